	.target	sm_90a

	.elftype	@"ET_EXEC"


//--------------------- .note.nv.tkinfo           --------------------------
	.section	.note.nv.tkinfo,"",@"SHT_NOTE"
	.sectionflags	@"SHF_NOTE_NV_TKINFO"
	.tkinfo
        /*0018*/ 	.word	0x00000002
        /*0030*/ 	.string	""
        /*0030*/ 	.string	"ptxas"
        /*0030*/ 	.string	"Cuda compilation tools, release 13.0, V13.0.88"
        /*0030*/ 	.string	"Build cuda_13.0.r13.0/compiler.36424714_0"
        /*0030*/ 	.string	"-v  -suppress-debug-info  -lineinfo  -arch sm_90a "



//--------------------- .note.nv.cuinfo           --------------------------
	.section	.note.nv.cuinfo,"",@"SHT_NOTE"
	.sectionflags	@"SHF_NOTE_NV_CUINFO"
        /*0018*/ 	.short	0x0002
        /*001a*/ 	.short	0x005a
        /*001c*/ 	.short	0x0082
	.zero		2


//--------------------- .nv.info                  --------------------------
	.section	.nv.info,"",@"SHT_CUDA_INFO"
	.align	4


	//----- nvinfo : EIATTR_REGCOUNT
	.align		4
        /*0000*/ 	.byte	0x04, 0x2f
        /*0002*/ 	.short	(.L_1 - .L_0)
	.align		4
.L_0:
        /*0004*/ 	.word	index@(matmul_kernel)
        /*0008*/ 	.word	0x000000ff


	//----- nvinfo : EIATTR_FRAME_SIZE
	.align		4
.L_1:
        /*000c*/ 	.byte	0x04, 0x11
        /*000e*/ 	.short	(.L_3 - .L_2)
	.align		4
.L_2:
        /*0010*/ 	.word	index@(matmul_kernel)
        /*0014*/ 	.word	0x00000258


	//----- nvinfo : EIATTR_MIN_STACK_SIZE
	.align		4
.L_3:
        /*0018*/ 	.byte	0x04, 0x12
        /*001a*/ 	.short	(.L_5 - .L_4)
	.align		4
.L_4:
        /*001c*/ 	.word	index@(matmul_kernel)
        /*0020*/ 	.word	0x00000258
.L_5:


//--------------------- .nv.compat                --------------------------
	.section	.nv.compat,"",@"SHT_CUDA_COMPAT_INFO"
	.align	4
        /*0000*/ 	.byte	0x02, 0x09, 0x01, 0x00, 0x02, 0x02, 0x01, 0x00, 0x02, 0x05, 0x05, 0x00, 0x03, 0x07, 0x01, 0x01
        /*0010*/ 	.byte	0x02, 0x03, 0x00, 0x00, 0x02, 0x06, 0x01, 0x00, 0x04, 0x0b, 0x08, 0x00, 0x00, 0x00, 0x00, 0x00
        /*0020*/ 	.byte	0x00, 0x00, 0x00, 0x00


//--------------------- .nv.info.matmul_kernel    --------------------------
	.section	.nv.info.matmul_kernel,"",@"SHT_CUDA_INFO"
	.sectionflags	@""
	.align	4


	//----- nvinfo : EIATTR_CUDA_API_VERSION
	.align		4
        /*0000*/ 	.byte	0x04, 0x37
        /*0002*/ 	.short	(.L_7 - .L_6)
.L_6:
        /*0004*/ 	.word	0x00000082


	//----- nvinfo : EIATTR_KPARAM_INFO
	.align		4
.L_7:
        /*0008*/ 	.byte	0x04, 0x17
        /*000a*/ 	.short	(.L_9 - .L_8)
.L_8:
        /*000c*/ 	.word	0x00000000
        /*0010*/ 	.short	0x000d
        /*0012*/ 	.short	0x0048
        /*0014*/ 	.byte	0x00, 0xf4, 0x21, 0x00


	//----- nvinfo : EIATTR_KPARAM_INFO
	.align		4
.L_9:
        /*0018*/ 	.byte	0x04, 0x17
        /*001a*/ 	.short	(.L_11 - .L_10)
.L_10:
        /*001c*/ 	.word	0x00000000
        /*0020*/ 	.short	0x000c
        /*0022*/ 	.short	0x0040
        /*0024*/ 	.byte	0x00, 0xf4, 0x21, 0x00


	//----- nvinfo : EIATTR_KPARAM_INFO
	.align		4
.L_11:
        /*0028*/ 	.byte	0x04, 0x17
        /*002a*/ 	.short	(.L_13 - .L_12)
.L_12:
        /*002c*/ 	.word	0x00000000
        /*0030*/ 	.short	0x000b
        /*0032*/ 	.short	0x0038
        /*0034*/ 	.byte	0x00, 0xf0, 0x11, 0x00


	//----- nvinfo : EIATTR_KPARAM_INFO
	.align		4
.L_13:
        /*0038*/ 	.byte	0x04, 0x17
        /*003a*/ 	.short	(.L_15 - .L_14)
.L_14:
        /*003c*/ 	.word	0x00000000
        /*0040*/ 	.short	0x000a
        /*0042*/ 	.short	0x0034
        /*0044*/ 	.byte	0x00, 0xf0, 0x11, 0x00


	//----- nvinfo : EIATTR_KPARAM_INFO
	.align		4
.L_15:
        /*0048*/ 	.byte	0x04, 0x17
        /*004a*/ 	.short	(.L_17 - .L_16)
.L_16:
        /*004c*/ 	.word	0x00000000
        /*0050*/ 	.short	0x0009
        /*0052*/ 	.short	0x0030
        /*0054*/ 	.byte	0x00, 0xf0, 0x11, 0x00


	//----- nvinfo : EIATTR_KPARAM_INFO
	.align		4
.L_17:
        /*0058*/ 	.byte	0x04, 0x17
        /*005a*/ 	.short	(.L_19 - .L_18)
.L_18:
        /*005c*/ 	.word	0x00000000
        /*0060*/ 	.short	0x0008
        /*0062*/ 	.short	0x002c
        /*0064*/ 	.byte	0x00, 0xf0, 0x11, 0x00


	//----- nvinfo : EIATTR_KPARAM_INFO
	.align		4
.L_19:
        /*0068*/ 	.byte	0x04, 0x17
        /*006a*/ 	.short	(.L_21 - .L_20)
.L_20:
        /*006c*/ 	.word	0x00000000
        /*0070*/ 	.short	0x0007
        /*0072*/ 	.short	0x0028
        /*0074*/ 	.byte	0x00, 0xf0, 0x11, 0x00


	//----- nvinfo : EIATTR_KPARAM_INFO
	.align		4
.L_21:
        /*0078*/ 	.byte	0x04, 0x17
        /*007a*/ 	.short	(.L_23 - .L_22)
.L_22:
        /*007c*/ 	.word	0x00000000
        /*0080*/ 	.short	0x0006
        /*0082*/ 	.short	0x0024
        /*0084*/ 	.byte	0x00, 0xf0, 0x11, 0x00


	//----- nvinfo : EIATTR_KPARAM_INFO
	.align		4
.L_23:
        /*0088*/ 	.byte	0x04, 0x17
        /*008a*/ 	.short	(.L_25 - .L_24)
.L_24:
        /*008c*/ 	.word	0x00000000
        /*0090*/ 	.short	0x0005
        /*0092*/ 	.short	0x0020
        /*0094*/ 	.byte	0x00, 0xf0, 0x11, 0x00


	//----- nvinfo : EIATTR_KPARAM_INFO
	.align		4
.L_25:
        /*0098*/ 	.byte	0x04, 0x17
        /*009a*/ 	.short	(.L_27 - .L_26)
.L_26:
        /*009c*/ 	.word	0x00000000
        /*00a0*/ 	.short	0x0004
        /*00a2*/ 	.short	0x001c
        /*00a4*/ 	.byte	0x00, 0xf0, 0x11, 0x00


	//----- nvinfo : EIATTR_KPARAM_INFO
	.align		4
.L_27:
        /*00a8*/ 	.byte	0x04, 0x17
        /*00aa*/ 	.short	(.L_29 - .L_28)
.L_28:
        /*00ac*/ 	.word	0x00000000
        /*00b0*/ 	.short	0x0003
        /*00b2*/ 	.short	0x0018
        /*00b4*/ 	.byte	0x00, 0xf0, 0x11, 0x00


	//----- nvinfo : EIATTR_KPARAM_INFO
	.align		4
.L_29:
        /*00b8*/ 	.byte	0x04, 0x17
        /*00ba*/ 	.short	(.L_31 - .L_30)
.L_30:
        /*00bc*/ 	.word	0x00000000
        /*00c0*/ 	.short	0x0002
        /*00c2*/ 	.short	0x0010
        /*00c4*/ 	.byte	0x00, 0xf4, 0x21, 0x00


	//----- nvinfo : EIATTR_KPARAM_INFO
	.align		4
.L_31:
        /*00c8*/ 	.byte	0x04, 0x17
        /*00ca*/ 	.short	(.L_33 - .L_32)
.L_32:
        /*00cc*/ 	.word	0x00000000
        /*00d0*/ 	.short	0x0001
        /*00d2*/ 	.short	0x0008
        /*00d4*/ 	.byte	0x00, 0xf4, 0x21, 0x00


	//----- nvinfo : EIATTR_KPARAM_INFO
	.align		4
.L_33:
        /*00d8*/ 	.byte	0x04, 0x17
        /*00da*/ 	.short	(.L_35 - .L_34)
.L_34:
        /*00dc*/ 	.word	0x00000000
        /*00e0*/ 	.short	0x0000
        /*00e2*/ 	.short	0x0000
        /*00e4*/ 	.byte	0x00, 0xf4, 0x21, 0x00


	//----- nvinfo : EIATTR_SPARSE_MMA_MASK
	.align		4
.L_35:
        /*00e8*/ 	.byte	0x03, 0x50
        /*00ea*/ 	.short	0x0000


	//----- nvinfo : EIATTR_MAXREG_COUNT
	.align		4
        /*00ec*/ 	.byte	0x03, 0x1b
        /*00ee*/ 	.short	0x00ff


	//----- nvinfo : EIATTR_NUM_BARRIERS
	.align		4
        /*00f0*/ 	.byte	0x02, 0x4c
        /*00f2*/ 	.byte	0x01
	.zero		1


	//----- nvinfo : EIATTR_ANNOTATIONS
	.align		4
        /*00f4*/ 	.byte	0x04, 0x55
        /*00f6*/ 	.short	(.L_37 - .L_36)


	//   ....[0]....
.L_36:
        /*00f8*/ 	.word	0x00000001
        /*00fc*/ 	.byte	0xc0, 0x00, 0x00, 0x00, 0x01, 0x00, 0x00, 0x00, 0xb0, 0x21, 0x00, 0x00, 0x01, 0x00, 0x00, 0x00
        /* <DEDUP_REMOVED lines=168> */
        /*0b8c*/ 	.byte	0xb0, 0xbe, 0x00, 0x00


	//----- nvinfo : EIATTR_MERCURY_ISA_VERSION
	.align		4
.L_37:
        /*0b90*/ 	.byte	0x03, 0x5f
        /*0b92*/ 	.short	0x0101


	//----- nvinfo : EIATTR_EXIT_INSTR_OFFSETS
	.align		4
        /*0b94*/ 	.byte	0x04, 0x1c
        /*0b96*/ 	.short	(.L_39 - .L_38)


	//   ....[0]....
.L_38:
        /*0b98*/ 	.word	0x0000ff10


	//   ....[1]....
        /*0b9c*/ 	.word	0x0000ff30


	//----- nvinfo : EIATTR_REQNTID
	.align		4
.L_39:
        /*0ba0*/ 	.byte	0x04, 0x10
        /*0ba2*/ 	.short	(.L_41 - .L_40)
.L_40:
        /*0ba4*/ 	.word	0x00000040
        /*0ba8*/ 	.word	0x00000001
        /*0bac*/ 	.word	0x00000001


	//----- nvinfo : EIATTR_CBANK_PARAM_SIZE
	.align		4
.L_41:
        /*0bb0*/ 	.byte	0x03, 0x19
        /*0bb2*/ 	.short	0x0050


	//----- nvinfo : EIATTR_PARAM_CBANK
	.align		4
        /*0bb4*/ 	.byte	0x04, 0x0a
        /*0bb6*/ 	.short	(.L_43 - .L_42)
	.align		4
.L_42:
        /*0bb8*/ 	.word	index@(.nv.constant0.matmul_kernel)
        /*0bbc*/ 	.short	0x0210
        /*0bbe*/ 	.short	0x0050


	//----- nvinfo : EIATTR_SW_WAR
	.align		4
.L_43:
        /*0bc0*/ 	.byte	0x04, 0x36
        /*0bc2*/ 	.short	(.L_45 - .L_44)
.L_44:
        /*0bc4*/ 	.word	0x00000008
.L_45:


//--------------------- .nv.callgraph             --------------------------
	.section	.nv.callgraph,"",@"SHT_CUDA_CALLGRAPH"
	.align	4
	.sectionentsize	8
	.align		4
        /*0000*/ 	.word	0x00000000
	.align		4
        /*0004*/ 	.word	0xffffffff
	.align		4
        /*0008*/ 	.word	0x00000000
	.align		4
        /*000c*/ 	.word	0xfffffffe
	.align		4
        /*0010*/ 	.word	0x00000000
	.align		4
        /*0014*/ 	.word	0xfffffffd
	.align		4
        /*0018*/ 	.word	0x00000000
	.align		4
        /*001c*/ 	.word	0xfffffffc


//--------------------- .text.matmul_kernel       --------------------------
	.section	.text.matmul_kernel,"ax",@progbits
	.align	128
        .global         matmul_kernel
        .type           matmul_kernel,@function
        .size           matmul_kernel,(.L_x_3 - matmul_kernel)
        .other          matmul_kernel,@"STO_CUDA_ENTRY STV_DEFAULT"
matmul_kernel:
.text.matmul_kernel:
[----:B------:R-:W1:Y:S08]  /*0000*/  LDC R1, c[0x0][0x28] ;  /* 0x00000a00ff017b82 */ /* 0x000e700000000800 */
[----:B------:R-:W2:Y:S01]  /*0010*/  LDC.64 R2, c[0x0][0x228] ;  /* 0x00008a00ff027b82 */ /* 0x000ea20000000a00 */
[----:B-1----:R-:W-:Y:S01]  /*0020*/  VIADD R1, R1, 0xfffffda8 ;  /* 0xfffffda801017836 */ /* 0x002fe20000000000 */
[----:B------:R-:W1:Y:S01]  /*0030*/  S2R R5, SR_CTAID.X ;  /* 0x0000000000057919 */ /* 0x000e620000002500 */
[----:B------:R-:W-:Y:S01]  /*0040*/  ULDC.64 UR6, c[0x0][0x210] ;  /* 0x0000840000067ab9 */ /* 0x000fe20000000a00 */
[----:B------:R-:W-:Y:S01]  /*0050*/  UMOV UR4, 0x400 ;  /* 0x0000040000047882 */ /* 0x000fe20000000000 */
[----:B------:R-:W-:Y:S01]  /*0060*/  ULDC.64 UR8, c[0x0][0x208] ;  /* 0x0000820000087ab9 */ /* 0x000fe20000000a00 */
[----:B------:R-:W3:Y:S01]  /*0070*/  S2R R230, SR_TID.X ;  /* 0x0000000000e67919 */ /* 0x000ee20000002100 */
[----:B------:R-:W-:Y:S01]  /*0080*/  ULDC.64 UR10, c[0x0][0x218] ;  /* 0x00008600000a7ab9 */ /* 0x000fe20000000a00 */
[----:B------:R-:W4:Y:S08]  /*0090*/  S2UR UR5, SR_CgaCtaId ;  /* 0x00000000000579c3 */ /* 0x000f300000008800 */
[----:B------:R-:W5:Y:S01]  /*00a0*/  LDC.64 R112, c[0x0][0x238] ;  /* 0x00008e00ff707b82 */ /* 0x000f620000000a00 */
[----:B--2---:R-:W-:Y:S01]  /*00b0*/  IMAD.MOV.U32 R41, RZ, RZ, R3 ;  /* 0x000000ffff297224 */ /* 0x004fe200078e0003 */
[----:B------:R2:W-:Y:S01]  /*00c0*/  STL.64 [R1+0x240], R2 ;  /* 0x0002400201007387 */ /* 0x0005e20000100a00 */
[----:B------:R-:W-:-:S02]  /*00d0*/  IMAD.MOV.U32 R39, RZ, RZ, R2 ;  /* 0x000000ffff277224 */ /* 0x000fc400078e0002 */
[----:B------:R-:W-:-:S03]  /*00e0*/  VIADD R0, R41, 0x3f ;  /* 0x0000003f29007836 */ /* 0x000fc60000000000 */
[----:B------:R-:W-:Y:S01]  /*00f0*/  IABS R13, R39 ;  /* 0x00000027000d7213 */ /* 0x000fe20000000000 */
[----:B----4-:R-:W-:Y:S01]  /*0100*/  ULEA UR4, UR5, UR4, 0x18 ;  /* 0x0000000405047291 */ /* 0x010fe2000f8ec03f */
[----:B-1----:R-:W-:Y:S02]  /*0110*/  IABS R8, R5 ;  /* 0x0000000500087213 */ /* 0x002fe40000000000 */
[----:B------:R-:W-:Y:S01]  /*0120*/  ULDC UR5, c[0x0][0x240] ;  /* 0x0000900000057ab9 */ /* 0x000fe20000000800 */
[----:B--2---:R-:W-:Y:S02]  /*0130*/  SHF.R.S32.HI R3, RZ, 0x1f, R0 ;  /* 0x0000001fff037819 */ /* 0x004fe40000011400 */
[----:B---3--:R-:W-:Y:S01]  /*0140*/  LOP3.LUT R57, R230, 0x1f, RZ, 0xc0, !PT ;  /* 0x0000001fe6397812 */ /* 0x008fe200078ec0ff */
[C---:B-----5:R-:W-:Y:S01]  /*0150*/  IMAD R232, R112.reuse, 0x18, RZ ;  /* 0x0000001870e87824 */ /* 0x060fe200078e02ff */
[----:B------:R-:W-:Y:S01]  /*0160*/  LEA.HI R3, R3, R0, RZ, 0x6 ;  /* 0x0000000003037211 */ /* 0x000fe200078f30ff */
[----:B------:R-:W-:-:S02]  /*0170*/  IMAD R251, R112, 0x1c, RZ ;  /* 0x0000001c70fb7824 */ /* 0x000fc400078e02ff */
[C---:B------:R-:W-:Y:S01]  /*0180*/  IMAD R236, R112.reuse, 0x19, RZ ;  /* 0x0000001970ec7824 */ /* 0x040fe200078e02ff */
[----:B------:R-:W-:Y:S01]  /*0190*/  SHF.R.S32.HI R3, RZ, 0x6, R3 ;  /* 0x00000006ff037819 */ /* 0x000fe20000011403 */
[C---:B------:R-:W-:Y:S02]  /*01a0*/  IMAD R249, R112.reuse, 0x1d, RZ ;  /* 0x0000001d70f97824 */ /* 0x040fe400078e02ff */
[C---:B------:R-:W-:Y:S02]  /*01b0*/  IMAD R247, R112.reuse, 0x16, RZ ;  /* 0x0000001670f77824 */ /* 0x040fe400078e02ff */
[----:B------:R-:W-:Y:S02]  /*01c0*/  IMAD.SHL.U32 R4, R3, 0x8, RZ ;  /* 0x0000000803047824 */ /* 0x000fe400078e00ff */
[C---:B------:R-:W-:Y:S02]  /*01d0*/  IMAD R235, R112.reuse, 0x1a, RZ ;  /* 0x0000001a70eb7824 */ /* 0x040fe400078e02ff */
[C---:B------:R-:W-:Y:S01]  /*01e0*/  IMAD R245, R112.reuse, 0x1e, RZ ;  /* 0x0000001e70f57824 */ /* 0x040fe200078e02ff */
[-C--:B------:R-:W-:Y:S01]  /*01f0*/  IABS R7, R4.reuse ;  /* 0x0000000400077213 */ /* 0x080fe20000000000 */
[C---:B------:R-:W-:Y:S01]  /*0200*/  IMAD R233, R112.reuse, 0x17, RZ ;  /* 0x0000001770e97824 */ /* 0x040fe200078e02ff */
[----:B------:R-:W-:Y:S01]  /*0210*/  IABS R10, R4 ;  /* 0x00000004000a7213 */ /* 0x000fe20000000000 */
[C---:B------:R-:W-:Y:S01]  /*0220*/  IMAD R234, R112.reuse, 0x1b, RZ ;  /* 0x0000001b70ea7824 */ /* 0x040fe200078e02ff */
[----:B------:R-:W1:Y:S01]  /*0230*/  I2F.RP R0, R7 ;  /* 0x0000000700007306 */ /* 0x000e620000209400 */
[----:B------:R-:W-:-:S07]  /*0240*/  IMAD R243, R112, 0x1f, RZ ;  /* 0x0000001f70f37824 */ /* 0x000fce00078e02ff */
[----:B-1----:R-:W1:Y:S02]  /*0250*/  MUFU.RCP R0, R0 ;  /* 0x0000000000007308 */ /* 0x002e640000001000 */
[----:B-1----:R-:W-:Y:S02]  /*0260*/  VIADD R2, R0, 0xffffffe ;  /* 0x0ffffffe00027836 */ /* 0x002fe40000000000 */
[----:B------:R-:W-:-:S04]  /*0270*/  IMAD.MOV R0, RZ, RZ, -R10 ;  /* 0x000000ffff007224 */ /* 0x000fc800078e0a0a */
[----:B------:R1:W2:Y:S02]  /*0280*/  F2I.FTZ.U32.TRUNC.NTZ R3, R2 ;  /* 0x0000000200037305 */ /* 0x0002a4000021f000 */
[----:B-1----:R-:W-:Y:S02]  /*0290*/  IMAD.MOV.U32 R2, RZ, RZ, RZ ;  /* 0x000000ffff027224 */ /* 0x002fe400078e00ff */
[----:B--2---:R-:W-:-:S04]  /*02a0*/  IMAD.MOV R6, RZ, RZ, -R3 ;  /* 0x000000ffff067224 */ /* 0x004fc800078e0a03 */
[----:B------:R-:W-:Y:S02]  /*02b0*/  IMAD R9, R6, R7, RZ ;  /* 0x0000000706097224 */ /* 0x000fe400078e02ff */
[----:B------:R-:W-:Y:S02]  /*02c0*/  IMAD.MOV.U32 R6, RZ, RZ, R8 ;  /* 0x000000ffff067224 */ /* 0x000fe400078e0008 */
[----:B------:R-:W-:-:S06]  /*02d0*/  IMAD.HI.U32 R3, R3, R9, R2 ;  /* 0x0000000903037227 */ /* 0x000fcc00078e0002 */
[----:B------:R-:W-:-:S04]  /*02e0*/  IMAD.HI.U32 R3, R3, R6, RZ ;  /* 0x0000000603037227 */ /* 0x000fc800078e00ff */
[----:B------:R-:W-:-:S05]  /*02f0*/  IMAD R0, R3, R0, R6 ;  /* 0x0000000003007224 */ /* 0x000fca00078e0206 */
[----:B------:R-:W-:-:S13]  /*0300*/  ISETP.GT.U32.AND P1, PT, R7, R0, PT ;  /* 0x000000000700720c */ /* 0x000fda0003f24070 */
[----:B------:R-:W-:Y:S02]  /*0310*/  @!P1 IMAD.IADD R0, R0, 0x1, -R7 ;  /* 0x0000000100009824 */ /* 0x000fe400078e0a07 */
[----:B------:R-:W-:Y:S01]  /*0320*/  @!P1 VIADD R3, R3, 0x1 ;  /* 0x0000000103039836 */ /* 0x000fe20000000000 */
[----:B------:R-:W-:Y:S02]  /*0330*/  ISETP.NE.AND P1, PT, R4, RZ, PT ;  /* 0x000000ff0400720c */ /* 0x000fe40003f25270 */
[----:B------:R-:W-:Y:S02]  /*0340*/  ISETP.GE.U32.AND P0, PT, R0, R7, PT ;  /* 0x000000070000720c */ /* 0x000fe40003f06070 */
[----:B------:R-:W-:-:S04]  /*0350*/  LOP3.LUT R0, R5, R4, RZ, 0x3c, !PT ;  /* 0x0000000405007212 */ /* 0x000fc800078e3cff */
[----:B------:R-:W-:Y:S01]  /*0360*/  ISETP.GE.AND P2, PT, R0, RZ, PT ;  /* 0x000000ff0000720c */ /* 0x000fe20003f46270 */
[----:B------:R-:W-:-:S06]  /*0370*/  VIADD R0, R39, 0x7f ;  /* 0x0000007f27007836 */ /* 0x000fcc0000000000 */
[----:B------:R-:W-:-:S04]  /*0380*/  @P0 VIADD R3, R3, 0x1 ;  /* 0x0000000103030836 */ /* 0x000fc80000000000 */
[----:B------:R-:W-:Y:S01]  /*0390*/  IMAD.MOV.U32 R2, RZ, RZ, R3 ;  /* 0x000000ffff027224 */ /* 0x000fe200078e0003 */
[----:B------:R-:W-:-:S03]  /*03a0*/  SHF.R.S32.HI R3, RZ, 0x1f, R0 ;  /* 0x0000001fff037819 */ /* 0x000fc60000011400 */
[----:B------:R-:W-:Y:S01]  /*03b0*/  @!P2 IMAD.MOV R2, RZ, RZ, -R2 ;  /* 0x000000ffff02a224 */ /* 0x000fe200078e0a02 */
[----:B------:R-:W-:Y:S02]  /*03c0*/  @!P1 LOP3.LUT R2, RZ, R4, RZ, 0x33, !PT ;  /* 0x00000004ff029212 */ /* 0x000fe400078e33ff */
[----:B------:R-:W-:-:S03]  /*03d0*/  LEA.HI R3, R3, R0, RZ, 0x7 ;  /* 0x0000000003037211 */ /* 0x000fc600078f38ff */
[----:B------:R-:W-:Y:S02]  /*03e0*/  IMAD.SHL.U32 R8, R2, 0x8, RZ ;  /* 0x0000000802087824 */ /* 0x000fe400078e00ff */
[----:B------:R-:W-:-:S03]  /*03f0*/  IMAD.MOV R2, RZ, RZ, -R2 ;  /* 0x000000ffff027224 */ /* 0x000fc600078e0a02 */
[----:B------:R-:W-:Y:S01]  /*0400*/  LEA.HI.SX32 R3, R3, -R8, 0x19 ;  /* 0x8000000803037211 */ /* 0x000fe200078fcaff */
[----:B------:R-:W-:-:S03]  /*0410*/  IMAD R10, R4, R2, R5 ;  /* 0x00000002040a7224 */ /* 0x000fc600078e0205 */
[----:B------:R-:W-:Y:S02]  /*0420*/  VIMNMX R11, R3, 0x8, PT ;  /* 0x00000008030b7848 */ /* 0x000fe40003fe0100 */
[----:B------:R-:W-:Y:S02]  /*0430*/  IABS R9, R10 ;  /* 0x0000000a00097213 */ /* 0x000fe40000000000 */
[-C--:B------:R-:W-:Y:S02]  /*0440*/  IABS R7, R11.reuse ;  /* 0x0000000b00077213 */ /* 0x080fe40000000000 */
[----:B------:R-:W-:Y:S02]  /*0450*/  IABS R4, R11 ;  /* 0x0000000b00047213 */ /* 0x000fe40000000000 */
[----:B------:R-:W1:Y:S08]  /*0460*/  I2F.RP R0, R7 ;  /* 0x0000000700007306 */ /* 0x000e700000209400 */
[----:B-1----:R-:W1:Y:S02]  /*0470*/  MUFU.RCP R0, R0 ;  /* 0x0000000000007308 */ /* 0x002e640000001000 */
[----:B-1----:R-:W-:-:S02]  /*0480*/  VIADD R3, R0, 0xffffffe ;  /* 0x0ffffffe00037836 */ /* 0x002fc40000000000 */
[----:B------:R-:W-:-:S04]  /*0490*/  IMAD.MOV R0, RZ, RZ, -R4 ;  /* 0x000000ffff007224 */ /* 0x000fc800078e0a04 */
[----:B------:R-:W1:Y:S08]  /*04a0*/  I2F.RP R4, R13 ;  /* 0x0000000d00047306 */ /* 0x000e700000209400 */
[----:B------:R-:W2:Y:S08]  /*04b0*/  F2I.FTZ.U32.TRUNC.NTZ R3, R3 ;  /* 0x0000000300037305 */ /* 0x000eb0000021f000 */
[----:B-1----:R-:W1:Y:S01]  /*04c0*/  MUFU.RCP R4, R4 ;  /* 0x0000000400047308 */ /* 0x002e620000001000 */
[----:B--2---:R-:W-:-:S04]  /*04d0*/  IMAD.MOV R6, RZ, RZ, -R3 ;  /* 0x000000ffff067224 */ /* 0x004fc800078e0a03 */
[----:B------:R-:W-:-:S04]  /*04e0*/  IMAD.MOV.U32 R2, RZ, RZ, R6 ;  /* 0x000000ffff027224 */ /* 0x000fc800078e0006 */
[----:B------:R-:W-:Y:S02]  /*04f0*/  IMAD R5, R2, R7, RZ ;  /* 0x0000000702057224 */ /* 0x000fe400078e02ff */
[----:B------:R-:W-:-:S04]  /*0500*/  IMAD.MOV.U32 R2, RZ, RZ, RZ ;  /* 0x000000ffff027224 */ /* 0x000fc800078e00ff */
[----:B------:R-:W-:Y:S01]  /*0510*/  IMAD.HI.U32 R2, R3, R5, R2 ;  /* 0x0000000503027227 */ /* 0x000fe200078e0002 */
[----:B------:R-:W-:-:S03]  /*0520*/  IABS R3, R41 ;  /* 0x0000002900037213 */ /* 0x000fc60000000000 */
[----:B-1----:R-:W-:Y:S01]  /*0530*/  VIADD R5, R4, 0xffffffe ;  /* 0x0ffffffe04057836 */ /* 0x002fe20000000000 */
[----:B------:R-:W1:Y:S01]  /*0540*/  I2F.RP R6, R3 ;  /* 0x0000000300067306 */ /* 0x000e620000209400 */
[----:B------:R-:W-:-:S04]  /*0550*/  IMAD.HI.U32 R2, R2, R9, RZ ;  /* 0x0000000902027227 */ /* 0x000fc800078e00ff */
[----:B------:R-:W-:Y:S02]  /*0560*/  IMAD R0, R2, R0, R9 ;  /* 0x0000000002007224 */ /* 0x000fe400078e0209 */
[----:B------:R-:W-:Y:S01]  /*0570*/  IMAD.MOV.U32 R4, RZ, RZ, RZ ;  /* 0x000000ffff047224 */ /* 0x000fe200078e00ff */
[----:B------:R-:W-:Y:S02]  /*0580*/  F2I.FTZ.U32.TRUNC.NTZ R5, R5 ;  /* 0x0000000500057305 */ /* 0x000fe4000021f000 */
[----:B------:R-:W-:-:S06]  /*0590*/  ISETP.GT.U32.AND P1, PT, R7, R0, PT ;  /* 0x000000000700720c */ /* 0x000fcc0003f24070 */
[----:B-1----:R-:W1:Y:S07]  /*05a0*/  MUFU.RCP R6, R6 ;  /* 0x0000000600067308 */ /* 0x002e6e0000001000 */
[----:B------:R-:W-:Y:S02]  /*05b0*/  @!P1 IMAD.IADD R0, R0, 0x1, -R7 ;  /* 0x0000000100009824 */ /* 0x000fe400078e0a07 */
[----:B------:R-:W-:Y:S01]  /*05c0*/  @!P1 VIADD R2, R2, 0x1 ;  /* 0x0000000102029836 */ /* 0x000fe20000000000 */
[----:B------:R-:W-:-:S02]  /*05d0*/  ISETP.NE.AND P1, PT, R11, RZ, PT ;  /* 0x000000ff0b00720c */ /* 0x000fc40003f25270 */
[----:B------:R-:W-:Y:S02]  /*05e0*/  ISETP.GE.U32.AND P0, PT, R0, R7, PT ;  /* 0x000000070000720c */ /* 0x000fe40003f06070 */
[----:B------:R-:W-:Y:S01]  /*05f0*/  LOP3.LUT R0, R10, R11, RZ, 0x3c, !PT ;  /* 0x0000000b0a007212 */ /* 0x000fe200078e3cff */
[----:B-1----:R-:W-:-:S03]  /*0600*/  VIADD R7, R6, 0xffffffe ;  /* 0x0ffffffe06077836 */ /* 0x002fc60000000000 */
[----:B------:R-:W-:Y:S01]  /*0610*/  ISETP.GE.AND P2, PT, R0, RZ, PT ;  /* 0x000000ff0000720c */ /* 0x000fe20003f46270 */
[----:B------:R-:W-:Y:S02]  /*0620*/  IMAD.MOV R6, RZ, RZ, -R5 ;  /* 0x000000ffff067224 */ /* 0x000fe400078e0a05 */
[----:B------:R-:W1:Y:S04]  /*0630*/  F2I.FTZ.U32.TRUNC.NTZ R7, R7 ;  /* 0x0000000700077305 */ /* 0x000e68000021f000 */
[----:B------:R-:W-:-:S04]  /*0640*/  @P0 VIADD R2, R2, 0x1 ;  /* 0x0000000102020836 */ /* 0x000fc80000000000 */
[----:B------:R-:W-:Y:S01]  /*0650*/  IMAD.MOV.U32 R12, RZ, RZ, R2 ;  /* 0x000000ffff0c7224 */ /* 0x000fe200078e0002 */
[----:B------:R-:W-:-:S03]  /*0660*/  SHF.R.U32.HI R2, RZ, 0x5, R230 ;  /* 0x00000005ff027819 */ /* 0x000fc600000116e6 */
[----:B------:R-:W-:Y:S01]  /*0670*/  @!P2 IMAD.MOV R12, RZ, RZ, -R12 ;  /* 0x000000ffff0ca224 */ /* 0x000fe200078e0a0c */
[----:B------:R-:W-:Y:S02]  /*0680*/  @!P1 LOP3.LUT R12, RZ, R11, RZ, 0x33, !PT ;  /* 0x0000000bff0c9212 */ /* 0x000fe400078e33ff */
[----:B------:R-:W-:-:S03]  /*0690*/  SGXT.U32 R2, R2, 0x1 ;  /* 0x000000010202781a */ /* 0x000fc60000000000 */
[----:B------:R-:W-:-:S04]  /*06a0*/  IMAD.MOV R0, RZ, RZ, -R12 ;  /* 0x000000ffff007224 */ /* 0x000fc800078e0a0c */
[----:B------:R-:W-:Y:S02]  /*06b0*/  IMAD R0, R11, R0, R10 ;  /* 0x000000000b007224 */ /* 0x000fe400078e020a */
[----:B-1----:R-:W-:Y:S02]  /*06c0*/  IMAD.MOV R10, RZ, RZ, -R7 ;  /* 0x000000ffff0a7224 */ /* 0x002fe400078e0a07 */
[----:B------:R-:W-:Y:S01]  /*06d0*/  IMAD.IADD R9, R8, 0x1, R0 ;  /* 0x0000000108097824 */ /* 0x000fe200078e0200 */
[----:B------:R-:W-:Y:S01]  /*06e0*/  LOP3.LUT R0, R230, 0x3f, RZ, 0xc0, !PT ;  /* 0x0000003fe6007812 */ /* 0x000fe200078ec0ff */
[----:B------:R-:W-:Y:S02]  /*06f0*/  IMAD.SHL.U32 R11, R12, 0x40, RZ ;  /* 0x000000400c0b7824 */ /* 0x000fe400078e00ff */
[----:B------:R-:W-:Y:S02]  /*0700*/  IMAD R15, R10, R3, RZ ;  /* 0x000000030a0f7224 */ /* 0x000fe400078e02ff */
[----:B------:R-:W-:-:S02]  /*0710*/  IMAD R200, R9, 0x80, R0 ;  /* 0x0000008009c87824 */ /* 0x000fc400078e0200 */
[----:B------:R-:W-:Y:S02]  /*0720*/  IMAD R9, R6, R13, RZ ;  /* 0x0000000d06097224 */ /* 0x000fe400078e02ff */
[----:B------:R-:W-:Y:S01]  /*0730*/  VIADD R201, R200, 0x40 ;  /* 0x00000040c8c97836 */ /* 0x000fe20000000000 */
[----:B------:R-:W-:Y:S01]  /*0740*/  IABS R8, R200 ;  /* 0x000000c800087213 */ /* 0x000fe20000000000 */
[----:B------:R-:W-:Y:S01]  /*0750*/  IMAD.HI.U32 R4, R5, R9, R4 ;  /* 0x0000000905047227 */ /* 0x000fe200078e0004 */
[----:B------:R-:W-:Y:S02]  /*0760*/  LOP3.LUT R5, R11, R2, RZ, 0xfc, !PT ;  /* 0x000000020b057212 */ /* 0x000fe400078efcff */
[----:B------:R-:W-:Y:S01]  /*0770*/  IABS R9, R201 ;  /* 0x000000c900097213 */ /* 0x000fe20000000000 */
[----:B------:R-:W-:Y:S01]  /*0780*/  IMAD.MOV.U32 R6, RZ, RZ, RZ ;  /* 0x000000ffff067224 */ /* 0x000fe200078e00ff */
[----:B------:R-:W-:Y:S01]  /*0790*/  IABS R12, R5 ;  /* 0x00000005000c7213 */ /* 0x000fe20000000000 */
[----:B------:R-:W-:Y:S01]  /*07a0*/  IMAD.HI.U32 R2, R4, R8, RZ ;  /* 0x0000000804027227 */ /* 0x000fe200078e00ff */
[----:B------:R-:W-:-:S02]  /*07b0*/  LOP3.LUT R16, R5, 0x4, RZ, 0xfc, !PT ;  /* 0x0000000405107812 */ /* 0x000fc400078efcff */
[----:B------:R-:W-:Y:S01]  /*07c0*/  LOP3.LUT R17, R5, 0x6, RZ, 0xfc, !PT ;  /* 0x0000000605117812 */ /* 0x000fe200078efcff */
[----:B------:R-:W-:Y:S01]  /*07d0*/  IMAD.HI.U32 R6, R7, R15, R6 ;  /* 0x0000000f07067227 */ /* 0x000fe200078e0006 */
[C---:B------:R-:W-:Y:S02]  /*07e0*/  LOP3.LUT R15, R5.reuse, 0x2, RZ, 0xfc, !PT ;  /* 0x00000002050f7812 */ /* 0x040fe400078efcff */
[----:B------:R-:W-:Y:S01]  /*07f0*/  IABS R14, R17 ;  /* 0x00000011000e7213 */ /* 0x000fe20000000000 */
[----:B------:R-:W-:Y:S01]  /*0800*/  IMAD.HI.U32 R4, R4, R9, RZ ;  /* 0x0000000904047227 */ /* 0x000fe200078e00ff */
[----:B------:R-:W-:Y:S02]  /*0810*/  IABS R7, R15 ;  /* 0x0000000f00077213 */ /* 0x000fe40000000000 */
[----:B------:R-:W-:Y:S01]  /*0820*/  ISETP.GE.AND P5, PT, R16, RZ, PT ;  /* 0x000000ff1000720c */ /* 0x000fe20003fa6270 */
[----:B------:R-:W-:Y:S01]  /*0830*/  IMAD.MOV R2, RZ, RZ, -R2 ;  /* 0x000000ffff027224 */ /* 0x000fe200078e0a02 */
[C---:B------:R-:W-:Y:S01]  /*0840*/  LOP3.LUT R19, R5.reuse, 0x12, RZ, 0xfc, !PT ;  /* 0x0000001205137812 */ /* 0x040fe200078efcff */
[----:B------:R-:W-:Y:S01]  /*0850*/  IMAD.MOV R10, RZ, RZ, -R4 ;  /* 0x000000ffff0a7224 */ /* 0x000fe200078e0a04 */
[----:B------:R-:W-:Y:S01]  /*0860*/  LOP3.LUT R21, R5, 0x14, RZ, 0xfc, !PT ;  /* 0x0000001405157812 */ /* 0x000fe200078efcff */
[----:B------:R-:W-:Y:S01]  /*0870*/  IMAD.HI.U32 R4, R6, R12, RZ ;  /* 0x0000000c06047227 */ /* 0x000fe200078e00ff */
[----:B------:R-:W-:-:S02]  /*0880*/  IABS R24, R19 ;  /* 0x0000001300187213 */ /* 0x000fc40000000000 */
[----:B------:R-:W-:Y:S01]  /*0890*/  LOP3.LUT R23, R5, 0x16, RZ, 0xfc, !PT ;  /* 0x0000001605177812 */ /* 0x000fe200078efcff */
[----:B------:R-:W-:Y:S01]  /*08a0*/  IMAD R2, R13, R2, R8 ;  /* 0x000000020d027224 */ /* 0x000fe200078e0208 */
[----:B------:R-:W-:Y:S01]  /*08b0*/  LOP3.LUT R25, R5, 0x2c, RZ, 0xfc, !PT ;  /* 0x0000002c05197812 */ /* 0x000fe200078efcff */
[C---:B------:R-:W-:Y:S01]  /*08c0*/  IMAD R8, R13.reuse, R10, R9 ;  /* 0x0000000a0d087224 */ /* 0x040fe200078e0209 */
[----:B------:R-:W-:Y:S01]  /*08d0*/  IABS R9, R16 ;  /* 0x0000001000097213 */ /* 0x000fe20000000000 */
[----:B------:R-:W-:Y:S01]  /*08e0*/  IMAD.MOV R4, RZ, RZ, -R4 ;  /* 0x000000ffff047224 */ /* 0x000fe200078e0a04 */
[C---:B------:R-:W-:Y:S01]  /*08f0*/  ISETP.GT.U32.AND P0, PT, R13.reuse, R2, PT ;  /* 0x000000020d00720c */ /* 0x040fe20003f04070 */
[----:B------:R-:W-:Y:S01]  /*0900*/  IMAD.MOV.U32 R10, RZ, RZ, R7 ;  /* 0x000000ffff0a7224 */ /* 0x000fe200078e0007 */
[----:B------:R-:W-:Y:S01]  /*0910*/  ISETP.GT.U32.AND P1, PT, R13, R8, PT ;  /* 0x000000080d00720c */ /* 0x000fe20003f24070 */
[----:B------:R-:W-:Y:S01]  /*0920*/  IMAD R4, R3, R4, R12 ;  /* 0x0000000403047224 */ /* 0x000fe200078e020c */
[----:B------:R-:W-:Y:S01]  /*0930*/  IABS R28, R23 ;  /* 0x00000017001c7213 */ /* 0x000fe20000000000 */
[----:B------:R-:W-:Y:S01]  /*0940*/  IMAD.HI.U32 R7, R6, R10, RZ ;  /* 0x0000000a06077227 */ /* 0x000fe200078e00ff */
[----:B------:R-:W-:-:S02]  /*0950*/  IABS R48, R25 ;  /* 0x0000001900307213 */ /* 0x000fc40000000000 */
[----:B------:R-:W-:Y:S01]  /*0960*/  ISETP.GT.U32.AND P2, PT, R3, R4, PT ;  /* 0x000000040300720c */ /* 0x000fe20003f44070 */
[----:B------:R-:W-:Y:S01]  /*0970*/  IMAD.MOV.U32 R12, RZ, RZ, R9 ;  /* 0x000000ffff0c7224 */ /* 0x000fe200078e0009 */
[C---:B------:R-:W-:Y:S01]  /*0980*/  LOP3.LUT R27, R5.reuse, 0x2e, RZ, 0xfc, !PT ;  /* 0x0000002e051b7812 */ /* 0x040fe200078efcff */
[----:B------:R-:W-:Y:S01]  /*0990*/  IMAD.MOV R9, RZ, RZ, -R7 ;  /* 0x000000ffff097224 */ /* 0x000fe200078e0a07 */
[----:B------:R-:W-:Y:S01]  /*09a0*/  LOP3.LUT R29, R5, 0x30, RZ, 0xfc, !PT ;  /* 0x00000030051d7812 */ /* 0x000fe200078efcff */
[----:B------:R-:W-:Y:S01]  /*09b0*/  IMAD.HI.U32 R7, R6, R12, RZ ;  /* 0x0000000c06077227 */ /* 0x000fe200078e00ff */
[----:B------:R-:W-:Y:S02]  /*09c0*/  IABS R50, R27 ;  /* 0x0000001b00327213 */ /* 0x000fe40000000000 */
[----:B------:R-:W-:Y:S01]  /*09d0*/  IABS R52, R29 ;  /* 0x0000001d00347213 */ /* 0x000fe20000000000 */
[----:B------:R-:W-:Y:S01]  /*09e0*/  IMAD R10, R3, R9, R10 ;  /* 0x00000009030a7224 */ /* 0x000fe200078e020a */
[C---:B------:R-:W-:Y:S01]  /*09f0*/  LOP3.LUT R9, R5.reuse, 0xa, RZ, 0xfc, !PT ;  /* 0x0000000a05097812 */ /* 0x040fe200078efcff */
[----:B------:R-:W-:Y:S01]  /*0a00*/  IMAD.MOV R7, RZ, RZ, -R7 ;  /* 0x000000ffff077224 */ /* 0x000fe200078e0a07 */
[----:B------:R-:W-:Y:S01]  /*0a10*/  LOP3.LUT R31, R5, 0x32, RZ, 0xfc, !PT ;  /* 0x00000032051f7812 */ /* 0x000fe200078efcff */
[--C-:B------:R-:W-:Y:S01]  /*0a20*/  @!P0 IMAD.IADD R2, R2, 0x1, -R13.reuse ;  /* 0x0000000102028824 */ /* 0x100fe200078e0a0d */
[C---:B------:R-:W-:Y:S01]  /*0a30*/  ISETP.GT.U32.AND P6, PT, R3.reuse, R10, PT ;  /* 0x0000000a0300720c */ /* 0x040fe20003fc4070 */
[----:B------:R-:W-:Y:S01]  /*0a40*/  IMAD R12, R3, R7, R12 ;  /* 0x00000007030c7224 */ /* 0x000fe200078e020c */
[----:B------:R-:W-:Y:S01]  /*0a50*/  ISETP.GE.AND P0, PT, R15, RZ, PT ;  /* 0x000000ff0f00720c */ /* 0x000fe20003f06270 */
[----:B------:R-:W-:Y:S01]  /*0a60*/  @!P1 IMAD.IADD R8, R8, 0x1, -R13 ;  /* 0x0000000108089824 */ /* 0x000fe200078e0a0d */
[----:B------:R-:W-:Y:S01]  /*0a70*/  ISETP.GT.U32.AND P1, PT, R13, R2, PT ;  /* 0x000000020d00720c */ /* 0x000fe20003f24070 */
[----:B------:R-:W-:Y:S01]  /*0a80*/  @!P2 IMAD.IADD R4, R4, 0x1, -R3 ;  /* 0x000000010404a824 */ /* 0x000fe200078e0a03 */
[----:B------:R-:W-:Y:S01]  /*0a90*/  ISETP.GT.U32.AND P3, PT, R3, R12, PT ;  /* 0x0000000c0300720c */ /* 0x000fe20003f64070 */
[----:B------:R-:W-:Y:S01]  /*0aa0*/  IMAD.HI.U32 R7, R6, R14, RZ ;  /* 0x0000000e06077227 */ /* 0x000fe200078e00ff */
[----:B------:R-:W-:-:S02]  /*0ab0*/  ISETP.GT.U32.AND P4, PT, R13, R8, PT ;  /* 0x000000080d00720c */ /* 0x000fc40003f84070 */
[----:B------:R-:W-:Y:S01]  /*0ac0*/  ISETP.GT.U32.AND P2, PT, R3, R4, PT ;  /* 0x000000040300720c */ /* 0x000fe20003f44070 */
[----:B------:R-:W-:Y:S01]  /*0ad0*/  IMAD.MOV R7, RZ, RZ, -R7 ;  /* 0x000000ffff077224 */ /* 0x000fe200078e0a07 */
[----:B------:R-:W-:Y:S01]  /*0ae0*/  IABS R16, R9 ;  /* 0x0000000900107213 */ /* 0x000fe20000000000 */
[----:B------:R-:W-:Y:S01]  /*0af0*/  @!P6 IMAD.IADD R10, R10, 0x1, -R3 ;  /* 0x000000010a0ae824 */ /* 0x000fe200078e0a03 */
[----:B------:R-:W-:Y:S01]  /*0b00*/  LOP3.LUT R15, R5, 0xe, RZ, 0xfc, !PT ;  /* 0x0000000e050f7812 */ /* 0x000fe200078efcff */
[----:B------:R-:W-:Y:S01]  /*0b10*/  IMAD R14, R3, R7, R14 ;  /* 0x00000007030e7224 */ /* 0x000fe200078e020e */
[----:B------:R-:W-:Y:S01]  /*0b20*/  LOP3.LUT R7, R5, 0x8, RZ, 0xfc, !PT ;  /* 0x0000000805077812 */ /* 0x000fe200078efcff */
[----:B------:R-:W-:Y:S01]  /*0b30*/  @!P1 IMAD.IADD R2, R2, 0x1, -R13 ;  /* 0x0000000102029824 */ /* 0x000fe200078e0a0d */
[----:B------:R-:W-:Y:S01]  /*0b40*/  ISETP.GT.U32.AND P1, PT, R3, R10, PT ;  /* 0x0000000a0300720c */ /* 0x000fe20003f24070 */
[----:B------:R-:W-:Y:S01]  /*0b50*/  @!P3 IMAD.IADD R12, R12, 0x1, -R3 ;  /* 0x000000010c0cb824 */ /* 0x000fe200078e0a03 */
[----:B------:R-:W-:Y:S01]  /*0b60*/  ISETP.GE.AND P3, PT, R7, RZ, PT ;  /* 0x000000ff0700720c */ /* 0x000fe20003f66270 */
[----:B------:R-:W-:Y:S01]  /*0b70*/  @!P4 IMAD.IADD R8, R8, 0x1, -R13 ;  /* 0x000000010808c824 */ /* 0x000fe200078e0a0d */
[----:B------:R-:W-:Y:S01]  /*0b80*/  LOP3.LUT R13, R5, 0xc, RZ, 0xfc, !PT ;  /* 0x0000000c050d7812 */ /* 0x000fe200078efcff */
[----:B------:R-:W-:Y:S01]  /*0b90*/  @!P2 IMAD.IADD R4, R4, 0x1, -R3 ;  /* 0x000000010404a824 */ /* 0x000fe200078e0a03 */
[----:B------:R-:W-:-:S02]  /*0ba0*/  ISETP.GT.U32.AND P2, PT, R3, R12, PT ;  /* 0x0000000c0300720c */ /* 0x000fc40003f44070 */
[----:B------:R-:W-:Y:S01]  /*0bb0*/  IABS R7, R7 ;  /* 0x0000000700077213 */ /* 0x000fe20000000000 */
[----:B------:R-:W-:Y:S01]  /*0bc0*/  IMAD.MOV.U32 R228, RZ, RZ, R4 ;  /* 0x000000ffffe47224 */ /* 0x000fe200078e0004 */
[----:B------:R-:W-:Y:S02]  /*0bd0*/  IABS R18, R13 ;  /* 0x0000000d00127213 */ /* 0x000fe40000000000 */
[----:B------:R-:W-:Y:S01]  /*0be0*/  ISETP.GE.AND P4, PT, R5, RZ, PT ;  /* 0x000000ff0500720c */ /* 0x000fe20003f86270 */
[----:B------:R-:W-:Y:S01]  /*0bf0*/  @!P1 IMAD.IADD R10, R10, 0x1, -R3 ;  /* 0x000000010a0a9824 */ /* 0x000fe200078e0a03 */
[----:B------:R-:W-:Y:S01]  /*0c00*/  ISETP.GE.AND P1, PT, R13, RZ, PT ;  /* 0x000000ff0d00720c */ /* 0x000fe20003f26270 */
[----:B------:R-:W-:Y:S01]  /*0c10*/  IMAD.MOV.U32 R13, RZ, RZ, R7 ;  /* 0x000000ffff0d7224 */ /* 0x000fe200078e0007 */
[----:B------:R-:W-:Y:S01]  /*0c20*/  IABS R20, R15 ;  /* 0x0000000f00147213 */ /* 0x000fe20000000000 */
[----:B------:R-:W-:Y:S01]  /*0c30*/  IMAD.HI.U32 R7, R6, R16, RZ ;  /* 0x0000001006077227 */ /* 0x000fe200078e00ff */
[----:B------:R-:W-:-:S02]  /*0c40*/  ISETP.GE.AND P6, PT, R17, RZ, PT ;  /* 0x000000ff1100720c */ /* 0x000fc40003fc6270 */
[----:B------:R-:W-:Y:S01]  /*0c50*/  LOP3.LUT R17, R5, 0x10, RZ, 0xfc, !PT ;  /* 0x0000001005117812 */ /* 0x000fe200078efcff */
[----:B------:R-:W-:Y:S01]  /*0c60*/  @!P2 IMAD.IADD R12, R12, 0x1, -R3 ;  /* 0x000000010c0ca824 */ /* 0x000fe200078e0a03 */
[----:B------:R-:W-:Y:S01]  /*0c70*/  ISETP.GT.U32.AND P2, PT, R3, R14, PT ;  /* 0x0000000e0300720c */ /* 0x000fe20003f44070 */
[----:B------:R-:W-:Y:S01]  /*0c80*/  IMAD.HI.U32 R4, R6, R13, RZ ;  /* 0x0000000d06047227 */ /* 0x000fe200078e00ff */
[----:B------:R-:W-:Y:S02]  /*0c90*/  IABS R22, R17 ;  /* 0x0000001100167213 */ /* 0x000fe40000000000 */
[----:B------:R-:W-:Y:S01]  /*0ca0*/  IABS R54, R31 ;  /* 0x0000001f00367213 */ /* 0x000fe20000000000 */
[----:B------:R-:W-:Y:S01]  /*0cb0*/  IMAD.MOV R4, RZ, RZ, -R4 ;  /* 0x000000ffff047224 */ /* 0x000fe200078e0a04 */
[C---:B------:R-:W-:Y:S01]  /*0cc0*/  LOP3.LUT R33, R5.reuse, 0x34, RZ, 0xfc, !PT ;  /* 0x0000003405217812 */ /* 0x040fe200078efcff */
[----:B------:R-:W-:Y:S01]  /*0cd0*/  IMAD.MOV R7, RZ, RZ, -R7 ;  /* 0x000000ffff077224 */ /* 0x000fe200078e0a07 */
[----:B------:R-:W-:Y:S01]  /*0ce0*/  LOP3.LUT R35, R5, 0x3a, RZ, 0xfc, !PT ;  /* 0x0000003a05237812 */ /* 0x000fe200078efcff */
[C---:B------:R-:W-:Y:S01]  /*0cf0*/  IMAD R4, R3.reuse, R4, R13 ;  /* 0x0000000403047224 */ /* 0x040fe200078e020d */
[----:B------:R-:W-:Y:S01]  /*0d00*/  IABS R13, R21 ;  /* 0x00000015000d7213 */ /* 0x000fe20000000000 */
[----:B------:R-:W-:Y:S01]  /*0d10*/  @!P0 IMAD.MOV R10, RZ, RZ, -R10 ;  /* 0x000000ffff0a8224 */ /* 0x000fe200078e0a0a */
[----:B------:R-:W-:Y:S01]  /*0d20*/  IABS R56, R33 ;  /* 0x0000002100387213 */ /* 0x000fe20000000000 */
[----:B------:R-:W-:Y:S01]  /*0d30*/  @!P2 IMAD.IADD R14, R14, 0x1, -R3 ;  /* 0x000000010e0ea824 */ /* 0x000fe200078e0a03 */
[C---:B------:R-:W-:Y:S01]  /*0d40*/  ISETP.GT.U32.AND P0, PT, R3.reuse, R4, PT ;  /* 0x000000040300720c */ /* 0x040fe20003f04070 */
[----:B------:R-:W-:Y:S01]  /*0d50*/  IMAD R16, R3, R7, R16 ;  /* 0x0000000703107224 */ /* 0x000fe200078e0210 */
[----:B------:R-:W-:Y:S01]  /*0d60*/  LOP3.LUT R37, R5, 0x3c, RZ, 0xfc, !PT ;  /* 0x0000003c05257812 */ /* 0x000fe200078efcff */
[----:B------:R-:W-:Y:S01]  /*0d70*/  @!P5 IMAD.MOV R12, RZ, RZ, -R12 ;  /* 0x000000ffff0cd224 */ /* 0x000fe200078e0a0c */
[C---:B------:R-:W-:Y:S01]  /*0d80*/  ISETP.GT.U32.AND P2, PT, R3.reuse, R14, PT ;  /* 0x0000000e0300720c */ /* 0x040fe20003f44070 */
[----:B------:R-:W-:Y:S01]  /*0d90*/  IMAD.HI.U32 R7, R6, R20, RZ ;  /* 0x0000001406077227 */ /* 0x000fe200078e00ff */
[----:B------:R-:W-:-:S02]  /*0da0*/  ISETP.GT.U32.AND P5, PT, R3, R16, PT ;  /* 0x000000100300720c */ /* 0x000fc40003fa4070 */
[----:B------:R-:W-:Y:S01]  /*0db0*/  IABS R62, R35 ;  /* 0x00000023003e7213 */ /* 0x000fe20000000000 */
[----:B------:R-:W-:Y:S01]  /*0dc0*/  IMAD.MOV R7, RZ, RZ, -R7 ;  /* 0x000000ffff077224 */ /* 0x000fe200078e0a07 */
[----:B------:R-:W-:Y:S01]  /*0dd0*/  IABS R64, R37 ;  /* 0x0000002500407213 */ /* 0x000fe20000000000 */
[----:B------:R-:W-:Y:S01]  /*0de0*/  @!P4 IMAD.MOV R228, RZ, RZ, -R228 ;  /* 0x000000ffffe4c224 */ /* 0x000fe200078e0ae4 */
[----:B------:R-:W-:Y:S01]  /*0df0*/  ISETP.GE.AND P4, PT, R9, RZ, PT ;  /* 0x000000ff0900720c */ /* 0x000fe20003f86270 */
[--C-:B------:R-:W-:Y:S02]  /*0e00*/  @!P0 IMAD.IADD R4, R4, 0x1, -R3.reuse ;  /* 0x0000000104048824 */ /* 0x100fe400078e0a03 */
[C---:B------:R-:W-:Y:S02]  /*0e10*/  IMAD R20, R3.reuse, R7, R20 ;  /* 0x0000000703147224 */ /* 0x040fe400078e0214 */
[----:B------:R-:W-:Y:S01]  /*0e20*/  @!P2 IMAD.IADD R14, R14, 0x1, -R3 ;  /* 0x000000010e0ea824 */ /* 0x000fe200078e0a03 */
[----:B------:R-:W-:Y:S01]  /*0e30*/  ISETP.GT.U32.AND P0, PT, R3, R4, PT ;  /* 0x000000040300720c */ /* 0x000fe20003f04070 */
[----:B------:R-:W-:-:S04]  /*0e40*/  IMAD.HI.U32 R9, R6, R18, RZ ;  /* 0x0000001206097227 */ /* 0x000fc800078e00ff */
[----:B------:R-:W-:Y:S02]  /*0e50*/  @!P5 IMAD.IADD R16, R16, 0x1, -R3 ;  /* 0x000000011010d824 */ /* 0x000fe400078e0a03 */
[----:B------:R-:W-:Y:S01]  /*0e60*/  @!P6 IMAD.MOV R14, RZ, RZ, -R14 ;  /* 0x000000ffff0ee224 */ /* 0x000fe200078e0a0e */
[C---:B------:R-:W-:Y:S01]  /*0e70*/  ISETP.GT.U32.AND P6, PT, R3.reuse, R20, PT ;  /* 0x000000140300720c */ /* 0x040fe20003fc4070 */
[----:B------:R-:W-:Y:S01]  /*0e80*/  IMAD.MOV R9, RZ, RZ, -R9 ;  /* 0x000000ffff097224 */ /* 0x000fe200078e0a09 */
[----:B------:R-:W-:Y:S01]  /*0e90*/  ISETP.GT.U32.AND P5, PT, R3, R16, PT ;  /* 0x000000100300720c */ /* 0x000fe20003fa4070 */
[----:B------:R-:W-:-:S04]  /*0ea0*/  IMAD.HI.U32 R7, R6, R24, RZ ;  /* 0x0000001806077227 */ /* 0x000fc800078e00ff */
[----:B------:R-:W-:Y:S02]  /*0eb0*/  IMAD R18, R3, R9, R18 ;  /* 0x0000000903127224 */ /* 0x000fe400078e0212 */
[----:B------:R-:W-:-:S03]  /*0ec0*/  IMAD.HI.U32 R9, R6, R22, RZ ;  /* 0x0000001606097227 */ /* 0x000fc600078e00ff */
[C---:B------:R-:W-:Y:S01]  /*0ed0*/  ISETP.GT.U32.AND P2, PT, R3.reuse, R18, PT ;  /* 0x000000120300720c */ /* 0x040fe20003f44070 */
[----:B------:R-:W-:Y:S02]  /*0ee0*/  IMAD.MOV R7, RZ, RZ, -R7 ;  /* 0x000000ffff077224 */ /* 0x000fe400078e0a07 */
[----:B------:R-:W-:Y:S02]  /*0ef0*/  @!P0 IMAD.IADD R4, R4, 0x1, -R3 ;  /* 0x0000000104048824 */ /* 0x000fe400078e0a03 */
[----:B------:R-:W-:Y:S02]  /*0f00*/  IMAD.MOV R9, RZ, RZ, -R9 ;  /* 0x000000ffff097224 */ /* 0x000fe400078e0a09 */
[----:B------:R-:W-:Y:S02]  /*0f10*/  IMAD R24, R3, R7, R24 ;  /* 0x0000000703187224 */ /* 0x000fe400078e0218 */
[----:B------:R-:W-:Y:S02]  /*0f20*/  IMAD.MOV.U32 R224, RZ, RZ, R4 ;  /* 0x000000ffffe07224 */ /* 0x000fe400078e0004 */
[--C-:B------:R-:W-:Y:S01]  /*0f30*/  @!P6 IMAD.IADD R20, R20, 0x1, -R3.reuse ;  /* 0x000000011414e824 */ /* 0x100fe200078e0a03 */
[----:B------:R-:W-:Y:S01]  /*0f40*/  ISETP.GE.AND P6, PT, R15, RZ, PT ;  /* 0x000000ff0f00720c */ /* 0x000fe20003fc6270 */
[----:B------:R-:W-:Y:S01]  /*0f50*/  IMAD R22, R3, R9, R22 ;  /* 0x0000000903167224 */ /* 0x000fe200078e0216 */
[----:B------:R-:W-:Y:S01]  /*0f60*/  LOP3.LUT R15, R5, 0x22, RZ, 0xfc, !PT ;  /* 0x00000022050f7812 */ /* 0x000fe200078efcff */
[----:B------:R-:W-:Y:S01]  /*0f70*/  @!P5 IMAD.IADD R16, R16, 0x1, -R3 ;  /* 0x000000011010d824 */ /* 0x000fe200078e0a03 */
[C---:B------:R-:W-:Y:S01]  /*0f80*/  ISETP.GT.U32.AND P5, PT, R3.reuse, R24, PT ;  /* 0x000000180300720c */ /* 0x040fe20003fa4070 */
[----:B------:R-:W-:Y:S01]  /*0f90*/  @!P3 IMAD.MOV R224, RZ, RZ, -R224 ;  /* 0x000000ffffe0b224 */ /* 0x000fe200078e0ae0 */
[C---:B------:R-:W-:Y:S01]  /*0fa0*/  ISETP.GT.U32.AND P3, PT, R3.reuse, R20, PT ;  /* 0x000000140300720c */ /* 0x040fe20003f64070 */
[----:B------:R-:W-:Y:S01]  /*0fb0*/  IMAD.HI.U32 R7, R6, R13, RZ ;  /* 0x0000000d06077227 */ /* 0x000fe200078e00ff */
[----:B------:R-:W-:-:S02]  /*0fc0*/  ISETP.GT.U32.AND P0, PT, R3, R22, PT ;  /* 0x000000160300720c */ /* 0x000fc40003f04070 */
[----:B------:R-:W-:Y:S01]  /*0fd0*/  IABS R38, R15 ;  /* 0x0000000f00267213 */ /* 0x000fe20000000000 */
[----:B------:R-:W-:Y:S02]  /*0fe0*/  @!P2 IMAD.IADD R18, R18, 0x1, -R3 ;  /* 0x000000011212a824 */ /* 0x000fe400078e0a03 */
[----:B------:R-:W-:-:S03]  /*0ff0*/  IMAD.HI.U32 R9, R6, R28, RZ ;  /* 0x0000001c06097227 */ /* 0x000fc600078e00ff */
[----:B------:R-:W-:Y:S01]  /*1000*/  ISETP.GT.U32.AND P2, PT, R3, R18, PT ;  /* 0x000000120300720c */ /* 0x000fe20003f44070 */
[----:B------:R-:W-:Y:S01]  /*1010*/  IMAD.MOV R4, RZ, RZ, -R7 ;  /* 0x000000ffff047224 */ /* 0x000fe200078e0a07 */
[----:B------:R-:W-:Y:S01]  /*1020*/  LOP3.LUT R7, R5, 0x18, RZ, 0xfc, !PT ;  /* 0x0000001805077812 */ /* 0x000fe200078efcff */
[----:B------:R-:W-:Y:S02]  /*1030*/  IMAD.MOV R9, RZ, RZ, -R9 ;  /* 0x000000ffff097224 */ /* 0x000fe400078e0a09 */
[----:B------:R-:W-:Y:S01]  /*1040*/  IMAD R4, R3, R4, R13 ;  /* 0x0000000403047224 */ /* 0x000fe200078e020d */
[----:B------:R-:W-:Y:S01]  /*1050*/  LOP3.LUT R13, R5, 0x1a, RZ, 0xfc, !PT ;  /* 0x0000001a050d7812 */ /* 0x000fe200078efcff */
[C---:B------:R-:W-:Y:S02]  /*1060*/  IMAD R28, R3.reuse, R9, R28 ;  /* 0x00000009031c7224 */ /* 0x040fe400078e021c */
[--C-:B------:R-:W-:Y:S01]  /*1070*/  @!P5 IMAD.IADD R24, R24, 0x1, -R3.reuse ;  /* 0x000000011818d824 */ /* 0x100fe200078e0a03 */
[----:B------:R-:W-:Y:S01]  /*1080*/  IABS R32, R13 ;  /* 0x0000000d00207213 */ /* 0x000fe20000000000 */
[--C-:B------:R-:W-:Y:S01]  /*1090*/  @!P3 IMAD.IADD R20, R20, 0x1, -R3.reuse ;  /* 0x000000011414b824 */ /* 0x100fe200078e0a03 */
[----:B------:R-:W-:Y:S01]  /*10a0*/  ISETP.GT.U32.AND P3, PT, R3, R4, PT ;  /* 0x000000040300720c */ /* 0x000fe20003f64070 */
[--C-:B------:R-:W-:Y:S01]  /*10b0*/  @!P0 IMAD.IADD R22, R22, 0x1, -R3.reuse ;  /* 0x0000000116168824 */ /* 0x100fe200078e0a03 */
[----:B------:R-:W-:Y:S01]  /*10c0*/  ISETP.GE.AND P0, PT, R19, RZ, PT ;  /* 0x000000ff1300720c */ /* 0x000fe20003f06270 */
[----:B------:R-:W-:Y:S01]  /*10d0*/  @!P4 IMAD.MOV R16, RZ, RZ, -R16 ;  /* 0x000000ffff10c224 */ /* 0x000fe200078e0a10 */
[C---:B------:R-:W-:Y:S01]  /*10e0*/  ISETP.GT.U32.AND P4, PT, R3.reuse, R24, PT ;  /* 0x000000180300720c */ /* 0x040fe20003f84070 */
[----:B------:R-:W-:Y:S01]  /*10f0*/  @!P6 IMAD.MOV R20, RZ, RZ, -R20 ;  /* 0x000000ffff14e224 */ /* 0x000fe200078e0a14 */
[C---:B------:R-:W-:Y:S01]  /*1100*/  ISETP.GT.U32.AND P6, PT, R3.reuse, R28, PT ;  /* 0x0000001c0300720c */ /* 0x040fe20003fc4070 */
[----:B------:R-:W-:Y:S01]  /*1110*/  @!P2 IMAD.IADD R18, R18, 0x1, -R3 ;  /* 0x000000011212a824 */ /* 0x000fe200078e0a03 */
[----:B------:R-:W-:Y:S01]  /*1120*/  ISETP.GT.U32.AND P5, PT, R3, R22, PT ;  /* 0x000000160300720c */ /* 0x000fe20003fa4070 */
[----:B------:R-:W-:Y:S01]  /*1130*/  IMAD.HI.U32 R9, R6, R32, RZ ;  /* 0x0000002006097227 */ /* 0x000fe200078e00ff */
[----:B------:R-:W-:-:S02]  /*1140*/  ISETP.GE.AND P2, PT, R17, RZ, PT ;  /* 0x000000ff1100720c */ /* 0x000fc40003f46270 */
[----:B------:R-:W-:Y:S01]  /*1150*/  LOP3.LUT R17, R5, 0x24, RZ, 0xfc, !PT ;  /* 0x0000002405117812 */ /* 0x000fe200078efcff */
[----:B------:R-:W-:Y:S01]  /*1160*/  IMAD.MOV.U32 R214, RZ, RZ, R18 ;  /* 0x000000ffffd67224 */ /* 0x000fe200078e0012 */
[----:B------:R-:W-:Y:S01]  /*1170*/  IABS R18, R7 ;  /* 0x0000000700127213 */ /* 0x000fe20000000000 */
[--C-:B------:R-:W-:Y:S01]  /*1180*/  @!P3 IMAD.IADD R4, R4, 0x1, -R3.reuse ;  /* 0x000000010404b824 */ /* 0x100fe200078e0a03 */
[----:B------:R-:W-:Y:S01]  /*1190*/  ISETP.GE.AND P3, PT, R13, RZ, PT ;  /* 0x000000ff0d00720c */ /* 0x000fe20003f66270 */
[--C-:B------:R-:W-:Y:S01]  /*11a0*/  @!P4 IMAD.IADD R24, R24, 0x1, -R3.reuse ;  /* 0x000000011818c824 */ /* 0x100fe200078e0a03 */
[----:B------:R-:W-:Y:S01]  /*11b0*/  ISETP.GE.AND P4, PT, R7, RZ, PT ;  /* 0x000000ff0700720c */ /* 0x000fe20003f86270 */
[----:B------:R-:W-:Y:S01]  /*11c0*/  @!P6 IMAD.IADD R28, R28, 0x1, -R3 ;  /* 0x000000011c1ce824 */ /* 0x000fe200078e0a03 */
[----:B------:R-:W-:Y:S01]  /*11d0*/  ISETP.GT.U32.AND P6, PT, R3, R4, PT ;  /* 0x000000040300720c */ /* 0x000fe20003fc4070 */
[----:B------:R-:W-:Y:S01]  /*11e0*/  IMAD.HI.U32 R7, R6, R18, RZ ;  /* 0x0000001206077227 */ /* 0x000fe200078e00ff */
[----:B------:R-:W-:-:S02]  /*11f0*/  LOP3.LUT R13, R5, 0x20, RZ, 0xfc, !PT ;  /* 0x00000020050d7812 */ /* 0x000fc400078efcff */
[----:B------:R-:W-:Y:S01]  /*1200*/  IABS R40, R17 ;  /* 0x0000001100287213 */ /* 0x000fe20000000000 */
[----:B------:R-:W-:Y:S01]  /*1210*/  @!P5 IMAD.IADD R22, R22, 0x1, -R3 ;  /* 0x000000011616d824 */ /* 0x000fe200078e0a03 */
[----:B------:R-:W-:Y:S01]  /*1220*/  ISETP.GE.AND P5, PT, R23, RZ, PT ;  /* 0x000000ff1700720c */ /* 0x000fe20003fa6270 */
[----:B------:R-:W-:Y:S01]  /*1230*/  IMAD.MOV R7, RZ, RZ, -R7 ;  /* 0x000000ffff077224 */ /* 0x000fe200078e0a07 */
[----:B------:R-:W-:Y:S01]  /*1240*/  LOP3.LUT R19, R5, 0x26, RZ, 0xfc, !PT ;  /* 0x0000002605137812 */ /* 0x000fe200078efcff */
[----:B------:R-:W-:Y:S01]  /*1250*/  @!P2 IMAD.MOV R22, RZ, RZ, -R22 ;  /* 0x000000ffff16a224 */ /* 0x000fe200078e0a16 */
[C---:B------:R-:W-:Y:S01]  /*1260*/  ISETP.GT.U32.AND P2, PT, R3.reuse, R28, PT ;  /* 0x0000001c0300720c */ /* 0x040fe20003f44070 */
[----:B------:R-:W-:Y:S01]  /*1270*/  IMAD R18, R3, R7, R18 ;  /* 0x0000000703127224 */ /* 0x000fe200078e0212 */
[----:B------:R-:W-:Y:S01]  /*1280*/  LOP3.LUT R7, R5, 0x1c, RZ, 0xfc, !PT ;  /* 0x0000001c05077812 */ /* 0x000fe200078efcff */
[----:B------:R-:W-:Y:S01]  /*1290*/  @!P6 IMAD.IADD R4, R4, 0x1, -R3 ;  /* 0x000000010404e824 */ /* 0x000fe200078e0a03 */
[----:B------:R-:W-:Y:S01]  /*12a0*/  IABS R42, R19 ;  /* 0x00000013002a7213 */ /* 0x000fe20000000000 */
[----:B------:R-:W-:Y:S01]  /*12b0*/  IMAD.MOV R9, RZ, RZ, -R9 ;  /* 0x000000ffff097224 */ /* 0x000fe200078e0a09 */
[----:B------:R-:W-:Y:S01]  /*12c0*/  ISETP.GT.U32.AND P6, PT, R3, R18, PT ;  /* 0x000000120300720c */ /* 0x000fe20003fc4070 */
[----:B------:R-:W-:Y:S01]  /*12d0*/  @!P1 IMAD.MOV R214, RZ, RZ, -R214 ;  /* 0x000000ffffd69224 */ /* 0x000fe200078e0ad6 */
[----:B------:R-:W-:Y:S01]  /*12e0*/  ISETP.GE.AND P1, PT, R21, RZ, PT ;  /* 0x000000ff1500720c */ /* 0x000fe20003f26270 */
[----:B------:R-:W-:Y:S01]  /*12f0*/  IMAD R32, R3, R9, R32 ;  /* 0x0000000903207224 */ /* 0x000fe200078e0220 */
[----:B------:R-:W-:Y:S01]  /*1300*/  LOP3.LUT R9, R5, 0x1e, RZ, 0xfc, !PT ;  /* 0x0000001e05097812 */ /* 0x000fe200078efcff */
[----:B------:R-:W-:Y:S01]  /*1310*/  @!P0 IMAD.MOV R24, RZ, RZ, -R24 ;  /* 0x000000ffff188224 */ /* 0x000fe200078e0a18 */
[----:B------:R-:W-:Y:S01]  /*1320*/  ISETP.GE.AND P0, PT, R7, RZ, PT ;  /* 0x000000ff0700720c */ /* 0x000fe20003f06270 */
[--C-:B------:R-:W-:Y:S01]  /*1330*/  @!P2 IMAD.IADD R28, R28, 0x1, -R3.reuse ;  /* 0x000000011c1ca824 */ /* 0x100fe200078e0a03 */
[----:B------:R-:W-:Y:S01]  /*1340*/  IABS R7, R7 ;  /* 0x0000000700077213 */ /* 0x000fe20000000000 */
[----:B------:R-:W-:Y:S01]  /*1350*/  IMAD.MOV.U32 R26, RZ, RZ, R4 ;  /* 0x000000ffff1a7224 */ /* 0x000fe200078e0004 */
[----:B------:R-:W-:Y:S01]  /*1360*/  IABS R34, R9 ;  /* 0x0000000900227213 */ /* 0x000fe20000000000 */
[----:B------:R-:W-:Y:S01]  /*1370*/  @!P5 IMAD.MOV R28, RZ, RZ, -R28 ;  /* 0x000000ffff1cd224 */ /* 0x000fe200078e0a1c */
[----:B------:R-:W-:Y:S01]  /*1380*/  ISETP.GT.U32.AND P5, PT, R3, R32, PT ;  /* 0x000000200300720c */ /* 0x000fe20003fa4070 */
[----:B------:R-:W-:Y:S01]  /*1390*/  @!P6 IMAD.IADD R18, R18, 0x1, -R3 ;  /* 0x000000011212e824 */ /* 0x000fe200078e0a03 */
[----:B------:R-:W-:Y:S01]  /*13a0*/  ISETP.GE.AND P2, PT, R9, RZ, PT ;  /* 0x000000ff0900720c */ /* 0x000fe20003f46270 */
[----:B------:R-:W-:Y:S01]  /*13b0*/  IMAD.MOV.U32 R9, RZ, RZ, R7 ;  /* 0x000000ffff097224 */ /* 0x000fe200078e0007 */
[----:B------:R-:W-:Y:S01]  /*13c0*/  LOP3.LUT R23, R5, 0x2a, RZ, 0xfc, !PT ;  /* 0x0000002a05177812 */ /* 0x000fe200078efcff */
[----:B------:R-:W-:Y:S01]  /*13d0*/  IMAD.HI.U32 R7, R6, R34, RZ ;  /* 0x0000002206077227 */ /* 0x000fe200078e00ff */
[----:B------:R-:W-:-:S02]  /*13e0*/  ISETP.GT.U32.AND P6, PT, R3, R18, PT ;  /* 0x000000120300720c */ /* 0x000fc40003fc4070 */
[----:B------:R-:W-:Y:S01]  /*13f0*/  IABS R46, R23 ;  /* 0x00000017002e7213 */ /* 0x000fe20000000000 */
[----:B------:R-:W-:Y:S01]  /*1400*/  @!P1 IMAD.MOV R26, RZ, RZ, -R26 ;  /* 0x000000ffff1a9224 */ /* 0x000fe200078e0a1a */
[----:B------:R-:W-:Y:S01]  /*1410*/  ISETP.GE.AND P1, PT, R13, RZ, PT ;  /* 0x000000ff0d00720c */ /* 0x000fe20003f26270 */
[----:B------:R-:W-:Y:S01]  /*1420*/  IMAD.MOV R7, RZ, RZ, -R7 ;  /* 0x000000ffff077224 */ /* 0x000fe200078e0a07 */
[----:B------:R-:W-:Y:S01]  /*1430*/  IABS R13, R13 ;  /* 0x0000000d000d7213 */ /* 0x000fe20000000000 */
[----:B------:R-:W-:Y:S01]  /*1440*/  @!P5 IMAD.IADD R32, R32, 0x1, -R3 ;  /* 0x000000012020d824 */ /* 0x000fe200078e0a03 */
[----:B------:R-:W-:Y:S01]  /*1450*/  LOP3.LUT R21, R5, 0x28, RZ, 0xfc, !PT ;  /* 0x0000002805157812 */ /* 0x000fe200078efcff */
[C---:B------:R-:W-:Y:S02]  /*1460*/  IMAD R34, R3.reuse, R7, R34 ;  /* 0x0000000703227224 */ /* 0x040fe400078e0222 */
[----:B------:R-:W-:Y:S01]  /*1470*/  IMAD.HI.U32 R7, R6, R13, RZ ;  /* 0x0000000d06077227 */ /* 0x000fe200078e00ff */
[----:B------:R-:W-:-:S02]  /*1480*/  ISETP.GT.U32.AND P5, PT, R3, R32, PT ;  /* 0x000000200300720c */ /* 0x000fc40003fa4070 */
[----:B------:R-:W-:Y:S01]  /*1490*/  IABS R44, R21 ;  /* 0x00000015002c7213 */ /* 0x000fe20000000000 */
[----:B------:R-:W-:Y:S02]  /*14a0*/  @!P6 IMAD.IADD R18, R18, 0x1, -R3 ;  /* 0x000000011212e824 */ /* 0x000fe400078e0a03 */
[----:B------:R-:W-:Y:S02]  /*14b0*/  IMAD.MOV R36, RZ, RZ, -R7 ;  /* 0x000000ffff247224 */ /* 0x000fe400078e0a07 */
[----:B------:R-:W-:Y:S02]  /*14c0*/  IMAD.MOV.U32 R30, RZ, RZ, R18 ;  /* 0x000000ffff1e7224 */ /* 0x000fe400078e0012 */
[C---:B------:R-:W-:Y:S02]  /*14d0*/  IMAD R18, R3.reuse, R36, R13 ;  /* 0x0000002403127224 */ /* 0x040fe400078e020d */
[----:B------:R-:W-:Y:S01]  /*14e0*/  @!P4 IMAD.MOV R30, RZ, RZ, -R30 ;  /* 0x000000ffff1ec224 */ /* 0x000fe200078e0a1e */
[----:B------:R-:W-:Y:S01]  /*14f0*/  ISETP.GT.U32.AND P4, PT, R3, R34, PT ;  /* 0x000000220300720c */ /* 0x000fe20003f84070 */
[----:B------:R-:W-:-:S04]  /*1500*/  IMAD.HI.U32 R4, R6, R9, RZ ;  /* 0x0000000906047227 */ /* 0x000fc800078e00ff */
[----:B------:R-:W-:Y:S01]  /*1510*/  @!P5 IMAD.IADD R32, R32, 0x1, -R3 ;  /* 0x000000012020d824 */ /* 0x000fe200078e0a03 */
[----:B------:R-:W-:Y:S01]  /*1520*/  ISETP.GT.U32.AND P5, PT, R3, R18, PT ;  /* 0x000000120300720c */ /* 0x000fe20003fa4070 */
[----:B------:R-:W-:Y:S02]  /*1530*/  IMAD.MOV R4, RZ, RZ, -R4 ;  /* 0x000000ffff047224 */ /* 0x000fe400078e0a04 */
[----:B------:R-:W-:-:S04]  /*1540*/  IMAD.HI.U32 R7, R6, R40, RZ ;  /* 0x0000002806077227 */ /* 0x000fc800078e00ff */
[C---:B------:R-:W-:Y:S02]  /*1550*/  IMAD R4, R3.reuse, R4, R9 ;  /* 0x0000000403047224 */ /* 0x040fe400078e0209 */
[----:B------:R-:W-:Y:S02]  /*1560*/  @!P4 IMAD.IADD R34, R34, 0x1, -R3 ;  /* 0x000000012222c824 */ /* 0x000fe400078e0a03 */
[----:B------:R-:W-:Y:S01]  /*1570*/  IMAD.MOV R7, RZ, RZ, -R7 ;  /* 0x000000ffff077224 */ /* 0x000fe200078e0a07 */
[C---:B------:R-:W-:Y:S01]  /*1580*/  ISETP.GT.U32.AND P6, PT, R3.reuse, R4, PT ;  /* 0x000000040300720c */ /* 0x040fe20003fc4070 */
[----:B------:R-:W-:Y:S01]  /*1590*/  @!P5 IMAD.IADD R18, R18, 0x1, -R3 ;  /* 0x000000011212d824 */ /* 0x000fe200078e0a03 */
[C---:B------:R-:W-:Y:S01]  /*15a0*/  ISETP.GT.U32.AND P4, PT, R3.reuse, R34, PT ;  /* 0x000000220300720c */ /* 0x040fe20003f84070 */
[C---:B------:R-:W-:Y:S02]  /*15b0*/  IMAD R40, R3.reuse, R7, R40 ;  /* 0x0000000703287224 */ /* 0x040fe400078e0228 */
[----:B------:R-:W-:Y:S01]  /*15c0*/  IMAD.HI.U32 R7, R6, R42, RZ ;  /* 0x0000002a06077227 */ /* 0x000fe200078e00ff */
[----:B------:R-:W-:-:S03]  /*15d0*/  ISETP.GT.U32.AND P5, PT, R3, R18, PT ;  /* 0x000000120300720c */ /* 0x000fc60003fa4070 */
[----:B------:R-:W-:Y:S02]  /*15e0*/  IMAD.MOV R7, RZ, RZ, -R7 ;  /* 0x000000ffff077224 */ /* 0x000fe400078e0a07 */
[----:B------:R-:W-:-:S04]  /*15f0*/  IMAD.HI.U32 R9, R6, R38, RZ ;  /* 0x0000002606097227 */ /* 0x000fc800078e00ff */
[--C-:B------:R-:W-:Y:S02]  /*1600*/  @!P6 IMAD.IADD R4, R4, 0x1, -R3.reuse ;  /* 0x000000010404e824 */ /* 0x100fe400078e0a03 */
[C---:B------:R-:W-:Y:S02]  /*1610*/  IMAD R42, R3.reuse, R7, R42 ;  /* 0x00000007032a7224 */ /* 0x040fe400078e022a */
[--C-:B------:R-:W-:Y:S01]  /*1620*/  @!P4 IMAD.IADD R34, R34, 0x1, -R3.reuse ;  /* 0x000000012222c824 */ /* 0x100fe200078e0a03 */
[C---:B------:R-:W-:Y:S01]  /*1630*/  ISETP.GT.U32.AND P6, PT, R3.reuse, R4, PT ;  /* 0x000000040300720c */ /* 0x040fe20003fc4070 */
[----:B------:R-:W-:Y:S01]  /*1640*/  @!P5 IMAD.IADD R18, R18, 0x1, -R3 ;  /* 0x000000011212d824 */ /* 0x000fe200078e0a03 */
[C---:B------:R-:W-:Y:S01]  /*1650*/  ISETP.GT.U32.AND P4, PT, R3.reuse, R40, PT ;  /* 0x000000280300720c */ /* 0x040fe20003f84070 */
[----:B------:R-:W-:Y:S01]  /*1660*/  IMAD.MOV R9, RZ, RZ, -R9 ;  /* 0x000000ffff097224 */ /* 0x000fe200078e0a09 */
[----:B------:R-:W-:Y:S01]  /*1670*/  ISETP.GT.U32.AND P5, PT, R3, R42, PT ;  /* 0x0000002a0300720c */ /* 0x000fe20003fa4070 */
[----:B------:R-:W-:-:S04]  /*1680*/  IMAD.HI.U32 R7, R6, R44, RZ ;  /* 0x0000002c06077227 */ /* 0x000fc800078e00ff */
[----:B------:R-:W-:Y:S02]  /*1690*/  IMAD R38, R3, R9, R38 ;  /* 0x0000000903267224 */ /* 0x000fe400078e0226 */
[----:B------:R-:W-:-:S04]  /*16a0*/  IMAD.HI.U32 R9, R6, R46, RZ ;  /* 0x0000002e06097227 */ /* 0x000fc800078e00ff */
[--C-:B------:R-:W-:Y:S01]  /*16b0*/  @!P6 IMAD.IADD R4, R4, 0x1, -R3.reuse ;  /* 0x000000010404e824 */ /* 0x100fe200078e0a03 */
[C---:B------:R-:W-:Y:S01]  /*16c0*/  ISETP.GT.U32.AND P6, PT, R3.reuse, R38, PT ;  /* 0x000000260300720c */ /* 0x040fe20003fc4070 */
[--C-:B------:R-:W-:Y:S02]  /*16d0*/  @!P4 IMAD.IADD R40, R40, 0x1, -R3.reuse ;  /* 0x000000012828c824 */ /* 0x100fe400078e0a03 */
[----:B------:R-:W-:Y:S02]  /*16e0*/  @!P5 IMAD.IADD R42, R42, 0x1, -R3 ;  /* 0x000000012a2ad824 */ /* 0x000fe400078e0a03 */
[----:B------:R-:W-:Y:S01]  /*16f0*/  IMAD.MOV R9, RZ, RZ, -R9 ;  /* 0x000000ffff097224 */ /* 0x000fe200078e0a09 */
[----:B------:R-:W-:Y:S01]  /*1700*/  ISETP.GT.U32.AND P5, PT, R3, R40, PT ;  /* 0x000000280300720c */ /* 0x000fe20003fa4070 */
[----:B------:R-:W-:-:S04]  /*1710*/  IMAD.HI.U32 R13, R6, R48, RZ ;  /* 0x00000030060d7227 */ /* 0x000fc800078e00ff */
[----:B------:R-:W-:Y:S02]  /*1720*/  IMAD R46, R3, R9, R46 ;  /* 0x00000009032e7224 */ /* 0x000fe400078e022e */
[----:B------:R-:W-:Y:S01]  /*1730*/  @!P6 IMAD.IADD R38, R38, 0x1, -R3 ;  /* 0x000000012626e824 */ /* 0x000fe200078e0a03 */
[----:B------:R-:W-:Y:S01]  /*1740*/  ISETP.GE.AND P6, PT, R15, RZ, PT ;  /* 0x000000ff0f00720c */ /* 0x000fe20003fc6270 */
[----:B------:R-:W-:Y:S01]  /*1750*/  IMAD.MOV R7, RZ, RZ, -R7 ;  /* 0x000000ffff077224 */ /* 0x000fe200078e0a07 */
[----:B------:R-:W-:Y:S01]  /*1760*/  LOP3.LUT R15, R5, 0x3e, RZ, 0xfc, !PT ;  /* 0x0000003e050f7812 */ /* 0x000fe200078efcff */
[----:B------:R-:W-:Y:S01]  /*1770*/  IMAD.MOV R13, RZ, RZ, -R13 ;  /* 0x000000ffff0d7224 */ /* 0x000fe200078e0a0d */
[C---:B------:R-:W-:Y:S01]  /*1780*/  ISETP.GT.U32.AND P4, PT, R3.reuse, R38, PT ;  /* 0x000000260300720c */ /* 0x040fe20003f84070 */
[----:B------:R-:W-:Y:S01]  /*1790*/  @!P5 IMAD.IADD R40, R40, 0x1, -R3 ;  /* 0x000000012828d824 */ /* 0x000fe200078e0a03 */
[C---:B------:R-:W-:Y:S01]  /*17a0*/  ISETP.GT.U32.AND P5, PT, R3.reuse, R46, PT ;  /* 0x0000002e0300720c */ /* 0x040fe20003fa4070 */
[----:B------:R-:W-:Y:S01]  /*17b0*/  IMAD R44, R3, R7, R44 ;  /* 0x00000007032c7224 */ /* 0x000fe200078e022c */
[----:B------:R-:W-:Y:S01]  /*17c0*/  IABS R66, R15 ;  /* 0x0000000f00427213 */ /* 0x000fe20000000000 */
[----:B------:R-:W-:-:S04]  /*17d0*/  IMAD.HI.U32 R7, R6, R50, RZ ;  /* 0x0000003206077227 */ /* 0x000fc800078e00ff */
[C---:B------:R-:W-:Y:S02]  /*17e0*/  IMAD R48, R3.reuse, R13, R48 ;  /* 0x0000000d03307224 */ /* 0x040fe400078e0230 */
[----:B------:R-:W-:Y:S02]  /*17f0*/  IMAD.MOV R13, RZ, RZ, -R7 ;  /* 0x000000ffff0d7224 */ /* 0x000fe400078e0a07 */
[----:B------:R-:W-:Y:S01]  /*1800*/  @!P3 IMAD.MOV R32, RZ, RZ, -R32 ;  /* 0x000000ffff20b224 */ /* 0x000fe200078e0a20 */
[C---:B------:R-:W-:Y:S01]  /*1810*/  ISETP.GT.U32.AND P3, PT, R3.reuse, R42, PT ;  /* 0x0000002a0300720c */ /* 0x040fe20003f64070 */
[C---:B------:R-:W-:Y:S02]  /*1820*/  IMAD R50, R3.reuse, R13, R50 ;  /* 0x0000000d03327224 */ /* 0x040fe400078e0232 */
[--C-:B------:R-:W-:Y:S01]  /*1830*/  @!P4 IMAD.IADD R38, R38, 0x1, -R3.reuse ;  /* 0x000000012626c824 */ /* 0x100fe200078e0a03 */
[C---:B------:R-:W-:Y:S01]  /*1840*/  ISETP.GT.U32.AND P4, PT, R3.reuse, R44, PT ;  /* 0x0000002c0300720c */ /* 0x040fe20003f84070 */
[----:B------:R-:W-:Y:S01]  /*1850*/  @!P5 IMAD.IADD R46, R46, 0x1, -R3 ;  /* 0x000000012e2ed824 */ /* 0x000fe200078e0a03 */
[----:B------:R-:W-:Y:S01]  /*1860*/  ISETP.GT.U32.AND P5, PT, R3, R50, PT ;  /* 0x000000320300720c */ /* 0x000fe20003fa4070 */
[----:B------:R-:W-:-:S04]  /*1870*/  IMAD.HI.U32 R7, R6, R52, RZ ;  /* 0x0000003406077227 */ /* 0x000fc800078e00ff */
[----:B------:R-:W-:Y:S02]  /*1880*/  IMAD.MOV R7, RZ, RZ, -R7 ;  /* 0x000000ffff077224 */ /* 0x000fe400078e0a07 */
[--C-:B------:R-:W-:Y:S01]  /*1890*/  @!P3 IMAD.IADD R42, R42, 0x1, -R3.reuse ;  /* 0x000000012a2ab824 */ /* 0x100fe200078e0a03 */
[C---:B------:R-:W-:Y:S01]  /*18a0*/  ISETP.GT.U32.AND P3, PT, R3.reuse, R48, PT ;  /* 0x000000300300720c */ /* 0x040fe20003f64070 */
[----:B------:R-:W-:Y:S02]  /*18b0*/  IMAD R52, R3, R7, R52 ;  /* 0x0000000703347224 */ /* 0x000fe400078e0234 */
[--C-:B------:R-:W-:Y:S01]  /*18c0*/  @!P4 IMAD.IADD R44, R44, 0x1, -R3.reuse ;  /* 0x000000012c2cc824 */ /* 0x100fe200078e0a03 */
[----:B------:R-:W-:Y:S01]  /*18d0*/  ISETP.GE.AND P4, PT, R17, RZ, PT ;  /* 0x000000ff1100720c */ /* 0x000fe20003f86270 */
[----:B------:R-:W-:Y:S01]  /*18e0*/  @!P5 IMAD.IADD R50, R50, 0x1, -R3 ;  /* 0x000000013232d824 */ /* 0x000fe200078e0a03 */
[----:B------:R-:W-:Y:S01]  /*18f0*/  LOP3.LUT R17, R5, 0x36, RZ, 0xfc, !PT ;  /* 0x0000003605117812 */ /* 0x000fe200078efcff */
[----:B------:R-:W-:Y:S01]  /*1900*/  IMAD.HI.U32 R9, R6, R54, RZ ;  /* 0x0000003606097227 */ /* 0x000fe200078e00ff */
[----:B------:R-:W-:-:S02]  /*1910*/  ISETP.GT.U32.AND P5, PT, R3, R52, PT ;  /* 0x000000340300720c */ /* 0x000fc40003fa4070 */
[----:B------:R-:W-:Y:S01]  /*1920*/  IABS R58, R17 ;  /* 0x00000011003a7213 */ /* 0x000fe20000000000 */
[----:B------:R-:W-:Y:S02]  /*1930*/  IMAD.MOV R9, RZ, RZ, -R9 ;  /* 0x000000ffff097224 */ /* 0x000fe400078e0a09 */
[----:B------:R-:W-:Y:S01]  /*1940*/  @!P3 IMAD.IADD R48, R48, 0x1, -R3 ;  /* 0x000000013030b824 */ /* 0x000fe200078e0a03 */
[----:B------:R-:W-:Y:S01]  /*1950*/  ISETP.GE.AND P3, PT, R19, RZ, PT ;  /* 0x000000ff1300720c */ /* 0x000fe20003f66270 */
[----:B------:R-:W-:Y:S01]  /*1960*/  IMAD.HI.U32 R13, R6, R56, RZ ;  /* 0x00000038060d7227 */ /* 0x000fe200078e00ff */
[----:B------:R-:W-:-:S03]  /*1970*/  LOP3.LUT R19, R5, 0x38, RZ, 0xfc, !PT ;  /* 0x0000003805137812 */ /* 0x000fc600078efcff */
[----:B------:R-:W-:Y:S01]  /*1980*/  IMAD R54, R3, R9, R54 ;  /* 0x0000000903367224 */ /* 0x000fe200078e0236 */
[----:B------:R-:W-:Y:S01]  /*1990*/  IABS R60, R19 ;  /* 0x00000013003c7213 */ /* 0x000fe20000000000 */
[----:B------:R-:W-:-:S04]  /*19a0*/  IMAD.HI.U32 R5, R6, R58, RZ ;  /* 0x0000003a06057227 */ /* 0x000fc800078e00ff */
[----:B------:R-:W-:Y:S02]  /*19b0*/  IMAD.MOV R13, RZ, RZ, -R13 ;  /* 0x000000ffff0d7224 */ /* 0x000fe400078e0a0d */
[----:B------:R-:W-:Y:S01]  /*19c0*/  @!P5 IMAD.IADD R52, R52, 0x1, -R3 ;  /* 0x000000013434d824 */ /* 0x000fe200078e0a03 */
[C---:B------:R-:W-:Y:S01]  /*19d0*/  ISETP.GT.U32.AND P5, PT, R3.reuse, R54, PT ;  /* 0x000000360300720c */ /* 0x040fe20003fa4070 */
[----:B------:R-:W-:Y:S02]  /*19e0*/  IMAD.MOV R5, RZ, RZ, -R5 ;  /* 0x000000ffff057224 */ /* 0x000fe400078e0a05 */
[C---:B------:R-:W-:Y:S02]  /*19f0*/  IMAD R56, R3.reuse, R13, R56 ;  /* 0x0000000d03387224 */ /* 0x040fe400078e0238 */
[----:B------:R-:W-:Y:S02]  /*1a00*/  IMAD R58, R3, R5, R58 ;  /* 0x00000005033a7224 */ /* 0x000fe400078e023a */
[----:B------:R-:W-:-:S04]  /*1a10*/  IMAD.HI.U32 R7, R6, R60, RZ ;  /* 0x0000003c06077227 */ /* 0x000fc800078e00ff */
[----:B------:R-:W-:-:S04]  /*1a20*/  IMAD.HI.U32 R9, R6, R62, RZ ;  /* 0x0000003e06097227 */ /* 0x000fc800078e00ff */
[----:B------:R-:W-:-:S04]  /*1a30*/  IMAD.HI.U32 R13, R6, R64, RZ ;  /* 0x00000040060d7227 */ /* 0x000fc800078e00ff */
[----:B------:R-:W-:-:S04]  /*1a40*/  IMAD.HI.U32 R5, R6, R66, RZ ;  /* 0x0000004206057227 */ /* 0x000fc800078e00ff */
[----:B------:R-:W-:Y:S01]  /*1a50*/  IMAD.MOV.U32 R6, RZ, RZ, R4 ;  /* 0x000000ffff067224 */ /* 0x000fe200078e0004 */
[----:B------:R-:W-:Y:S01]  /*1a60*/  SHF.R.S32.HI R4, RZ, 0x5, R230 ;  /* 0x00000005ff047819 */ /* 0x000fe200000114e6 */
[----:B------:R-:W-:Y:S01]  /*1a70*/  @!P6 IMAD.MOV R38, RZ, RZ, -R38 ;  /* 0x000000ffff26e224 */ /* 0x000fe200078e0a26 */
[C---:B------:R-:W-:Y:S01]  /*1a80*/  ISETP.GT.U32.AND P6, PT, R3.reuse, R52, PT ;  /* 0x000000340300720c */ /* 0x040fe20003fc4070 */
[----:B------:R-:W-:Y:S01]  /*1a90*/  @!P0 IMAD.MOV R6, RZ, RZ, -R6 ;  /* 0x000000ffff068224 */ /* 0x000fe200078e0a06 */
[C---:B------:R-:W-:Y:S01]  /*1aa0*/  ISETP.GT.U32.AND P0, PT, R3.reuse, R44, PT ;  /* 0x0000002c0300720c */ /* 0x040fe20003f04070 */
[----:B------:R-:W-:Y:S01]  /*1ab0*/  @!P5 IMAD.IADD R54, R54, 0x1, -R3 ;  /* 0x000000013636d824 */ /* 0x000fe200078e0a03 */
[C---:B------:R-:W-:Y:S01]  /*1ac0*/  ISETP.GT.U32.AND P5, PT, R3.reuse, R50, PT ;  /* 0x000000320300720c */ /* 0x040fe20003fa4070 */
[----:B------:R-:W-:Y:S01]  /*1ad0*/  @!P3 IMAD.MOV R42, RZ, RZ, -R42 ;  /* 0x000000ffff2ab224 */ /* 0x000fe200078e0a2a */
[C---:B------:R-:W-:Y:S01]  /*1ae0*/  ISETP.GT.U32.AND P3, PT, R3.reuse, R56, PT ;  /* 0x000000380300720c */ /* 0x040fe20003f64070 */
[----:B------:R-:W-:Y:S01]  /*1af0*/  IMAD.MOV R13, RZ, RZ, -R13 ;  /* 0x000000ffff0d7224 */ /* 0x000fe200078e0a0d */
[----:B------:R-:W-:Y:S01]  /*1b00*/  SGXT R4, R4, 0x1 ;  /* 0x000000010404781a */ /* 0x000fe20000000200 */
[----:B------:R-:W-:Y:S01]  /*1b10*/  @!P4 IMAD.MOV R40, RZ, RZ, -R40 ;  /* 0x000000ffff28c224 */ /* 0x000fe200078e0a28 */
[----:B------:R-:W-:Y:S01]  /*1b20*/  ISETP.GT.U32.AND P4, PT, R3, R54, PT ;  /* 0x000000360300720c */ /* 0x000fe20003f84070 */
[----:B------:R-:W-:-:S02]  /*1b30*/  IMAD.MOV.U32 R36, RZ, RZ, R18 ;  /* 0x000000ffff247224 */ /* 0x000fc400078e0012 */
[C---:B------:R-:W-:Y:S02]  /*1b40*/  IMAD R64, R3.reuse, R13, R64 ;  /* 0x0000000d03407224 */ /* 0x040fe400078e0240 */
[----:B------:R-:W-:Y:S01]  /*1b50*/  @!P2 IMAD.MOV R34, RZ, RZ, -R34 ;  /* 0x000000ffff22a224 */ /* 0x000fe200078e0a22 */
[C---:B------:R-:W-:Y:S01]  /*1b60*/  ISETP.GT.U32.AND P2, PT, R3.reuse, R46, PT ;  /* 0x0000002e0300720c */ /* 0x040fe20003f44070 */
[----:B------:R-:W-:Y:S02]  /*1b70*/  IMAD.MOV R5, RZ, RZ, -R5 ;  /* 0x000000ffff057224 */ /* 0x000fe400078e0a05 */
[----:B------:R-:W-:Y:S01]  /*1b80*/  @!P1 IMAD.MOV R36, RZ, RZ, -R36 ;  /* 0x000000ffff249224 */ /* 0x000fe200078e0a24 */
[C---:B------:R-:W-:Y:S01]  /*1b90*/  ISETP.GT.U32.AND P1, PT, R3.reuse, R48, PT ;  /* 0x000000300300720c */ /* 0x040fe20003f24070 */
[--C-:B------:R-:W-:Y:S01]  /*1ba0*/  @!P0 IMAD.IADD R44, R44, 0x1, -R3.reuse ;  /* 0x000000012c2c8824 */ /* 0x100fe200078e0a03 */
[C---:B------:R-:W-:Y:S01]  /*1bb0*/  ISETP.GT.U32.AND P0, PT, R3.reuse, R58, PT ;  /* 0x0000003a0300720c */ /* 0x040fe20003f04070 */
[----:B------:R-:W-:Y:S01]  /*1bc0*/  @!P6 IMAD.IADD R52, R52, 0x1, -R3 ;  /* 0x000000013434e824 */ /* 0x000fe200078e0a03 */
[C---:B------:R-:W-:Y:S01]  /*1bd0*/  ISETP.GT.U32.AND P6, PT, R3.reuse, R64, PT ;  /* 0x000000400300720c */ /* 0x040fe20003fc4070 */
[----:B------:R-:W-:-:S02]  /*1be0*/  IMAD R66, R3, R5, R66 ;  /* 0x0000000503427224 */ /* 0x000fc400078e0242 */
[----:B------:R-:W-:Y:S02]  /*1bf0*/  IMAD.MOV R7, RZ, RZ, -R7 ;  /* 0x000000ffff077224 */ /* 0x000fe400078e0a07 */
[----:B------:R-:W-:Y:S02]  /*1c00*/  IMAD.MOV R9, RZ, RZ, -R9 ;  /* 0x000000ffff097224 */ /* 0x000fe400078e0a09 */
[--C-:B------:R-:W-:Y:S01]  /*1c10*/  @!P3 IMAD.IADD R56, R56, 0x1, -R3.reuse ;  /* 0x000000013838b824 */ /* 0x100fe200078e0a03 */
[C---:B------:R-:W-:Y:S01]  /*1c20*/  ISETP.GT.U32.AND P3, PT, R3.reuse, R66, PT ;  /* 0x000000420300720c */ /* 0x040fe20003f64070 */
[----:B------:R-:W-:Y:S02]  /*1c30*/  IMAD R60, R3, R7, R60 ;  /* 0x00000007033c7224 */ /* 0x000fe400078e023c */
[----:B------:R-:W-:Y:S01]  /*1c40*/  @!P4 IMAD.IADD R54, R54, 0x1, -R3 ;  /* 0x000000013636c824 */ /* 0x000fe200078e0a03 */
[----:B------:R-:W-:Y:S01]  /*1c50*/  ISETP.GE.AND P4, PT, R23, RZ, PT ;  /* 0x000000ff1700720c */ /* 0x000fe20003f86270 */
[----:B------:R-:W-:-:S02]  /*1c60*/  IMAD R62, R3, R9, R62 ;  /* 0x00000009033e7224 */ /* 0x000fc400078e023e */
[--C-:B------:R-:W-:Y:S01]  /*1c70*/  @!P2 IMAD.IADD R46, R46, 0x1, -R3.reuse ;  /* 0x000000012e2ea824 */ /* 0x100fe200078e0a03 */
[C---:B------:R-:W-:Y:S01]  /*1c80*/  ISETP.GT.U32.AND P2, PT, R3.reuse, R60, PT ;  /* 0x0000003c0300720c */ /* 0x040fe20003f44070 */
[--C-:B------:R-:W-:Y:S01]  /*1c90*/  @!P1 IMAD.IADD R48, R48, 0x1, -R3.reuse ;  /* 0x0000000130309824 */ /* 0x100fe200078e0a03 */
[----:B------:R-:W-:Y:S01]  /*1ca0*/  ISETP.GT.U32.AND P1, PT, R3, R62, PT ;  /* 0x0000003e0300720c */ /* 0x000fe20003f24070 */
[--C-:B------:R-:W-:Y:S01]  /*1cb0*/  @!P0 IMAD.IADD R58, R58, 0x1, -R3.reuse ;  /* 0x000000013a3a8824 */ /* 0x100fe200078e0a03 */
[----:B------:R-:W-:Y:S01]  /*1cc0*/  ISETP.GE.AND P0, PT, R25, RZ, PT ;  /* 0x000000ff1900720c */ /* 0x000fe20003f06270 */
[--C-:B------:R-:W-:Y:S01]  /*1cd0*/  @!P6 IMAD.IADD R64, R64, 0x1, -R3.reuse ;  /* 0x000000014040e824 */ /* 0x100fe200078e0a03 */
[----:B------:R-:W-:Y:S01]  /*1ce0*/  ISETP.GE.AND P6, PT, R31, RZ, PT ;  /* 0x000000ff1f00720c */ /* 0x000fe20003fc6270 */
[--C-:B------:R-:W-:Y:S01]  /*1cf0*/  @!P3 IMAD.IADD R66, R66, 0x1, -R3.reuse ;  /* 0x000000014242b824 */ /* 0x100fe200078e0a03 */
[C---:B------:R-:W-:Y:S01]  /*1d00*/  ISETP.GT.U32.AND P3, PT, R3.reuse, R56, PT ;  /* 0x000000380300720c */ /* 0x040fe20003f64070 */
[----:B------:R-:W-:Y:S01]  /*1d10*/  @!P4 IMAD.MOV R46, RZ, RZ, -R46 ;  /* 0x000000ffff2ec224 */ /* 0x000fe200078e0a2e */
[----:B------:R-:W-:Y:S01]  /*1d20*/  ISETP.GT.U32.AND P4, PT, R3, R58, PT ;  /* 0x0000003a0300720c */ /* 0x000fe20003f84070 */
[--C-:B------:R-:W-:Y:S01]  /*1d30*/  @!P5 IMAD.IADD R50, R50, 0x1, -R3.reuse ;  /* 0x000000013232d824 */ /* 0x100fe200078e0a03 */
[----:B------:R-:W-:Y:S01]  /*1d40*/  ISETP.GE.AND P5, PT, R21, RZ, PT ;  /* 0x000000ff1500720c */ /* 0x000fe20003fa6270 */
[--C-:B------:R-:W-:Y:S01]  /*1d50*/  @!P2 IMAD.IADD R60, R60, 0x1, -R3.reuse ;  /* 0x000000013c3ca824 */ /* 0x100fe200078e0a03 */
[----:B------:R-:W-:Y:S01]  /*1d60*/  ISETP.GE.AND P2, PT, R27, RZ, PT ;  /* 0x000000ff1b00720c */ /* 0x000fe20003f46270 */
[--C-:B------:R-:W-:Y:S01]  /*1d70*/  @!P1 IMAD.IADD R62, R62, 0x1, -R3.reuse ;  /* 0x000000013e3e9824 */ /* 0x100fe200078e0a03 */
[----:B------:R-:W-:Y:S01]  /*1d80*/  ISETP.GE.AND P1, PT, R29, RZ, PT ;  /* 0x000000ff1d00720c */ /* 0x000fe20003f26270 */
[----:B------:R-:W-:Y:S01]  /*1d90*/  @!P0 IMAD.MOV R48, RZ, RZ, -R48 ;  /* 0x000000ffff308224 */ /* 0x000fe200078e0a30 */
[----:B------:R-:W-:Y:S01]  /*1da0*/  ISETP.GT.U32.AND P0, PT, R3, R60, PT ;  /* 0x0000003c0300720c */ /* 0x000fe20003f04070 */
[----:B------:R-:W-:Y:S01]  /*1db0*/  @!P6 IMAD.MOV R54, RZ, RZ, -R54 ;  /* 0x000000ffff36e224 */ /* 0x000fe200078e0a36 */
[----:B------:R-:W-:Y:S01]  /*1dc0*/  ISETP.GE.AND P6, PT, R33, RZ, PT ;  /* 0x000000ff2100720c */ /* 0x000fe20003fc6270 */
[--C-:B------:R-:W-:Y:S01]  /*1dd0*/  @!P3 IMAD.IADD R56, R56, 0x1, -R3.reuse ;  /* 0x000000013838b824 */ /* 0x100fe200078e0a03 */
[----:B------:R-:W-:Y:S01]  /*1de0*/  ISETP.GE.AND P3, PT, R17, RZ, PT ;  /* 0x000000ff1100720c */ /* 0x000fe20003f66270 */
[--C-:B------:R-:W-:Y:S01]  /*1df0*/  @!P4 IMAD.IADD R58, R58, 0x1, -R3.reuse ;  /* 0x000000013a3ac824 */ /* 0x100fe200078e0a03 */
[----:B------:R-:W-:Y:S01]  /*1e00*/  ISETP.GE.AND P4, PT, R19, RZ, PT ;  /* 0x000000ff1300720c */ /* 0x000fe20003f86270 */
[----:B------:R-:W-:Y:S01]  /*1e10*/  @!P5 IMAD.MOV R44, RZ, RZ, -R44 ;  /* 0x000000ffff2cd224 */ /* 0x000fe200078e0a2c */
[----:B------:R-:W1:Y:S01]  /*1e20*/  LDC.64 R18, c[0x0][0x230] ;  /* 0x00008c00ff127b82 */ /* 0x000e620000000a00 */
[----:B------:R-:W-:Y:S01]  /*1e30*/  @!P2 IMAD.MOV R50, RZ, RZ, -R50 ;  /* 0x000000ffff32a224 */ /* 0x000fe200078e0a32 */
[C---:B------:R-:W-:Y:S01]  /*1e40*/  ISETP.GT.U32.AND P2, PT, R3.reuse, R62, PT ;  /* 0x0000003e0300720c */ /* 0x040fe20003f44070 */
[----:B------:R-:W-:Y:S01]  /*1e50*/  @!P1 IMAD.MOV R52, RZ, RZ, -R52 ;  /* 0x000000ffff349224 */ /* 0x000fe200078e0a34 */
[C---:B------:R-:W-:Y:S01]  /*1e60*/  ISETP.GT.U32.AND P5, PT, R3.reuse, R64, PT ;  /* 0x000000400300720c */ /* 0x040fe20003fa4070 */
[--C-:B------:R-:W-:Y:S01]  /*1e70*/  @!P0 IMAD.IADD R60, R60, 0x1, -R3.reuse ;  /* 0x000000013c3c8824 */ /* 0x100fe200078e0a03 */
[----:B------:R-:W-:Y:S01]  /*1e80*/  ISETP.GT.U32.AND P1, PT, R3, R66, PT ;  /* 0x000000420300720c */ /* 0x000fe20003f24070 */
[----:B------:R-:W-:Y:S01]  /*1e90*/  @!P6 IMAD.MOV R56, RZ, RZ, -R56 ;  /* 0x000000ffff38e224 */ /* 0x000fe200078e0a38 */
[----:B------:R-:W-:Y:S01]  /*1ea0*/  ISETP.GE.AND P0, PT, R35, RZ, PT ;  /* 0x000000ff2300720c */ /* 0x000fe20003f06270 */
[----:B------:R-:W-:Y:S01]  /*1eb0*/  @!P3 IMAD.MOV R58, RZ, RZ, -R58 ;  /* 0x000000ffff3ab224 */ /* 0x000fe200078e0a3a */
[----:B------:R-:W-:Y:S01]  /*1ec0*/  ISETP.GE.AND P6, PT, R200, RZ, PT ;  /* 0x000000ffc800720c */ /* 0x000fe20003fc6270 */
[----:B------:R-:W-:Y:S01]  /*1ed0*/  IMAD.SHL.U32 R5, R57, 0x4, RZ ;  /* 0x0000000439057824 */ /* 0x000fe200078e00ff */
[----:B------:R-:W-:Y:S01]  /*1ee0*/  ISETP.GE.AND P3, PT, R201, RZ, PT ;  /* 0x000000ffc900720c */ /* 0x000fe20003f66270 */
[----:B------:R-:W-:Y:S01]  /*1ef0*/  @!P4 IMAD.MOV R60, RZ, RZ, -R60 ;  /* 0x000000ffff3cc224 */ /* 0x000fe200078e0a3c */
[----:B------:R-:W-:Y:S01]  /*1f00*/  LOP3.LUT R17, RZ, R39, RZ, 0x33, !PT ;  /* 0x00000027ff117212 */ /* 0x000fe200078e33ff */
[--C-:B------:R-:W-:Y:S01]  /*1f10*/  @!P2 IMAD.IADD R62, R62, 0x1, -R3.reuse ;  /* 0x000000013e3ea824 */ /* 0x100fe200078e0a03 */
[----:B------:R-:W-:Y:S01]  /*1f20*/  ISETP.GE.AND P2, PT, R37, RZ, PT ;  /* 0x000000ff2500720c */ /* 0x000fe20003f46270 */
[--C-:B------:R-:W-:Y:S01]  /*1f30*/  @!P5 IMAD.IADD R64, R64, 0x1, -R3.reuse ;  /* 0x000000014040d824 */ /* 0x100fe200078e0a03 */
[----:B------:R-:W-:Y:S01]  /*1f40*/  ISETP.GE.AND P5, PT, R15, RZ, PT ;  /* 0x000000ff0f00720c */ /* 0x000fe20003fa6270 */
[----:B------:R-:W-:Y:S01]  /*1f50*/  @!P1 IMAD.IADD R66, R66, 0x1, -R3 ;  /* 0x0000000142429824 */ /* 0x000fe200078e0a03 */
[----:B------:R-:W-:Y:S01]  /*1f60*/  ISETP.NE.AND P1, PT, R41, RZ, PT ;  /* 0x000000ff2900720c */ /* 0x000fe20003f25270 */
[----:B------:R-:W-:Y:S01]  /*1f70*/  @!P0 IMAD.MOV R62, RZ, RZ, -R62 ;  /* 0x000000ffff3e8224 */ /* 0x000fe200078e0a3e */
[----:B------:R-:W-:Y:S01]  /*1f80*/  LOP3.LUT R3, RZ, R41, RZ, 0x33, !PT ;  /* 0x00000029ff037212 */ /* 0x000fe200078e33ff */
[----:B------:R-:W-:Y:S01]  /*1f90*/  @!P6 IMAD.MOV R2, RZ, RZ, -R2 ;  /* 0x000000ffff02e224 */ /* 0x000fe200078e0a02 */
[----:B------:R-:W-:Y:S01]  /*1fa0*/  ISETP.NE.AND P0, PT, R39, RZ, PT ;  /* 0x000000ff2700720c */ /* 0x000fe20003f05270 */
[----:B------:R-:W-:Y:S01]  /*1fb0*/  @!P3 IMAD.MOV R8, RZ, RZ, -R8 ;  /* 0x000000ffff08b224 */ /* 0x000fe200078e0a08 */
[----:B------:R-:W-:Y:S01]  /*1fc0*/  SEL R92, R3, R32, !P1 ;  /* 0x00000020035c7207 */ /* 0x000fe20004800000 */
[C---:B-1----:R-:W-:Y:S01]  /*1fd0*/  VIADD R25, R18.reuse, 0xffffffe2 ;  /* 0xffffffe212197836 */ /* 0x042fe20000000000 */
[----:B------:R-:W-:Y:S01]  /*1fe0*/  SEL R32, R17, R2, !P0 ;  /* 0x0000000211207207 */ /* 0x000fe20004000000 */
[C---:B------:R-:W-:Y:S01]  /*1ff0*/  VIADD R2, R18.reuse, 0xfffffff7 ;  /* 0xfffffff712027836 */ /* 0x040fe20000000000 */
[----:B------:R-:W-:Y:S01]  /*2000*/  SEL R227, R3, R10, !P1 ;  /* 0x0000000a03e37207 */ /* 0x000fe20004800000 */
[----:B------:R-:W-:Y:S01]  /*2010*/  VIADD R10, R18, 0xffffffff ;  /* 0xffffffff120a7836 */ /* 0x000fe20000000000 */
[----:B------:R-:W-:Y:S01]  /*2020*/  SEL R110, R17, R8, !P0 ;  /* 0x00000008116e7207 */ /* 0x000fe20004000000 */
[----:B------:R-:W-:Y:S01]  /*2030*/  @!P2 IMAD.MOV R64, RZ, RZ, -R64 ;  /* 0x000000ffff40a224 */ /* 0x000fe200078e0a40 */
[----:B------:R-:W-:Y:S01]  /*2040*/  ISETP.GE.U32.AND P0, PT, R2, 0x7fffffd8, PT ;  /* 0x7fffffd80200780c */ /* 0x000fe20003f06070 */
[----:B------:R-:W-:Y:S01]  /*2050*/  @!P5 IMAD.MOV R66, RZ, RZ, -R66 ;  /* 0x000000ffff42d224 */ /* 0x000fe200078e0a42 */
[----:B------:R-:W-:Y:S01]  /*2060*/  ISETP.GE.U32.AND P4, PT, R10, 0x7fffffe0, PT ;  /* 0x7fffffe00a00780c */ /* 0x000fe20003f86070 */
[C---:B------:R-:W-:Y:S01]  /*2070*/  VIADD R2, R18.reuse, 0xffffffee ;  /* 0xffffffee12027836 */ /* 0x040fe20000000000 */
[----:B------:R-:W-:Y:S01]  /*2080*/  LOP3.LUT R216, R5, 0x90, R4, 0x78, !PT ;  /* 0x0000009005d87812 */ /* 0x000fe200078e7804 */
[C---:B------:R-:W-:Y:S01]  /*2090*/  VIADD R10, R18.reuse, 0xffffffec ;  /* 0xffffffec120a7836 */ /* 0x040fe20000000000 */
[C---:B------:R-:W-:Y:S01]  /*20a0*/  SEL R226, R3.reuse, R12, !P1 ;  /* 0x0000000c03e27207 */ /* 0x040fe20004800000 */
[----:B------:R-:W-:Y:S01]  /*20b0*/  VIADD R8, R18, 0xffffffed ;  /* 0xffffffed12087836 */ /* 0x000fe20000000000 */
[C---:B------:R-:W-:Y:S01]  /*20c0*/  SEL R225, R3.reuse, R14, !P1 ;  /* 0x0000000e03e17207 */ /* 0x040fe20004800000 */
[-C--:B------:R-:W-:Y:S01]  /*20d0*/  IMAD R111, R32, R19.reuse, RZ ;  /* 0x00000013206f7224 */ /* 0x080fe200078e02ff */
[C---:B------:R-:W-:Y:S01]  /*20e0*/  SEL R95, R3.reuse, R26, !P1 ;  /* 0x0000001a035f7207 */ /* 0x040fe20004800000 */
[----:B------:R-:W-:Y:S01]  /*20f0*/  IMAD R110, R110, R19, RZ ;  /* 0x000000136e6e7224 */ /* 0x000fe200078e02ff */
[----:B------:R-:W-:Y:S01]  /*2100*/  SEL R91, R3, R6, !P1 ;  /* 0x00000006035b7207 */ /* 0x000fe20004800000 */
[----:B------:R-:W-:Y:S01]  /*2110*/  IMAD.SHL.U32 R204, R111, 0x4, RZ ;  /* 0x000000046fcc7824 */ /* 0x000fe200078e00ff */
[C---:B------:R-:W-:Y:S01]  /*2120*/  SEL R228, R3.reuse, R228, !P1 ;  /* 0x000000e403e47207 */ /* 0x040fe20004800000 */
[----:B------:R-:W-:Y:S01]  /*2130*/  IMAD.SHL.U32 R203, R110, 0x4, RZ ;  /* 0x000000046ecb7824 */ /* 0x000fe200078e00ff */
[C---:B------:R-:W-:Y:S01]  /*2140*/  SEL R224, R3.reuse, R224, !P1 ;  /* 0x000000e003e07207 */ /* 0x040fe20004800000 */
[----:B------:R-:W-:Y:S01]  /*2150*/  IMAD.SHL.U32 R37, R112, 0x4, RZ ;  /* 0x0000000470257824 */ /* 0x000fe200078e00ff */
[C---:B------:R-:W-:Y:S01]  /*2160*/  SEL R215, R3.reuse, R16, !P1 ;  /* 0x0000001003d77207 */ /* 0x040fe20004800000 */
[C---:B------:R-:W-:Y:S01]  /*2170*/  VIADD R16, R18.reuse, 0xfffffffb ;  /* 0xfffffffb12107836 */ /* 0x040fe20000000000 */
[C---:B------:R-:W-:Y:S01]  /*2180*/  SEL R214, R3.reuse, R214, !P1 ;  /* 0x000000d603d67207 */ /* 0x040fe20004800000 */
[C---:B------:R-:W-:Y:S01]  /*2190*/  VIADD R109, R18.reuse, 0x1f ;  /* 0x0000001f126d7836 */ /* 0x040fe20000000000 */
[C---:B------:R-:W-:Y:S01]  /*21a0*/  SEL R205, R3.reuse, R20, !P1 ;  /* 0x0000001403cd7207 */ /* 0x040fe20004800000 */
[----:B------:R-:W-:Y:S01]  /*21b0*/  STL [R1+0xa0], R37 ;  /* 0x0000a02501007387 */ /* 0x000fe20000100800 */
[C---:B------:R-:W-:Y:S01]  /*21c0*/  SEL R202, R3.reuse, R22, !P1 ;  /* 0x0000001603ca7207 */ /* 0x040fe20004800000 */
[C---:B------:R-:W-:Y:S01]  /*21d0*/  VIADD R22, R18.reuse, 0xffffffe7 ;  /* 0xffffffe712167836 */ /* 0x040fe20000000000 */
[C---:B------:R-:W-:Y:S01]  /*21e0*/  SEL R108, R3.reuse, R24, !P1 ;  /* 0x00000018036c7207 */ /* 0x040fe20004800000 */
[C---:B------:R-:W-:Y:S01]  /*21f0*/  VIADD R24, R18.reuse, 0xffffffe6 ;  /* 0xffffffe612187836 */ /* 0x040fe20000000000 */
[C---:B------:R-:W-:Y:S01]  /*2200*/  SEL R94, R3.reuse, R28, !P1 ;  /* 0x0000001c035e7207 */ /* 0x040fe20004800000 */
[C---:B------:R-:W-:Y:S01]  /*2210*/  VIADD R28, R18.reuse, 0xfffffff3 ;  /* 0xfffffff3121c7836 */ /* 0x040fe20000000000 */
[C---:B------:R-:W-:Y:S01]  /*2220*/  SEL R93, R3.reuse, R30, !P1 ;  /* 0x0000001e035d7207 */ /* 0x040fe20004800000 */
[C---:B------:R-:W-:Y:S01]  /*2230*/  VIADD R30, R18.reuse, 0xffffffe3 ;  /* 0xffffffe3121e7836 */ /* 0x040fe20000000000 */
[C---:B------:R-:W-:Y:S01]  /*2240*/  SEL R90, R3.reuse, R34, !P1 ;  /* 0x00000022035a7207 */ /* 0x040fe20004800000 */
[----:B------:R-:W-:Y:S01]  /*2250*/  VIADD R34, R18, 0xffffffef ;  /* 0xffffffef12227836 */ /* 0x000fe20000000000 */
[C---:B------:R-:W-:Y:S01]  /*2260*/  SEL R89, R3.reuse, R36, !P1 ;  /* 0x0000002403597207 */ /* 0x040fe20004800000 */
[----:B------:R-:W-:Y:S01]  /*2270*/  IMAD.SHL.U32 R36, R112, 0x8, RZ ;  /* 0x0000000870247824 */ /* 0x000fe200078e00ff */
[C---:B------:R-:W-:Y:S01]  /*2280*/  SEL R31, R3.reuse, R38, !P1 ;  /* 0x00000026031f7207 */ /* 0x040fe20004800000 */
[----:B------:R-:W-:Y:S01]  /*2290*/  IMAD.SHL.U32 R38, R0, 0x4, RZ ;  /* 0x0000000400267824 */ /* 0x000fe200078e00ff */
[C---:B------:R-:W-:Y:S01]  /*22a0*/  SEL R13, R3.reuse, R40, !P1 ;  /* 0x00000028030d7207 */ /* 0x040fe20004800000 */
[----:B------:R-:W-:Y:S01]  /*22b0*/  VIADD R40, R18, 0xffffffd4 ;  /* 0xffffffd412287836 */ /* 0x000fe20000000000 */
[C---:B------:R-:W-:Y:S01]  /*22c0*/  SEL R6, R3.reuse, R42, !P1 ;  /* 0x0000002a03067207 */ /* 0x040fe20004800000 */
[----:B------:R-:W-:Y:S01]  /*22d0*/  VIADD R223, R38, UR4 ;  /* 0x0000000426df7c36 */ /* 0x000fe20008000000 */
[C---:B------:R-:W-:Y:S01]  /*22e0*/  SEL R88, R3.reuse, R44, !P1 ;  /* 0x0000002c03587207 */ /* 0x040fe20004800000 */
[----:B------:R-:W-:Y:S01]  /*22f0*/  STL [R1+0xb8], R36 ;  /* 0x0000b82401007387 */ /* 0x000fe20000100800 */
[C---:B------:R-:W-:Y:S01]  /*2300*/  SEL R35, R3.reuse, R46, !P1 ;  /* 0x0000002e03237207 */ /* 0x040fe20004800000 */
[C---:B------:R-:W-:Y:S01]  /*2310*/  VIADD R42, R18.reuse, 0xffffffd6 ;  /* 0xffffffd6122a7836 */ /* 0x040fe20000000000 */
[C---:B------:R-:W-:Y:S01]  /*2320*/  SEL R12, R3.reuse, R48, !P1 ;  /* 0x00000030030c7207 */ /* 0x040fe20004800000 */
[C---:B------:R-:W-:Y:S01]  /*2330*/  VIADD R44, R18.reuse, 0xffffffd0 ;  /* 0xffffffd0122c7836 */ /* 0x040fe20000000000 */
[C---:B------:R-:W-:Y:S01]  /*2340*/  SEL R5, R3.reuse, R50, !P1 ;  /* 0x0000003203057207 */ /* 0x040fe20004800000 */
[----:B------:R-:W-:Y:S01]  /*2350*/  VIADD R231, R18, 0xffffffc0 ;  /* 0xffffffc012e77836 */ /* 0x000fe20000000000 */
[C---:B------:R-:W-:Y:S01]  /*2360*/  SEL R26, R3.reuse, R52, !P1 ;  /* 0x00000034031a7207 */ /* 0x040fe20004800000 */
[----:B------:R-:W-:Y:S01]  /*2370*/  IMAD R46, R112, 0xb, RZ ;  /* 0x0000000b702e7824 */ /* 0x000fe200078e02ff */
[C---:B------:R-:W-:Y:S01]  /*2380*/  SEL R15, R3.reuse, R54, !P1 ;  /* 0x00000036030f7207 */ /* 0x040fe20004800000 */
[----:B------:R-:W-:Y:S01]  /*2390*/  IMAD R228, R228, UR5, RZ ;  /* 0x00000005e4e47c24 */ /* 0x000fe2000f8e02ff */
[C---:B------:R-:W-:Y:S01]  /*23a0*/  SEL R9, R3.reuse, R56, !P1 ;  /* 0x0000003803097207 */ /* 0x040fe20004800000 */
[----:B------:R-:W-:Y:S01]  /*23b0*/  IMAD R224, R224, UR5, RZ ;  /* 0x00000005e0e07c24 */ /* 0x000fe2000f8e02ff */
[C---:B------:R-:W-:Y:S01]  /*23c0*/  SEL R4, R3.reuse, R58, !P1 ;  /* 0x0000003a03047207 */ /* 0x040fe20004800000 */
[----:B------:R-:W-:Y:S01]  /*23d0*/  IMAD R202, R202, UR5, RZ ;  /* 0x00000005caca7c24 */ /* 0x000fe2000f8e02ff */
[----:B------:R-:W-:Y:S01]  /*23e0*/  SEL R27, R3, R60, !P1 ;  /* 0x0000003c031b7207 */ /* 0x000fe20004800000 */
[----:B------:R-:W-:Y:S01]  /*23f0*/  IMAD R93, R93, UR5, RZ ;  /* 0x000000055d5d7c24 */ /* 0x000fe2000f8e02ff */
[----:B------:R-:W-:Y:S01]  /*2400*/  SEL R14, R3, R62, !P1 ;  /* 0x0000003e030e7207 */ /* 0x000fe20004800000 */
[----:B------:R-:W-:Y:S01]  /*2410*/  IMAD R89, R89, UR5, RZ ;  /* 0x0000000559597c24 */ /* 0x000fe2000f8e02ff */
[C---:B------:R-:W-:Y:S01]  /*2420*/  SEL R7, R3.reuse, R64, !P1 ;  /* 0x0000004003077207 */ /* 0x040fe20004800000 */
[----:B------:R-:W-:Y:S01]  /*2430*/  IMAD R88, R88, UR5, RZ ;  /* 0x0000000558587c24 */ /* 0x000fe2000f8e02ff */
[----:B------:R-:W-:Y:S01]  /*2440*/  SEL R3, R3, R66, !P1 ;  /* 0x0000004203037207 */ /* 0x000fe20004800000 */
[----:B------:R-:W-:Y:S01]  /*2450*/  IMAD R227, R227, UR5, RZ ;  /* 0x00000005e3e37c24 */ /* 0x000fe2000f8e02ff */
[----:B------:R-:W-:Y:S01]  /*2460*/  ISETP.GE.U32.AND P1, PT, R2, 0x7fffffcf, PT ;  /* 0x7fffffcf0200780c */ /* 0x000fe20003f26070 */
[----:B------:R-:W-:Y:S01]  /*2470*/  VIADD R2, R18, 0xffffffe9 ;  /* 0xffffffe912027836 */ /* 0x000fe20000000000 */
[----:B------:R-:W-:Y:S01]  /*2480*/  ISETP.GE.U32.AND P2, PT, R10, 0x7fffffcd, PT ;  /* 0x7fffffcd0a00780c */ /* 0x000fe20003f46070 */
[----:B------:R-:W-:Y:S01]  /*2490*/  IMAD R215, R215, UR5, RZ ;  /* 0x00000005d7d77c24 */ /* 0x000fe2000f8e02ff */
[----:B------:R-:W-:Y:S01]  /*24a0*/  ISETP.GE.U32.AND P5, PT, R8, 0x7fffffce, PT ;  /* 0x7fffffce0800780c */ /* 0x000fe20003fa6070 */
[----:B------:R-:W-:Y:S01]  /*24b0*/  VIADD R8, R18, 0xffffffe8 ;  /* 0xffffffe812087836 */ /* 0x000fe20000000000 */
[----:B------:R-:W-:Y:S01]  /*24c0*/  SEL R10, RZ, 0x1, P2 ;  /* 0x00000001ff0a7807 */ /* 0x000fe20001000000 */
[----:B------:R-:W-:Y:S01]  /*24d0*/  IMAD R108, R108, UR5, RZ ;  /* 0x000000056c6c7c24 */ /* 0x000fe2000f8e02ff */
[----:B------:R-:W-:Y:S01]  /*24e0*/  ISETP.GE.U32.AND P2, PT, R2, 0x7fffffca, PT ;  /* 0x7fffffca0200780c */ /* 0x000fe20003f46070 */
[----:B------:R-:W-:Y:S01]  /*24f0*/  VIADD R2, R18, 0xffffffeb ;  /* 0xffffffeb12027836 */ /* 0x000fe20000000000 */
[----:B------:R-:W-:Y:S01]  /*2500*/  ISETP.GE.U32.AND P3, PT, R16, 0x7fffffdc, PT ;  /* 0x7fffffdc1000780c */ /* 0x000fe20003f66070 */
[----:B------:R-:W-:Y:S01]  /*2510*/  VIADD R16, R18, 0xffffffea ;  /* 0xffffffea12107836 */ /* 0x000fe20000000000 */
[----:B------:R-:W-:Y:S01]  /*2520*/  ISETP.GE.U32.AND P6, PT, R8, 0x7fffffc9, PT ;  /* 0x7fffffc90800780c */ /* 0x000fe20003fc6070 */
[----:B------:R-:W-:Y:S01]  /*2530*/  IMAD R92, R92, UR5, RZ ;  /* 0x000000055c5c7c24 */ /* 0x000fe2000f8e02ff */
[----:B------:R-:W-:Y:S01]  /*2540*/  SEL R8, RZ, 0x4, P1 ;  /* 0x00000004ff087807 */ /* 0x000fe20000800000 */
[----:B------:R-:W-:Y:S01]  /*2550*/  IMAD R15, R15, UR5, RZ ;  /* 0x000000050f0f7c24 */ /* 0x000fe2000f8e02ff */
[----:B------:R-:W-:Y:S01]  /*2560*/  ISETP.GE.U32.AND P1, PT, R2, 0x7fffffcc, PT ;  /* 0x7fffffcc0200780c */ /* 0x000fe20003f26070 */
[----:B------:R-:W-:Y:S01]  /*2570*/  VIADD R2, R18, 0xffffffe5 ;  /* 0xffffffe512027836 */ /* 0x000fe20000000000 */
[----:B------:R-:W-:Y:S01]  /*2580*/  SEL R17, RZ, 0x1fffe, P5 ;  /* 0x0001fffeff117807 */ /* 0x000fe20002800000 */
[----:B------:R-:W-:Y:S01]  /*2590*/  IMAD R14, R14, UR5, RZ ;  /* 0x000000050e0e7c24 */ /* 0x000fe2000f8e02ff */
[----:B------:R-:W-:Y:S01]  /*25a0*/  ISETP.GE.U32.AND P5, PT, R16, 0x7fffffcb, PT ;  /* 0x7fffffcb1000780c */ /* 0x000fe20003fa6070 */
[----:B------:R-:W-:Y:S01]  /*25b0*/  VIADD R16, R18, 0xffffffe4 ;  /* 0xffffffe412107836 */ /* 0x000fe20000000000 */
[----:B------:R-:W-:Y:S01]  /*25c0*/  SEL R23, RZ, 0x1fffe, P2 ;  /* 0x0001fffeff177807 */ /* 0x000fe20001000000 */
[----:B------:R-:W-:Y:S01]  /*25d0*/  IMAD.IADD R10, R10, 0x1, R17 ;  /* 0x000000010a0a7824 */ /* 0x000fe200078e0211 */
[----:B------:R-:W-:Y:S01]  /*25e0*/  ISETP.GE.U32.AND P2, PT, R2, 0x7fffffc6, PT ;  /* 0x7fffffc60200780c */ /* 0x000fe20003f46070 */
[----:B------:R-:W-:Y:S01]  /*25f0*/  VIADD R2, R18, 0xffffffe1 ;  /* 0xffffffe112027836 */ /* 0x000fe20000000000 */
[----:B------:R-:W-:Y:S01]  /*2600*/  SEL R20, RZ, 0x1, P6 ;  /* 0x00000001ff147807 */ /* 0x000fe20003000000 */
[----:B------:R-:W-:Y:S01]  /*2610*/  IMAD R226, R226, UR5, RZ ;  /* 0x00000005e2e27c24 */ /* 0x000fe2000f8e02ff */
[----:B------:R-:W-:Y:S01]  /*2620*/  ISETP.GE.U32.AND P6, PT, R16, 0x7fffffc5, PT ;  /* 0x7fffffc51000780c */ /* 0x000fe20003fc6070 */
[----:B------:R-:W-:Y:S01]  /*2630*/  IMAD R214, R214, UR5, RZ ;  /* 0x00000005d6d67c24 */ /* 0x000fe2000f8e02ff */
[----:B------:R-:W-:Y:S01]  /*2640*/  SEL R16, RZ, 0x4, P5 ;  /* 0x00000004ff107807 */ /* 0x000fe20002800000 */
[----:B------:R-:W-:Y:S01]  /*2650*/  IMAD.IADD R20, R20, 0x1, R23 ;  /* 0x0000000114147824 */ /* 0x000fe200078e0217 */
[----:B------:R-:W-:Y:S01]  /*2660*/  ISETP.GE.U32.AND P5, PT, R24, 0x7fffffc7, PT ;  /* 0x7fffffc71800780c */ /* 0x000fe20003fa6070 */
[----:B------:R-:W-:Y:S01]  /*2670*/  IMAD R95, R95, UR5, RZ ;  /* 0x000000055f5f7c24 */ /* 0x000fe2000f8e02ff */
[----:B------:R-:W-:Y:S01]  /*2680*/  SEL R29, RZ, 0x1fffe, P2 ;  /* 0x0001fffeff1d7807 */ /* 0x000fe20001000000 */
[----:B------:R-:W-:Y:S01]  /*2690*/  IMAD R91, R91, UR5, RZ ;  /* 0x000000055b5b7c24 */ /* 0x000fe2000f8e02ff */
[----:B------:R-:W-:Y:S01]  /*26a0*/  SEL R21, RZ, 0x7fff8, P1 ;  /* 0x0007fff8ff157807 */ /* 0x000fe20000800000 */
[----:B------:R-:W-:Y:S01]  /*26b0*/  IMAD R13, R13, UR5, RZ ;  /* 0x000000050d0d7c24 */ /* 0x000fe2000f8e02ff */
[----:B------:R-:W-:Y:S01]  /*26c0*/  ISETP.GE.U32.AND P2, PT, R2, 0x7fffffc2, PT ;  /* 0x7fffffc20200780c */ /* 0x000fe20003f46070 */
[----:B------:R-:W-:Y:S01]  /*26d0*/  VIADD R2, R18, 0xffffffe0 ;  /* 0xffffffe012027836 */ /* 0x000fe20000000000 */
[----:B------:R-:W-:Y:S01]  /*26e0*/  ISETP.GE.U32.AND P1, PT, R22, 0x7fffffc8, PT ;  /* 0x7fffffc81600780c */ /* 0x000fe20003f26070 */
[----:B------:R-:W-:Y:S01]  /*26f0*/  IMAD R12, R12, UR5, RZ ;  /* 0x000000050c0c7c24 */ /* 0x000fe2000f8e02ff */
[----:B------:R-:W-:Y:S01]  /*2700*/  SEL R22, RZ, 0x4, P5 ;  /* 0x00000004ff167807 */ /* 0x000fe20002800000 */
[----:B------:R-:W-:Y:S01]  /*2710*/  IMAD R9, R9, UR5, RZ ;  /* 0x0000000509097c24 */ /* 0x000fe2000f8e02ff */
[----:B------:R-:W-:Y:S01]  /*2720*/  ISETP.GE.U32.AND P5, PT, R25, 0x7fffffc3, PT ;  /* 0x7fffffc31900780c */ /* 0x000fe20003fa6070 */
[----:B------:R-:W-:Y:S01]  /*2730*/  VIADD R219, R216, UR4 ;  /* 0x00000004d8db7c36 */ /* 0x000fe20008000000 */
[----:B------:R-:W-:Y:S01]  /*2740*/  SEL R25, RZ, 0x7fff8, P1 ;  /* 0x0007fff8ff197807 */ /* 0x000fe20000800000 */
[----:B------:R-:W-:Y:S01]  /*2750*/  IMAD R7, R7, UR5, RZ ;  /* 0x0000000507077c24 */ /* 0x000fe2000f8e02ff */
[----:B------:R-:W-:Y:S01]  /*2760*/  ISETP.GE.U32.AND P1, PT, R2, 0x7fffffc1, PT ;  /* 0x7fffffc10200780c */ /* 0x000fe20003f26070 */
[----:B------:R-:W-:Y:S01]  /*2770*/  IMAD R225, R225, UR5, RZ ;  /* 0x00000005e1e17c24 */ /* 0x000fe2000f8e02ff */
        /* <DEDUP_REMOVED lines=10> */
[----:B------:R-:W-:Y:S01]  /*2820*/  SEL R24, RZ, 0x1, P6 ;  /* 0x00000001ff187807 */ /* 0x000fe20003000000 */
[----:B------:R-:W-:Y:S01]  /*2830*/  IMAD R4, R4, UR5, RZ ;  /* 0x0000000504047c24 */ /* 0x000fe2000f8e02ff */
[----:B------:R-:W-:Y:S01]  /*2840*/  LOP3.LUT R20, R20, 0x3, RZ, 0xc0, !PT ;  /* 0x0000000314147812 */ /* 0x000fe200078ec0ff */
[----:B------:R-:W-:Y:S01]  /*2850*/  IMAD.IADD R30, R30, 0x1, R33 ;  /* 0x000000011e1e7824 */ /* 0x000fe200078e0221 */
[----:B------:R-:W-:Y:S01]  /*2860*/  SEL R23, RZ, 0x7fff8, P5 ;  /* 0x0007fff8ff177807 */ /* 0x000fe20002800000 */
[----:B------:R-:W-:Y:S01]  /*2870*/  IMAD.IADD R24, R24, 0x1, R29 ;  /* 0x0000000118187824 */ /* 0x000fe200078e021d */
[----:B------:R-:W-:Y:S01]  /*2880*/  IADD3 R20, R20, R21, R16 ;  /* 0x0000001514147210 */ /* 0x000fe20007ffe010 */
[----:B------:R-:W-:Y:S01]  /*2890*/  IMAD R3, R3, UR5, RZ ;  /* 0x0000000503037c24 */ /* 0x000fe2000f8e02ff */
[----:B------:R-:W-:-:S02]  /*28a0*/  LOP3.LUT R30, R30, 0x3, RZ, 0xc0, !PT ;  /* 0x000000031e1e7812 */ /* 0x000fc400078ec0ff */
[----:B------:R-:W-:Y:S01]  /*28b0*/  ISETP.GE.U32.AND P5, PT, R34, 0x7fffffd0, PT ;  /* 0x7fffffd02200780c */ /* 0x000fe20003fa6070 */
[----:B------:R-:W-:Y:S01]  /*28c0*/  IMAD.SHL.U32 R19, R20, 0x100, RZ ;  /* 0x0000010014137824 */ /* 0x000fe200078e00ff */
[----:B------:R-:W-:Y:S01]  /*28d0*/  LOP3.LUT R24, R24, 0x3, RZ, 0xc0, !PT ;  /* 0x0000000318187812 */ /* 0x000fe200078ec0ff */
[----:B------:R-:W-:Y:S01]  /*28e0*/  VIADD R34, R18, 0xffffffde ;  /* 0xffffffde12227836 */ /* 0x000fe20000000000 */
[----:B------:R-:W-:Y:S01]  /*28f0*/  IADD3 R23, R30, R23, R28 ;  /* 0x000000171e177210 */ /* 0x000fe20007ffe01c */
[----:B------:R-:W-:Y:S01]  /*2900*/  VIADD R30, R18, 0xffffffc3 ;  /* 0xffffffc3121e7836 */ /* 0x000fe20000000000 */
[----:B------:R-:W-:Y:S01]  /*2910*/  IADD3 R22, R24, R25, R22 ;  /* 0x0000001918167210 */ /* 0x000fe20007ffe016 */
[----:B------:R-:W-:Y:S01]  /*2920*/  IMAD.SHL.U32 R24, R112, 0x2, RZ ;  /* 0x0000000270187824 */ /* 0x000fe200078e00ff */
[----:B------:R-:W-:Y:S02]  /*2930*/  SEL R21, RZ, 0x7fff8, P5 ;  /* 0x0007fff8ff157807 */ /* 0x000fe40002800000 */
[----:B------:R-:W-:-:S02]  /*2940*/  LOP3.LUT R10, R10, 0x3, RZ, 0xc0, !PT ;  /* 0x000000030a0a7812 */ /* 0x000fc400078ec0ff */
[----:B------:R-:W-:Y:S02]  /*2950*/  LOP3.LUT R23, R23, 0xf, RZ, 0xc0, !PT ;  /* 0x0000000f17177812 */ /* 0x000fe400078ec0ff */
[----:B------:R-:W-:Y:S02]  /*2960*/  IADD3 R120, P5, R204, UR6, RZ ;  /* 0x00000006cc787c10 */ /* 0x000fe4000ffbe0ff */
[----:B------:R-:W-:Y:S01]  /*2970*/  IADD3 R8, R10, R21, R8 ;  /* 0x000000150a087210 */ /* 0x000fe20007ffe008 */
[----:B------:R-:W-:Y:S01]  /*2980*/  IMAD R23, R22, 0x10, R23 ;  /* 0x0000001016177824 */ /* 0x000fe200078e0217 */
[----:B------:R-:W-:Y:S01]  /*2990*/  LOP3.LUT R19, R19, 0xf00, RZ, 0xe2, !PT ;  /* 0x00000f0013137812 */ /* 0x000fe200078ee2ff */
[----:B------:R-:W-:Y:S01]  /*29a0*/  VIADD R10, R18, 0xfffffffe ;  /* 0xfffffffe120a7836 */ /* 0x000fe20000000000 */
[----:B------:R-:W-:Y:S02]  /*29b0*/  LEA.HI.X.SX32 R121, R111, UR7, 0x2, P5 ;  /* 0x000000076f797c11 */ /* 0x000fe4000a8f16ff */
[----:B------:R-:W-:Y:S01]  /*29c0*/  IADD3 R16, P5, R204, UR6, RZ ;  /* 0x00000006cc107c10 */ /* 0x000fe2000ffbe0ff */
[----:B------:R-:W-:Y:S01]  /*29d0*/  IMAD R8, R8, 0x1000, R19 ;  /* 0x0000100008087824 */ /* 0x000fe200078e0213 */
[----:B------:R-:W-:Y:S01]  /*29e0*/  LOP3.LUT R19, R23, 0xff, RZ, 0xc0, !PT ;  /* 0x000000ff17137812 */ /* 0x000fe200078ec0ff */
[----:B------:R-:W-:Y:S01]  /*29f0*/  IMAD.WIDE R212, R37, 0x4, R120 ;  /* 0x0000000425d47825 */ /* 0x000fe200078e0278 */
[----:B------:R-:W-:Y:S01]  /*2a00*/  LEA.HI.X.SX32 R17, R111, UR7, 0x2, P5 ;  /* 0x000000076f117c11 */ /* 0x000fe2000a8f16ff */
[----:B------:R-:W-:Y:S01]  /*2a10*/  @!PT LDS RZ, [RZ] ;  /* 0x00000000fffff984 */ /* 0x000fe20000000800 */
[----:B------:R-:W-:Y:S01]  /*2a20*/  @!PT LDS RZ, [RZ] ;  /* 0x00000000fffff984 */ /* 0x000fe20000000800 */
[----:B------:R-:W-:Y:S01]  /*2a30*/  @!PT LDS RZ, [RZ] ;  /* 0x00000000fffff984 */ /* 0x000fe20000000800 */
[----:B------:R-:W-:Y:S01]  /*2a40*/  LDGSTS.E [R223], desc[UR8][R120.64], !P4 ;  /* 0x0000000078df7fae */ /* 0x000fe2000e121848 */
[----:B------:R-:W-:Y:S01]  /*2a50*/  IADD3 R122, P5, R203, UR6, RZ ;  /* 0x00000006cb7a7c10 */ /* 0x000fe2000ffbe0ff */
[----:B------:R-:W-:Y:S01]  /*2a60*/  IMAD.IADD R8, R8, 0x1, R19 ;  /* 0x0000000108087824 */ /* 0x000fe200078e0213 */
[----:B------:R-:W-:Y:S01]  /*2a70*/  LOP3.LUT R222, R38, 0x20, RZ, 0x3c, !PT ;  /* 0x0000002026de7812 */ /* 0x000fe200078e3cff */
[----:B------:R-:W-:Y:S01]  /*2a80*/  IMAD.WIDE R198, R36, 0x4, R120 ;  /* 0x0000000424c67825 */ /* 0x000fe200078e0278 */
[----:B------:R-:W-:-:S02]  /*2a90*/  LEA.HI.X.SX32 R123, R110, UR7, 0x2, P5 ;  /* 0x000000076e7b7c11 */ /* 0x000fc4000a8f16ff */
[----:B------:R-:W-:Y:S01]  /*2aa0*/  IADD3 R22, P5, R203, UR6, RZ ;  /* 0x00000006cb167c10 */ /* 0x000fe2000ffbe0ff */
[----:B------:R-:W-:Y:S01]  /*2ab0*/  IMAD R19, R112, 0xc, RZ ;  /* 0x0000000c70137824 */ /* 0x000fe200078e02ff */
[----:B------:R-:W-:Y:S01]  /*2ac0*/  LOP3.LUT R0, R8, 0xffff, RZ, 0xc0, !PT ;  /* 0x0000ffff08007812 */ /* 0x000fe200078ec0ff */
[----:B------:R-:W-:Y:S01]  /*2ad0*/  IMAD.WIDE R206, R37, 0x4, R122 ;  /* 0x0000000425ce7825 */ /* 0x000fe200078e027a */
[----:B------:R-:W-:Y:S01]  /*2ae0*/  LEA.HI.X.SX32 R23, R110, UR7, 0x2, P5 ;  /* 0x000000076e177c11 */ /* 0x000fe2000a8f16ff */
[----:B------:R-:W-:Y:S01]  /*2af0*/  LDGSTS.E [R223+0x100], desc[UR8][R122.64], !P4 ;  /* 0x001000007adf7fae */ /* 0x000fe2000e121848 */
[----:B------:R-:W-:Y:S01]  /*2b00*/  SHF.R.U32.HI R8, RZ, 0xf, R0 ;  /* 0x0000000fff087819 */ /* 0x000fe20000011600 */
[----:B------:R-:W-:Y:S01]  /*2b10*/  IMAD.WIDE R190, R36, 0x4, R122 ;  /* 0x0000000424be7825 */ /* 0x000fe200078e027a */
[----:B------:R-:W-:Y:S01]  /*2b20*/  ISETP.GE.U32.AND P5, PT, R10, 0x7fffffdf, PT ;  /* 0x7fffffdf0a00780c */ /* 0x000fe20003fa6070 */
[----:B------:R-:W-:Y:S01]  /*2b30*/  LDGSTS.E [R223+0x800], desc[UR8][R212.64], !P3 ;  /* 0x00800000d4df7fae */ /* 0x000fe2000d921848 */
[----:B------:R-:W-:Y:S01]  /*2b40*/  LOP3.LUT R20, R38, 0x40, RZ, 0x3c, !PT ;  /* 0x0000004026147812 */ /* 0x000fe200078e3cff */
[----:B------:R-:W-:Y:S01]  /*2b50*/  VIADD R10, R18, 0xfffffffa ;  /* 0xfffffffa120a7836 */ /* 0x000fe20000000000 */
[----:B------:R-:W-:Y:S01]  /*2b60*/  LOP3.LUT R211, R216, 0x20, RZ, 0x3c, !PT ;  /* 0x00000020d8d37812 */ /* 0x000fe200078e3cff */
[----:B------:R-:W-:Y:S01]  /*2b70*/  LDGSTS.E [R223+0x900], desc[UR8][R206.64], !P3 ;  /* 0x00900000cedf7fae */ /* 0x000fe2000d921848 */
[----:B------:R-:W-:Y:S01]  /*2b80*/  LOP3.LUT P3, RZ, R8, 0x1, RZ, 0xc0, !PT ;  /* 0x0000000108ff7812 */ /* 0x000fe2000786c0ff */
[C---:B------:R-:W-:Y:S01]  /*2b90*/  IMAD.WIDE R196, R19.reuse, 0x4, R120 ;  /* 0x0000000413c47825 */ /* 0x040fe200078e0278 */
[----:B------:R-:W-:Y:S01]  /*2ba0*/  SHF.R.U32.HI R8, RZ, 0xb, R0 ;  /* 0x0000000bff087819 */ /* 0x000fe20000011600 */
[----:B------:R-:W-:Y:S01]  /*2bb0*/  LDGSTS.E [R223+0x1000], desc[UR8][R198.64], !P0 ;  /* 0x01000000c6df7fae */ /* 0x000fe2000c121848 */
[----:B------:R-:W-:Y:S01]  /*2bc0*/  ISETP.GE.U32.AND P4, PT, R10, 0x7fffffdb, PT ;  /* 0x7fffffdb0a00780c */ /* 0x000fe20003f86070 */
[----:B------:R-:W-:Y:S01]  /*2bd0*/  IMAD.SHL.U32 R10, R112, 0x10, RZ ;  /* 0x00000010700a7824 */ /* 0x000fe200078e00ff */
[----:B------:R-:W-:Y:S01]  /*2be0*/  LOP3.LUT R210, R216, 0x40, RZ, 0x3c, !PT ;  /* 0x00000040d8d27812 */ /* 0x000fe200078e3cff */
[----:B------:R-:W-:Y:S01]  /*2bf0*/  LDGSTS.E [R223+0x1100], desc[UR8][R190.64], !P0 ;  /* 0x01100000bedf7fae */ /* 0x000fe2000c121848 */
[----:B------:R-:W-:Y:S01]  /*2c00*/  IMAD.WIDE R194, R19, 0x4, R122 ;  /* 0x0000000413c27825 */ /* 0x000fe200078e027a */
[----:B------:R-:W-:-:S02]  /*2c10*/  LOP3.LUT P0, RZ, R8, 0x1, RZ, 0xc0, !PT ;  /* 0x0000000108ff7812 */ /* 0x000fc4000780c0ff */
[----:B------:R-:W-:Y:S01]  /*2c20*/  SHF.R.U32.HI R8, RZ, 0x7, R0 ;  /* 0x00000007ff087819 */ /* 0x000fe20000011600 */
[----:B------:R-:W-:Y:S01]  /*2c30*/  STL [R1+0xb0], R19 ;  /* 0x0000b01301007387 */ /* 0x000fe20000100800 */
[----:B------:R-:W-:Y:S01]  /*2c40*/  IMAD.WIDE R192, R10, 0x4, R120 ;  /* 0x000000040ac07825 */ /* 0x000fe200078e0278 */
[----:B------:R-:W-:Y:S02]  /*2c50*/  LOP3.LUT R209, R216, 0x60, RZ, 0x3c, !PT ;  /* 0x00000060d8d17812 */ /* 0x000fe400078e3cff */
[----:B------:R-:W-:Y:S01]  /*2c60*/  LDGSTS.E [R223+0x1800], desc[UR8][R196.64], !P2 ;  /* 0x01800000c4df7fae */ /* 0x000fe2000d121848 */
[----:B------:R-:W-:-:S03]  /*2c70*/  IMAD.WIDE R186, R10, 0x4, R122 ;  /* 0x000000040aba7825 */ /* 0x000fc600078e027a */
[----:B------:R1:W-:Y:S01]  /*2c80*/  STL [R1+0x9c], R10 ;  /* 0x00009c0a01007387 */ /* 0x0003e20000100800 */
[----:B------:R-:W-:-:S03]  /*2c90*/  IMAD.WIDE R184, R232, 0x4, R120 ;  /* 0x00000004e8b87825 */ /* 0x000fc600078e0278 */
[----:B------:R-:W-:Y:S01]  /*2ca0*/  LDGSTS.E [R223+0x1900], desc[UR8][R194.64], !P2 ;  /* 0x01900000c2df7fae */ /* 0x000fe2000d121848 */
[----:B------:R-:W-:Y:S01]  /*2cb0*/  LOP3.LUT P2, RZ, R8, 0x1, RZ, 0xc0, !PT ;  /* 0x0000000108ff7812 */ /* 0x000fe2000784c0ff */
[----:B------:R-:W-:Y:S02]  /*2cc0*/  VIADD R8, R18, 0xfffffff6 ;  /* 0xfffffff612087836 */ /* 0x000fe40000000000 */
[----:B------:R-:W-:Y:S01]  /*2cd0*/  LDGSTS.E [R223+0x2000], desc[UR8][R192.64], P3 ;  /* 0x02000000c0df7fae */ /* 0x000fe20009921848 */
[----:B------:R-:W-:-:S03]  /*2ce0*/  IMAD.WIDE R182, R232, 0x4, R122 ;  /* 0x00000004e8b67825 */ /* 0x000fc600078e027a */
[----:B------:R-:W-:Y:S01]  /*2cf0*/  LDGSTS.E [R223+0x2100], desc[UR8][R186.64], P3 ;  /* 0x02100000badf7fae */ /* 0x000fe20009921848 */
[----:B-1----:R-:W-:Y:S01]  /*2d00*/  IMAD R10, R112, 0x14, RZ ;  /* 0x00000014700a7824 */ /* 0x002fe200078e02ff */
[----:B------:R-:W-:Y:S01]  /*2d10*/  ISETP.GE.U32.AND P3, PT, R8, 0x7fffffd7, PT ;  /* 0x7fffffd70800780c */ /* 0x000fe20003f66070 */
[----:B------:R-:W-:Y:S01]  /*2d20*/  IMAD.WIDE R180, R251, 0x4, R120 ;  /* 0x00000004fbb47825 */ /* 0x000fe200078e0278 */
[----:B------:R-:W-:Y:S02]  /*2d30*/  SHF.R.U32.HI R8, RZ, 0x3, R0 ;  /* 0x00000003ff087819 */ /* 0x000fe40000011600 */
[----:B------:R1:W-:Y:S01]  /*2d40*/  STL [R1+0x8c], R10 ;  /* 0x00008c0a01007387 */ /* 0x0003e20000100800 */
[----:B------:R-:W-:-:S04]  /*2d50*/  IMAD.WIDE R188, R10, 0x4, R120 ;  /* 0x000000040abc7825 */ /* 0x000fc800078e0278 */
[--C-:B------:R-:W-:Y:S01]  /*2d60*/  IMAD.WIDE R178, R10, 0x4, R122.reuse ;  /* 0x000000040ab27825 */ /* 0x100fe200078e027a */
[----:B------:R-:W-:Y:S03]  /*2d70*/  LDGSTS.E [R223+0x2800], desc[UR8][R188.64], P0 ;  /* 0x02800000bcdf7fae */ /* 0x000fe60008121848 */
[----:B------:R-:W-:Y:S01]  /*2d80*/  IMAD.WIDE R170, R251, 0x4, R122 ;  /* 0x00000004fbaa7825 */ /* 0x000fe200078e027a */
[----:B------:R-:W-:Y:S01]  /*2d90*/  LDGSTS.E [R223+0x2900], desc[UR8][R178.64], P0 ;  /* 0x02900000b2df7fae */ /* 0x000fe20008121848 */
[----:B------:R-:W-:Y:S02]  /*2da0*/  LOP3.LUT P0, RZ, R8, 0x1, RZ, 0xc0, !PT ;  /* 0x0000000108ff7812 */ /* 0x000fe4000780c0ff */
[----:B------:R-:W-:Y:S01]  /*2db0*/  VIADD R8, R18, 0xfffffff2 ;  /* 0xfffffff212087836 */ /* 0x000fe20000000000 */
[----:B------:R-:W-:Y:S01]  /*2dc0*/  LDGSTS.E [R223+0x3000], desc[UR8][R184.64], P2 ;  /* 0x03000000b8df7fae */ /* 0x000fe20009121848 */
[----:B------:R-:W-:-:S02]  /*2dd0*/  IMAD R19, R112, 0x5, RZ ;  /* 0x0000000570137824 */ /* 0x000fc400078e02ff */
[----:B------:R-:W-:Y:S01]  /*2de0*/  VIADD R222, R222, UR4 ;  /* 0x00000004dede7c36 */ /* 0x000fe20008000000 */
[----:B------:R-:W-:Y:S01]  /*2df0*/  ISETP.GE.U32.AND P6, PT, R8, 0x7fffffd3, PT ;  /* 0x7fffffd30800780c */ /* 0x000fe20003fc6070 */
[----:B------:R-:W-:Y:S01]  /*2e00*/  VIADD R8, R18, 0xfffffffd ;  /* 0xfffffffd12087836 */ /* 0x000fe20000000000 */
[----:B------:R-:W-:Y:S01]  /*2e10*/  LDGSTS.E [R223+0x3100], desc[UR8][R182.64], P2 ;  /* 0x03100000b6df7fae */ /* 0x000fe20009121848 */
[----:B------:R-:W-:-:S03]  /*2e20*/  IMAD.WIDE R176, R112, 0x4, R120 ;  /* 0x0000000470b07825 */ /* 0x000fc600078e0278 */
[----:B------:R-:W-:Y:S01]  /*2e30*/  LDGSTS.E [R223+0x3800], desc[UR8][R180.64], P0 ;  /* 0x03800000b4df7fae */ /* 0x000fe20008121848 */
[----:B------:R-:W-:-:S03]  /*2e40*/  IMAD.WIDE R174, R112, 0x4, R122 ;  /* 0x0000000470ae7825 */ /* 0x000fc600078e027a */
[----:B------:R-:W-:Y:S01]  /*2e50*/  LDGSTS.E [R223+0x3900], desc[UR8][R170.64], P0 ;  /* 0x03900000aadf7fae */ /* 0x000fe20008121848 */
[----:B------:R-:W-:Y:S01]  /*2e60*/  ISETP.GE.U32.AND P0, PT, R8, 0x7fffffde, PT ;  /* 0x7fffffde0800780c */ /* 0x000fe20003f06070 */
[----:B------:R-:W-:Y:S02]  /*2e70*/  VIADD R8, R18, 0xfffffff9 ;  /* 0xfffffff912087836 */ /* 0x000fe40000000000 */
[C---:B------:R-:W-:Y:S01]  /*2e80*/  IMAD.WIDE R172, R19.reuse, 0x4, R120 ;  /* 0x0000000413ac7825 */ /* 0x040fe200078e0278 */
[----:B------:R-:W-:Y:S02]  /*2e90*/  LDGSTS.E [R222+0x200], desc[UR8][R176.64], !P5 ;  /* 0x00200000b0de7fae */ /* 0x000fe4000e921848 */
[----:B------:R-:W-:Y:S01]  /*2ea0*/  ISETP.GE.U32.AND P2, PT, R8, 0x7fffffda, PT ;  /* 0x7fffffda0800780c */ /* 0x000fe20003f46070 */
[----:B-1----:R-:W-:Y:S01]  /*2eb0*/  IMAD R10, R112, 0x9, RZ ;  /* 0x00000009700a7824 */ /* 0x002fe200078e02ff */
[----:B------:R-:W-:Y:S01]  /*2ec0*/  SHF.R.U32.HI R8, RZ, 0xe, R0 ;  /* 0x0000000eff087819 */ /* 0x000fe20000011600 */
[----:B------:R-:W-:Y:S01]  /*2ed0*/  IMAD.WIDE R166, R19, 0x4, R122 ;  /* 0x0000000413a67825 */ /* 0x000fe200078e027a */
[----:B------:R-:W-:Y:S03]  /*2ee0*/  LDGSTS.E [R222+0x300], desc[UR8][R174.64], !P5 ;  /* 0x00300000aede7fae */ /* 0x000fe6000e921848 */
[C---:B------:R-:W-:Y:S01]  /*2ef0*/  IMAD.WIDE R168, R10.reuse, 0x4, R120 ;  /* 0x000000040aa87825 */ /* 0x040fe200078e0278 */
[----:B------:R-:W-:Y:S03]  /*2f00*/  LDGSTS.E [R222+0xa00], desc[UR8][R172.64], !P4 ;  /* 0x00a00000acde7fae */ /* 0x000fe6000e121848 */
[----:B------:R-:W-:Y:S01]  /*2f10*/  IMAD.WIDE R158, R10, 0x4, R122 ;  /* 0x000000040a9e7825 */ /* 0x000fe200078e027a */
[----:B------:R-:W-:Y:S01]  /*2f20*/  LDGSTS.E [R222+0xb00], desc[UR8][R166.64], !P4 ;  /* 0x00b00000a6de7fae */ /* 0x000fe2000e121848 */
[----:B------:R-:W-:-:S02]  /*2f30*/  LOP3.LUT P4, RZ, R8, 0x1, RZ, 0xc0, !PT ;  /* 0x0000000108ff7812 */ /* 0x000fc4000788c0ff */
[----:B------:R-:W-:Y:S01]  /*2f40*/  SHF.R.U32.HI R8, RZ, 0x6, R0 ;  /* 0x00000006ff087819 */ /* 0x000fe20000011600 */
[----:B------:R-:W-:Y:S01]  /*2f50*/  LDGSTS.E [R222+0x1200], desc[UR8][R168.64], !P3 ;  /* 0x01200000a8de7fae */ /* 0x000fe2000d921848 */
[----:B------:R-:W-:-:S03]  /*2f60*/  IMAD.WIDE R152, R236, 0x4, R120 ;  /* 0x00000004ec987825 */ /* 0x000fc600078e0278 */
[----:B------:R-:W-:Y:S01]  /*2f70*/  LDGSTS.E [R222+0x1300], desc[UR8][R158.64], !P3 ;  /* 0x013000009ede7fae */ /* 0x000fe2000d921848 */
[----:B------:R-:W-:Y:S01]  /*2f80*/  LOP3.LUT P3, RZ, R8, 0x1, RZ, 0xc0, !PT ;  /* 0x0000000108ff7812 */ /* 0x000fe2000786c0ff */
[----:B------:R-:W-:Y:S01]  /*2f90*/  IMAD.WIDE R150, R236, 0x4, R122 ;  /* 0x00000004ec967825 */ /* 0x000fe200078e027a */
[----:B------:R-:W-:Y:S01]  /*2fa0*/  SHF.R.U32.HI R8, RZ, 0xa, R0 ;  /* 0x0000000aff087819 */ /* 0x000fe20000011600 */
[----:B------:R1:W-:Y:S02]  /*2fb0*/  STL [R1+0xbc], R19 ;  /* 0x0000bc1301007387 */ /* 0x0003e40000100800 */
[----:B------:R-:W-:Y:S01]  /*2fc0*/  IMAD.WIDE R146, R249, 0x4, R120 ;  /* 0x00000004f9927825 */ /* 0x000fe200078e0278 */
[----:B------:R-:W-:Y:S01]  /*2fd0*/  LOP3.LUT P5, RZ, R8, 0x1, RZ, 0xc0, !PT ;  /* 0x0000000108ff7812 */ /* 0x000fe200078ac0ff */
[----:B------:R2:W-:Y:S02]  /*2fe0*/  STL [R1+0xb4], R10 ;  /* 0x0000b40a01007387 */ /* 0x0005e40000100800 */
[----:B------:R-:W-:-:S02]  /*2ff0*/  VIADD R8, R18, 0xfffffff5 ;  /* 0xfffffff512087836 */ /* 0x000fc40000000000 */
[----:B------:R-:W-:-:S04]  /*3000*/  IMAD.WIDE R144, R249, 0x4, R122 ;  /* 0x00000004f9907825 */ /* 0x000fc800078e027a */
[C---:B-1----:R-:W-:Y:S02]  /*3010*/  IMAD R19, R112.reuse, 0xd, RZ ;  /* 0x0000000d70137824 */ /* 0x042fe400078e02ff */
[----:B--2---:R-:W-:Y:S02]  /*3020*/  IMAD R10, R112, 0x11, RZ ;  /* 0x00000011700a7824 */ /* 0x004fe400078e02ff */
[C-C-:B------:R-:W-:Y:S01]  /*3030*/  IMAD.WIDE R164, R19.reuse, 0x4, R120.reuse ;  /* 0x0000000413a47825 */ /* 0x140fe200078e0278 */
[----:B------:R-:W-:Y:S03]  /*3040*/  STL [R1+0xac], R19 ;  /* 0x0000ac1301007387 */ /* 0x000fe60000100800 */
[C---:B------:R-:W-:Y:S01]  /*3050*/  IMAD.WIDE R156, R10.reuse, 0x4, R120 ;  /* 0x000000040a9c7825 */ /* 0x040fe200078e0278 */
[----:B------:R1:W-:Y:S03]  /*3060*/  STL [R1+0x98], R10 ;  /* 0x0000980a01007387 */ /* 0x0003e60000100800 */
[--C-:B------:R-:W-:Y:S01]  /*3070*/  IMAD.WIDE R160, R10, 0x4, R122.reuse ;  /* 0x000000040aa07825 */ /* 0x100fe200078e027a */
[----:B------:R-:W-:Y:S03]  /*3080*/  LDGSTS.E [R222+0x1a00], desc[UR8][R164.64], !P6 ;  /* 0x01a00000a4de7fae */ /* 0x000fe6000f121848 */
[----:B------:R-:W-:-:S04]  /*3090*/  IMAD.WIDE R162, R19, 0x4, R122 ;  /* 0x0000000413a27825 */ /* 0x000fc800078e027a */
[----:B-1----:R-:W-:Y:S01]  /*30a0*/  IMAD R10, R112, 0x15, RZ ;  /* 0x00000015700a7824 */ /* 0x002fe200078e02ff */
[----:B------:R-:W-:Y:S01]  /*30b0*/  LDGSTS.E [R222+0x1b00], desc[UR8][R162.64], !P6 ;  /* 0x01b00000a2de7fae */ /* 0x000fe2000f121848 */
[----:B------:R-:W-:Y:S02]  /*30c0*/  VIADD R221, R20, UR4 ;  /* 0x0000000414dd7c36 */ /* 0x000fe40008000000 */
[C---:B------:R-:W-:Y:S01]  /*30d0*/  IMAD.WIDE R154, R10.reuse, 0x4, R120 ;  /* 0x000000040a9a7825 */ /* 0x040fe200078e0278 */
[----:B------:R-:W-:Y:S03]  /*30e0*/  LDGSTS.E [R222+0x2200], desc[UR8][R156.64], P4 ;  /* 0x022000009cde7fae */ /* 0x000fe6000a121848 */
[----:B------:R-:W-:Y:S01]  /*30f0*/  IMAD.WIDE R148, R10, 0x4, R122 ;  /* 0x000000040a947825 */ /* 0x000fe200078e027a */
[----:B------:R-:W-:Y:S01]  /*3100*/  LDGSTS.E [R222+0x2300], desc[UR8][R160.64], P4 ;  /* 0x02300000a0de7fae */ /* 0x000fe2000a121848 */
[----:B------:R-:W-:-:S02]  /*3110*/  ISETP.GE.U32.AND P4, PT, R8, 0x7fffffd6, PT ;  /* 0x7fffffd60800780c */ /* 0x000fc40003f86070 */
[----:B------:R-:W-:Y:S01]  /*3120*/  VIADD R8, R18, 0xfffffff1 ;  /* 0xfffffff112087836 */ /* 0x000fe20000000000 */
[----:B------:R1:W-:Y:S01]  /*3130*/  STL [R1+0x88], R10 ;  /* 0x0000880a01007387 */ /* 0x0003e20000100800 */
[----:B------:R-:W-:-:S03]  /*3140*/  IMAD.WIDE R20, R24, 0x4, R16 ;  /* 0x0000000418147825 */ /* 0x000fc600078e0210 */
[----:B------:R-:W-:Y:S01]  /*3150*/  LDGSTS.E [R222+0x2a00], desc[UR8][R154.64], P5 ;  /* 0x02a000009ade7fae */ /* 0x000fe2000a921848 */
[----:B------:R-:W-:Y:S01]  /*3160*/  ISETP.GE.U32.AND P6, PT, R8, 0x7fffffd2, PT ;  /* 0x7fffffd20800780c */ /* 0x000fe20003fc6070 */
[----:B------:R-:W-:Y:S02]  /*3170*/  VIADD R8, R18, 0xfffffffc ;  /* 0xfffffffc12087836 */ /* 0x000fe40000000000 */
[----:B------:R-:W-:Y:S01]  /*3180*/  LDGSTS.E [R222+0x2b00], desc[UR8][R148.64], P5 ;  /* 0x02b0000094de7fae */ /* 0x000fe2000a921848 */
[----:B------:R-:W-:Y:S01]  /*3190*/  IMAD R19, R112, 0x6, RZ ;  /* 0x0000000670137824 */ /* 0x000fe200078e02ff */
[----:B-1----:R-:W-:Y:S01]  /*31a0*/  SHF.R.U32.HI R10, RZ, 0x2, R0 ;  /* 0x00000002ff0a7819 */ /* 0x002fe20000011600 */
[----:B------:R-:W-:Y:S01]  /*31b0*/  IMAD.WIDE R24, R24, 0x4, R22 ;  /* 0x0000000418187825 */ /* 0x000fe200078e0216 */
[----:B------:R-:W-:Y:S03]  /*31c0*/  LDGSTS.E [R222+0x3200], desc[UR8][R152.64], P3 ;  /* 0x0320000098de7fae */ /* 0x000fe60009921848 */
[----:B------:R-:W-:Y:S01]  /*31d0*/  IMAD.WIDE R28, R19, 0x4, R16 ;  /* 0x00000004131c7825 */ /* 0x000fe200078e0210 */
[----:B------:R-:W-:Y:S01]  /*31e0*/  LDGSTS.E [R222+0x3300], desc[UR8][R150.64], P3 ;  /* 0x0330000096de7fae */ /* 0x000fe20009921848 */
[----:B------:R-:W-:-:S02]  /*31f0*/  LOP3.LUT P3, RZ, R10, 0x1, RZ, 0xc0, !PT ;  /* 0x000000010aff7812 */ /* 0x000fc4000786c0ff */
[----:B------:R-:W-:Y:S02]  /*3200*/  IMAD R10, R112, 0xa, RZ ;  /* 0x0000000a700a7824 */ /* 0x000fe400078e02ff */
[----:B------:R-:W-:-:S04]  /*3210*/  IMAD.WIDE R36, R19, 0x4, R22 ;  /* 0x0000000413247825 */ /* 0x000fc800078e0216 */
[----:B------:R-:W-:-:S04]  /*3220*/  IMAD.WIDE R32, R10, 0x4, R16 ;  /* 0x000000040a207825 */ /* 0x000fc800078e0210 */
[----:B------:R-:W-:Y:S01]  /*3230*/  IMAD R19, R112, 0xe, RZ ;  /* 0x0000000e70137824 */ /* 0x000fe200078e02ff */
[----:B------:R-:W-:Y:S01]  /*3240*/  LDGSTS.E [R222+0x3a00], desc[UR8][R146.64], P3 ;  /* 0x03a0000092de7fae */ /* 0x000fe20009921848 */
[----:B------:R-:W-:-:S03]  /*3250*/  IMAD.WIDE R136, R247, 0x4, R120 ;  /* 0x00000004f7887825 */ /* 0x000fc600078e0278 */
[----:B------:R-:W-:Y:S01]  /*3260*/  LDGSTS.E [R222+0x3b00], desc[UR8][R144.64], P3 ;  /* 0x03b0000090de7fae */ /* 0x000fe20009921848 */
[----:B------:R-:W-:Y:S01]  /*3270*/  ISETP.GE.U32.AND P3, PT, R8, 0x7fffffdd, PT ;  /* 0x7fffffdd0800780c */ /* 0x000fe20003f66070 */
[----:B------:R-:W-:Y:S02]  /*3280*/  VIADD R8, R18, 0xfffffff8 ;  /* 0xfffffff812087836 */ /* 0x000fe40000000000 */
[----:B------:R1:W-:Y:S01]  /*3290*/  LDGSTS.E [R221+0x400], desc[UR8][R20.64], !P0 ;  /* 0x0040000014dd7fae */ /* 0x0003e2000c121848 */
[C---:B------:R-:W-:Y:S02]  /*32a0*/  IMAD.WIDE R140, R19.reuse, 0x4, R120 ;  /* 0x00000004138c7825 */ /* 0x040fe400078e0278 */
[----:B------:R-:W-:Y:S01]  /*32b0*/  ISETP.GE.U32.AND P5, PT, R8, 0x7fffffd9, PT ;  /* 0x7fffffd90800780c */ /* 0x000fe20003fa6070 */
[----:B------:R-:W-:Y:S01]  /*32c0*/  LDGSTS.E [R221+0x500], desc[UR8][R24.64], !P0 ;  /* 0x0050000018dd7fae */ /* 0x000fe2000c121848 */
[----:B------:R-:W-:Y:S01]  /*32d0*/  SHF.R.U32.HI R8, RZ, 0xd, R0 ;  /* 0x0000000dff087819 */ /* 0x000fe20000011600 */
[----:B------:R-:W-:-:S02]  /*32e0*/  IMAD.WIDE R142, R19, 0x4, R122 ;  /* 0x00000004138e7825 */ /* 0x000fc400078e027a */
[----:B------:R-:W-:Y:S01]  /*32f0*/  LDGSTS.E [R221+0xc00], desc[UR8][R28.64], !P2 ;  /* 0x00c000001cdd7fae */ /* 0x000fe2000d121848 */
[----:B------:R-:W-:Y:S01]  /*3300*/  LOP3.LUT P0, RZ, R8, 0x1, RZ, 0xc0, !PT ;  /* 0x0000000108ff7812 */ /* 0x000fe2000780c0ff */
[----:B------:R-:W-:Y:S01]  /*3310*/  IMAD.WIDE R134, R247, 0x4, R122 ;  /* 0x00000004f7867825 */ /* 0x000fe200078e027a */
[----:B------:R-:W-:Y:S01]  /*3320*/  SHF.R.U32.HI R8, RZ, 0x5, R0 ;  /* 0x00000005ff087819 */ /* 0x000fe20000011600 */
[----:B------:R-:W-:Y:S02]  /*3330*/  LDGSTS.E [R221+0xd00], desc[UR8][R36.64], !P2 ;  /* 0x00d0000024dd7fae */ /* 0x000fe4000d121848 */
[----:B-1----:R-:W-:Y:S01]  /*3340*/  IMAD.WIDE R20, R10, 0x4, R22 ;  /* 0x000000040a147825 */ /* 0x002fe200078e0216 */
[----:B------:R-:W-:Y:S01]  /*3350*/  LOP3.LUT P2, RZ, R8, 0x1, RZ, 0xc0, !PT ;  /* 0x0000000108ff7812 */ /* 0x000fe2000784c0ff */
[----:B------:R-:W-:Y:S01]  /*3360*/  LDGSTS.E [R221+0x1400], desc[UR8][R32.64], !P4 ;  /* 0x0140000020dd7fae */ /* 0x000fe2000e121848 */
[----:B------:R-:W-:Y:S01]  /*3370*/  SHF.R.U32.HI R8, RZ, 0x9, R0 ;  /* 0x00000009ff087819 */ /* 0x000fe20000011600 */
[----:B------:R-:W-:-:S02]  /*3380*/  IMAD R10, R112, 0x12, RZ ;  /* 0x00000012700a7824 */ /* 0x000fc400078e02ff */
[----:B------:R1:W-:Y:S01]  /*3390*/  LDGSTS.E [R221+0x1500], desc[UR8][R20.64], !P4 ;  /* 0x0150000014dd7fae */ /* 0x0003e2000e121848 */
[----:B------:R-:W-:Y:S01]  /*33a0*/  LOP3.LUT P4, RZ, R8, 0x1, RZ, 0xc0, !PT ;  /* 0x0000000108ff7812 */ /* 0x000fe2000788c0ff */
[C---:B------:R-:W-:Y:S02]  /*33b0*/  IMAD.WIDE R138, R10.reuse, 0x4, R120 ;  /* 0x000000040a8a7825 */ /* 0x040fe400078e0278 */
[----:B------:R2:W-:Y:S02]  /*33c0*/  STL [R1+0xa8], R19 ;  /* 0x0000a81301007387 */ /* 0x0005e40000100800 */
[----:B------:R-:W-:Y:S02]  /*33d0*/  IMAD.WIDE R132, R10, 0x4, R122 ;  /* 0x000000040a847825 */ /* 0x000fe400078e027a */
[----:B------:R-:W-:Y:S02]  /*33e0*/  LDGSTS.E [R221+0x1c00], desc[UR8][R140.64], !P6 ;  /* 0x01c000008cdd7fae */ /* 0x000fe4000f121848 */
[----:B------:R-:W-:-:S02]  /*33f0*/  VIADD R8, R18, 0xfffffff4 ;  /* 0xfffffff412087836 */ /* 0x000fc40000000000 */
[----:B------:R3:W-:Y:S01]  /*3400*/  STL [R1+0x94], R10 ;  /* 0x0000940a01007387 */ /* 0x0007e20000100800 */
[C---:B------:R-:W-:Y:S01]  /*3410*/  IMAD.WIDE R126, R235.reuse, 0x4, R120 ;  /* 0x00000004eb7e7825 */ /* 0x040fe200078e0278 */
[----:B-1----:R-:W-:Y:S02]  /*3420*/  LOP3.LUT R20, R38, 0x60, RZ, 0x3c, !PT ;  /* 0x0000006026147812 */ /* 0x002fe400078e3cff */
[----:B------:R-:W-:Y:S01]  /*3430*/  LDGSTS.E [R221+0x1d00], desc[UR8][R142.64], !P6 ;  /* 0x01d000008edd7fae */ /* 0x000fe2000f121848 */
[----:B------:R-:W-:Y:S01]  /*3440*/  IMAD.WIDE R130, R235, 0x4, R122 ;  /* 0x00000004eb827825 */ /* 0x000fe200078e027a */
[----:B------:R-:W-:Y:S02]  /*3450*/  ISETP.GT.AND P6, PT, R109, 0x1f, PT ;  /* 0x0000001f6d00780c */ /* 0x000fe40003fc4270 */
[----:B------:R-:W-:Y:S01]  /*3460*/  LDGSTS.E [R221+0x2400], desc[UR8][R138.64], P0 ;  /* 0x024000008add7fae */ /* 0x000fe20008121848 */
[----:B--2---:R-:W-:Y:S01]  /*3470*/  IMAD R19, R112, 0x3, RZ ;  /* 0x0000000370137824 */ /* 0x004fe200078e02ff */
[----:B---3--:R-:W-:Y:S01]  /*3480*/  SHF.R.U32.HI R10, RZ, 0x1, R0 ;  /* 0x00000001ff0a7819 */ /* 0x008fe20000011600 */
[----:B------:R-:W-:Y:S01]  /*3490*/  IMAD.WIDE R128, R245, 0x4, R120 ;  /* 0x00000004f5807825 */ /* 0x000fe200078e0278 */
[----:B------:R-:W-:Y:S01]  /*34a0*/  LDGSTS.E [R221+0x2500], desc[UR8][R132.64], P0 ;  /* 0x0250000084dd7fae */ /* 0x000fe20008121848 */
[----:B------:R-:W-:-:S02]  /*34b0*/  ISETP.GE.U32.AND P0, PT, R8, 0x7fffffd5, PT ;  /* 0x7fffffd50800780c */ /* 0x000fc40003f06070 */
[----:B------:R-:W-:Y:S01]  /*34c0*/  VIADD R8, R18, 0xfffffff0 ;  /* 0xfffffff012087836 */ /* 0x000fe20000000000 */
[----:B------:R-:W-:Y:S01]  /*34d0*/  LDGSTS.E [R221+0x2c00], desc[UR8][R136.64], P4 ;  /* 0x02c0000088dd7fae */ /* 0x000fe2000a121848 */
[----:B------:R-:W-:-:S03]  /*34e0*/  IMAD.WIDE R124, R245, 0x4, R122 ;  /* 0x00000004f57c7825 */ /* 0x000fc600078e027a */
[----:B------:R-:W-:Y:S01]  /*34f0*/  LDGSTS.E [R221+0x2d00], desc[UR8][R134.64], P4 ;  /* 0x02d0000086dd7fae */ /* 0x000fe2000a121848 */
[----:B------:R-:W-:Y:S01]  /*3500*/  LOP3.LUT P4, RZ, R10, 0x1, RZ, 0xc0, !PT ;  /* 0x000000010aff7812 */ /* 0x000fe2000788c0ff */
[----:B------:R-:W-:Y:S02]  /*3510*/  IMAD R10, R112, 0x7, RZ ;  /* 0x00000007700a7824 */ /* 0x000fe400078e02ff */
[----:B------:R-:W-:Y:S01]  /*3520*/  LDGSTS.E [R221+0x3400], desc[UR8][R126.64], P2 ;  /* 0x034000007edd7fae */ /* 0x000fe20009121848 */
[----:B------:R-:W-:Y:S02]  /*3530*/  VIADD R220, R20, UR4 ;  /* 0x0000000414dc7c36 */ /* 0x000fe40008000000 */
[----:B------:R-:W-:Y:S01]  /*3540*/  IMAD.WIDE R28, R19, 0x4, R16 ;  /* 0x00000004131c7825 */ /* 0x000fe200078e0210 */
[----:B------:R-:W-:Y:S01]  /*3550*/  LDGSTS.E [R221+0x3500], desc[UR8][R130.64], P2 ;  /* 0x0350000082dd7fae */ /* 0x000fe20009121848 */
[----:B------:R-:W-:Y:S02]  /*3560*/  ISETP.GE.U32.AND P2, PT, R8, 0x7fffffd1, PT ;  /* 0x7fffffd10800780c */ /* 0x000fe40003f46070 */
[----:B------:R-:W-:-:S02]  /*3570*/  VIADD R8, R18, 0xffffffcc ;  /* 0xffffffcc12087836 */ /* 0x000fc40000000000 */
[----:B------:R-:W-:Y:S01]  /*3580*/  IMAD.WIDE R24, R19, 0x4, R22 ;  /* 0x0000000413187825 */ /* 0x000fe200078e0216 */
[----:B------:R-:W-:Y:S01]  /*3590*/  LDGSTS.E [R221+0x3c00], desc[UR8][R128.64], P4 ;  /* 0x03c0000080dd7fae */ /* 0x000fe2000a121848 */
[----:B------:R-:W-:Y:S02]  /*35a0*/  SEL R19, RZ, 0x4, !P6 ;  /* 0x00000004ff137807 */ /* 0x000fe40007000000 */
[----:B------:R-:W-:Y:S01]  /*35b0*/  IMAD.WIDE R20, R10, 0x4, R16 ;  /* 0x000000040a147825 */ /* 0x000fe200078e0210 */
[----:B------:R-:W-:Y:S01]  /*35c0*/  LDGSTS.E [R221+0x3d00], desc[UR8][R124.64], P4 ;  /* 0x03d000007cdd7fae */ /* 0x000fe2000a121848 */
[----:B------:R-:W-:Y:S02]  /*35d0*/  ISETP.GE.U32.AND P4, PT, R8, 0x7fffffad, PT ;  /* 0x7fffffad0800780c */ /* 0x000fe40003f86070 */
[----:B------:R-:W-:Y:S01]  /*35e0*/  IMAD.WIDE R22, R10, 0x4, R22 ;  /* 0x000000040a167825 */ /* 0x000fe200078e0216 */
[----:B------:R-:W-:Y:S03]  /*35f0*/  LDGSTS.E [R220+0x600], desc[UR8][R28.64], !P3 ;  /* 0x006000001cdc7fae */ /* 0x000fe6000d921848 */
[C---:B------:R-:W-:Y:S01]  /*3600*/  VIADD R8, R18.reuse, 0xffffffcd ;  /* 0xffffffcd12087836 */ /* 0x040fe20000000000 */
[----:B------:R1:W-:Y:S01]  /*3610*/  LDGSTS.E [R220+0x700], desc[UR8][R24.64], !P3 ;  /* 0x0070000018dc7fae */ /* 0x0003e2000d921848 */
[----:B------:R-:W-:Y:S01]  /*3620*/  ISETP.GE.AND P3, PT, R57, R18, PT ;  /* 0x000000123900720c */ /* 0x000fe20003f66270 */
[----:B------:R-:W-:-:S02]  /*3630*/  VIADD R10, R18, 0xffffffcf ;  /* 0xffffffcf120a7836 */ /* 0x000fc40000000000 */
[----:B------:R2:W-:Y:S01]  /*3640*/  LDGSTS.E [R220+0xe00], desc[UR8][R20.64], !P5 ;  /* 0x00e0000014dc7fae */ /* 0x0005e2000e921848 */
[----:B------:R-:W-:Y:S01]  /*3650*/  SEL R19, R19, RZ, !P3 ;  /* 0x000000ff13137207 */ /* 0x000fe20005800000 */
[----:B------:R-:W-:Y:S01]  /*3660*/  VIADD R32, R18, 0xffffffc2 ;  /* 0xffffffc212207836 */ /* 0x000fe20000000000 */
[----:B------:R-:W-:Y:S01]  /*3670*/  ISETP.GE.U32.AND P3, PT, R10, 0x7fffffb0, PT ;  /* 0x7fffffb00a00780c */ /* 0x000fe20003f66070 */
[----:B------:R3:W-:Y:S01]  /*3680*/  LDGSTS.E [R220+0xf00], desc[UR8][R22.64], !P5 ;  /* 0x00f0000016dc7fae */ /* 0x0007e2000e921848 */
[----:B------:R-:W-:Y:S01]  /*3690*/  ISETP.GE.U32.AND P5, PT, R8, 0x7fffffae, PT ;  /* 0x7fffffae0800780c */ /* 0x000fe20003fa6070 */
[C---:B------:R-:W-:Y:S01]  /*36a0*/  VIADD R8, R18.reuse, 0xffffffce ;  /* 0xffffffce12087836 */ /* 0x040fe20000000000 */
[----:B------:R-:W-:Y:S01]  /*36b0*/  SEL R10, RZ, 0x1, P4 ;  /* 0x00000001ff0a7807 */ /* 0x000fe20002000000 */
[C---:B-1----:R-:W-:Y:S02]  /*36c0*/  VIADD R24, R18.reuse, 0xffffffc4 ;  /* 0xffffffc412187836 */ /* 0x042fe40000000000 */
[----:B------:R-:W-:Y:S01]  /*36d0*/  VIADD R28, R18, 0xffffffc7 ;  /* 0xffffffc7121c7836 */ /* 0x000fe20000000000 */
[----:B------:R-:W-:Y:S01]  /*36e0*/  ISETP.GE.U32.AND P6, PT, R8, 0x7fffffaf, PT ;  /* 0x7fffffaf0800780c */ /* 0x000fe20003fc6070 */
[----:B--2---:R-:W-:-:S02]  /*36f0*/  VIADD R20, R18, 0xffffffc9 ;  /* 0xffffffc912147836 */ /* 0x004fc40000000000 */
[C---:B------:R-:W-:Y:S02]  /*3700*/  VIADD R8, R18.reuse, 0xffffffc8 ;  /* 0xffffffc812087836 */ /* 0x040fe40000000000 */
[C---:B------:R-:W-:Y:S01]  /*3710*/  VIADD R21, R18.reuse, 0xffffffca ;  /* 0xffffffca12157836 */ /* 0x040fe20000000000 */
[----:B---3--:R-:W-:Y:S01]  /*3720*/  SEL R23, RZ, 0x1fffe, P5 ;  /* 0x0001fffeff177807 */ /* 0x008fe20002800000 */
[----:B------:R-:W-:Y:S01]  /*3730*/  VIADD R36, R18, 0xffffffd8 ;  /* 0xffffffd812247836 */ /* 0x000fe20000000000 */
[----:B------:R-:W-:Y:S01]  /*3740*/  ISETP.GE.U32.AND P5, PT, R20, 0x7fffffaa, PT ;  /* 0x7fffffaa1400780c */ /* 0x000fe20003fa6070 */
[----:B------:R-:W-:Y:S01]  /*3750*/  VIADD R20, R18, 0xffffffcb ;  /* 0xffffffcb12147836 */ /* 0x000fe20000000000 */
[----:B------:R-:W-:Y:S01]  /*3760*/  ISETP.GE.U32.AND P4, PT, R8, 0x7fffffa9, PT ;  /* 0x7fffffa90800780c */ /* 0x000fe20003f86070 */
[----:B------:R-:W-:Y:S01]  /*3770*/  VIADD R38, R18, 0xffffffda ;  /* 0xffffffda12267836 */ /* 0x000fe20000000000 */
[----:B------:R-:W-:Y:S01]  /*3780*/  SEL R8, RZ, 0x4, P6 ;  /* 0x00000004ff087807 */ /* 0x000fe20003000000 */
[----:B------:R-:W-:Y:S01]  /*3790*/  IMAD.IADD R10, R10, 0x1, R23 ;  /* 0x000000010a0a7824 */ /* 0x000fe200078e0217 */
[----:B------:R-:W-:Y:S01]  /*37a0*/  ISETP.GE.U32.AND P6, PT, R21, 0x7fffffab, PT ;  /* 0x7fffffab1500780c */ /* 0x000fe20003fc6070 */
[----:B------:R-:W-:Y:S01]  /*37b0*/  IMAD.WIDE R16, R46, 0x4, R16 ;  /* 0x000000042e107825 */ /* 0x000fe200078e0210 */
[----:B------:R-:W-:-:S02]  /*37c0*/  SEL R21, RZ, 0x7fff8, P3 ;  /* 0x0007fff8ff157807 */ /* 0x000fc40001800000 */
[----:B------:R-:W-:Y:S01]  /*37d0*/  ISETP.GE.U32.AND P3, PT, R20, 0x7fffffac, PT ;  /* 0x7fffffac1400780c */ /* 0x000fe20003f66070 */
[----:B------:R-:W-:Y:S01]  /*37e0*/  VIADD R20, R18, 0xffffffc5 ;  /* 0xffffffc512147836 */ /* 0x000fe20000000000 */
[----:B------:R-:W-:Y:S01]  /*37f0*/  SEL R22, RZ, 0x1, P4 ;  /* 0x00000001ff167807 */ /* 0x000fe20002000000 */
[----:B------:R-:W-:Y:S01]  /*3800*/  IMAD.WIDE R118, R46, 0x4, R122 ;  /* 0x000000042e767825 */ /* 0x000fe200078e027a */
[----:B------:R-:W-:Y:S01]  /*3810*/  ISETP.GE.U32.AND P4, PT, R24, 0x7fffffa5, PT ;  /* 0x7fffffa51800780c */ /* 0x000fe20003f86070 */
[----:B------:R1:W-:Y:S01]  /*3820*/  LDGSTS.E [R220+0x1600], desc[UR8][R16.64], !P0 ;  /* 0x0160000010dc7fae */ /* 0x0003e2000c121848 */
[----:B------:R-:W-:Y:S01]  /*3830*/  SEL R29, RZ, 0x1fffe, P5 ;  /* 0x0001fffeff1d7807 */ /* 0x000fe20002800000 */
[----:B------:R-:W-:Y:S01]  /*3840*/  VIADD R24, R18, 0xffffffc6 ;  /* 0xffffffc612187836 */ /* 0x000fe20000000000 */
[----:B------:R-:W-:Y:S01]  /*3850*/  ISETP.GE.U32.AND P5, PT, R20, 0x7fffffa6, PT ;  /* 0x7fffffa61400780c */ /* 0x000fe20003fa6070 */
[----:B------:R-:W-:Y:S01]  /*3860*/  LDGSTS.E [R220+0x1700], desc[UR8][R118.64], !P0 ;  /* 0x0170000076dc7fae */ /* 0x000fe2000c121848 */
[----:B------:R-:W-:Y:S01]  /*3870*/  SEL R20, RZ, 0x4, P6 ;  /* 0x00000004ff147807 */ /* 0x000fe20003000000 */
[----:B------:R-:W-:Y:S01]  /*3880*/  IMAD.IADD R22, R22, 0x1, R29 ;  /* 0x0000000116167824 */ /* 0x000fe200078e021d */
[----:B------:R-:W-:Y:S01]  /*3890*/  ISETP.GE.U32.AND P6, PT, R24, 0x7fffffa7, PT ;  /* 0x7fffffa71800780c */ /* 0x000fe20003fc6070 */
[----:B------:R-:W-:Y:S01]  /*38a0*/  VIADD R24, R18, 0xffffffc1 ;  /* 0xffffffc112187836 */ /* 0x000fe20000000000 */
[----:B------:R-:W-:Y:S01]  /*38b0*/  SEL R37, RZ, 0x1fffe, P5 ;  /* 0x0001fffeff257807 */ /* 0x000fe20002800000 */
[----:B------:R-:W-:Y:S01]  /*38c0*/  IMAD.WIDE R104, R233, 0x4, R120 ;  /* 0x00000004e9687825 */ /* 0x000fe200078e0278 */
[----:B------:R-:W-:-:S02]  /*38d0*/  SEL R25, RZ, 0x7fff8, P3 ;  /* 0x0007fff8ff197807 */ /* 0x000fc40001800000 */
[----:B------:R-:W-:Y:S01]  /*38e0*/  ISETP.GE.U32.AND P5, PT, R32, 0x7fffffa3, PT ;  /* 0x7fffffa32000780c */ /* 0x000fe20003fa6070 */
[----:B------:R-:W-:Y:S01]  /*38f0*/  VIADD R32, R18, 0xffffffdc ;  /* 0xffffffdc12207836 */ /* 0x000fe20000000000 */
[----:B------:R-:W-:Y:S01]  /*3900*/  ISETP.GE.U32.AND P3, PT, R28, 0x7fffffa8, PT ;  /* 0x7fffffa81c00780c */ /* 0x000fe20003f66070 */
[----:B------:R-:W-:Y:S01]  /*3910*/  IMAD.WIDE R102, R233, 0x4, R122 ;  /* 0x00000004e9667825 */ /* 0x000fe200078e027a */
[----:B------:R-:W-:Y:S02]  /*3920*/  SEL R28, RZ, 0x1, P4 ;  /* 0x00000001ff1c7807 */ /* 0x000fe40002000000 */
[----:B------:R-:W-:Y:S01]  /*3930*/  ISETP.GE.U32.AND P4, PT, R24, 0x7fffffa2, PT ;  /* 0x7fffffa21800780c */ /* 0x000fe20003f86070 */
[----:B------:R-:W-:Y:S01]  /*3940*/  IMAD.WIDE R98, R234, 0x4, R120 ;  /* 0x00000004ea627825 */ /* 0x000fe200078e0278 */
[----:B------:R-:W-:Y:S02]  /*3950*/  SEL R24, RZ, 0x4, P6 ;  /* 0x00000004ff187807 */ /* 0x000fe40003000000 */
[----:B------:R-:W-:Y:S01]  /*3960*/  SEL R33, RZ, 0x7fff8, P3 ;  /* 0x0007fff8ff217807 */ /* 0x000fe20001800000 */
[----:B------:R-:W-:Y:S01]  /*3970*/  IMAD.IADD R28, R28, 0x1, R37 ;  /* 0x000000011c1c7824 */ /* 0x000fe200078e0225 */
[----:B------:R-:W-:Y:S01]  /*3980*/  ISETP.GE.U32.AND P6, PT, R30, 0x7fffffa4, PT ;  /* 0x7fffffa41e00780c */ /* 0x000fe20003fc6070 */
[----:B------:R-:W-:Y:S01]  /*3990*/  VIADD R30, R18, 0xffffffdd ;  /* 0xffffffdd121e7836 */ /* 0x000fe20000000000 */
[----:B------:R-:W-:Y:S01]  /*39a0*/  ISETP.GE.U32.AND P3, PT, R32, 0x7fffffbd, PT ;  /* 0x7fffffbd2000780c */ /* 0x000fe20003f66070 */
[----:B------:R-:W-:Y:S01]  /*39b0*/  VIADD R32, R18, 0xffffffdf ;  /* 0xffffffdf12207836 */ /* 0x000fe20000000000 */
[----:B------:R-:W-:Y:S01]  /*39c0*/  SEL R41, RZ, 0x1fffe, P4 ;  /* 0x0001fffeff297807 */ /* 0x000fe20002000000 */
[----:B------:R-:W-:Y:S01]  /*39d0*/  IMAD.WIDE R86, R234, 0x4, R122 ;  /* 0x00000004ea567825 */ /* 0x000fe200078e027a */
[----:B------:R-:W-:-:S02]  /*39e0*/  SEL R39, RZ, 0x7fff8, P6 ;  /* 0x0007fff8ff277807 */ /* 0x000fc40003000000 */
[----:B------:R-:W-:Y:S01]  /*39f0*/  ISETP.GE.U32.AND P4, PT, R30, 0x7fffffbe, PT ;  /* 0x7fffffbe1e00780c */ /* 0x000fe20003f86070 */
[----:B------:R-:W-:Y:S01]  /*3a00*/  IMAD.WIDE R96, R243, 0x4, R120 ;  /* 0x00000004f3607825 */ /* 0x000fe200078e0278 */
[----:B------:R-:W-:Y:S02]  /*3a10*/  ISETP.GE.U32.AND P6, PT, R32, 0x7fffffc0, PT ;  /* 0x7fffffc02000780c */ /* 0x000fe40003fc6070 */
[----:B------:R-:W-:Y:S01]  /*3a20*/  SEL R30, RZ, 0x4, P5 ;  /* 0x00000004ff1e7807 */ /* 0x000fe20002800000 */
[----:B------:R-:W-:Y:S01]  /*3a30*/  VIADD R32, R18, 0xffffffd9 ;  /* 0xffffffd912207836 */ /* 0x000fe20000000000 */
[----:B------:R-:W-:Y:S01]  /*3a40*/  ISETP.GE.U32.AND P5, PT, R34, 0x7fffffbf, PT ;  /* 0x7fffffbf2200780c */ /* 0x000fe20003fa6070 */
[----:B-1----:R-:W-:Y:S01]  /*3a50*/  IMAD R17, R31, UR5, RZ ;  /* 0x000000051f117c24 */ /* 0x002fe2000f8e02ff */
[----:B------:R-:W-:Y:S01]  /*3a60*/  SEL R34, RZ, 0x1, P3 ;  /* 0x00000001ff227807 */ /* 0x000fe20001800000 */
[----:B------:R-:W-:Y:S01]  /*3a70*/  IMAD R16, R35, UR5, RZ ;  /* 0x0000000523107c24 */ /* 0x000fe2000f8e02ff */
[----:B------:R-:W-:Y:S01]  /*3a80*/  ISETP.GE.U32.AND P3, PT, R36, 0x7fffffb9, PT ;  /* 0x7fffffb92400780c */ /* 0x000fe20003f66070 */
[----:B------:R-:W-:Y:S01]  /*3a90*/  VIADD R36, R18, 0xffffffdb ;  /* 0xffffffdb12247836 */ /* 0x000fe20000000000 */
[----:B------:R-:W-:Y:S01]  /*3aa0*/  SEL R45, RZ, 0x1fffe, P4 ;  /* 0x0001fffeff2d7807 */ /* 0x000fe20002000000 */
[----:B------:R-:W-:Y:S01]  /*3ab0*/  VIADD R218, R211, UR4 ;  /* 0x00000004d3da7c36 */ /* 0x000fe20008000000 */
[----:B------:R-:W-:Y:S01]  /*3ac0*/  ISETP.GE.U32.AND P4, PT, R32, 0x7fffffba, PT ;  /* 0x7fffffba2000780c */ /* 0x000fe20003f86070 */
[----:B------:R-:W-:Y:S01]  /*3ad0*/  VIADD R217, R210, UR4 ;  /* 0x00000004d2d97c36 */ /* 0x000fe20008000000 */
[----:B------:R-:W-:Y:S01]  /*3ae0*/  SEL R32, RZ, 0x4, P5 ;  /* 0x00000004ff207807 */ /* 0x000fe20002800000 */
[----:B------:R-:W-:Y:S01]  /*3af0*/  IMAD.IADD R34, R34, 0x1, R45 ;  /* 0x0000000122227824 */ /* 0x000fe200078e022d */
[----:B------:R-:W-:Y:S01]  /*3b00*/  ISETP.GE.U32.AND P5, PT, R38, 0x7fffffbb, PT ;  /* 0x7fffffbb2600780c */ /* 0x000fe20003fa6070 */
[----:B------:R-:W-:Y:S01]  /*3b10*/  VIADD R216, R209, UR4 ;  /* 0x00000004d1d87c36 */ /* 0x000fe20008000000 */
[----:B------:R-:W-:-:S02]  /*3b20*/  SEL R43, RZ, 0x7fff8, P6 ;  /* 0x0007fff8ff2b7807 */ /* 0x000fc40003000000 */
[----:B------:R-:W-:Y:S02]  /*3b30*/  SEL R38, RZ, 0x1, P3 ;  /* 0x00000001ff267807 */ /* 0x000fe40001800000 */
[----:B------:R-:W-:Y:S01]  /*3b40*/  ISETP.GE.U32.AND P6, PT, R36, 0x7fffffbc, PT ;  /* 0x7fffffbc2400780c */ /* 0x000fe20003fc6070 */
[----:B------:R-:W-:Y:S01]  /*3b50*/  VIADD R36, R18, 0xffffffd5 ;  /* 0xffffffd512247836 */ /* 0x000fe20000000000 */
[----:B------:R-:W-:Y:S01]  /*3b60*/  ISETP.GE.U32.AND P3, PT, R40, 0x7fffffb5, PT ;  /* 0x7fffffb52800780c */ /* 0x000fe20003f66070 */
[----:B------:R-:W-:Y:S01]  /*3b70*/  VIADD R40, R18, 0xffffffd7 ;  /* 0xffffffd712287836 */ /* 0x000fe20000000000 */
[----:B------:R-:W-:Y:S02]  /*3b80*/  SEL R49, RZ, 0x1fffe, P4 ;  /* 0x0001fffeff317807 */ /* 0x000fe40002000000 */
[----:B------:R-:W-:Y:S02]  /*3b90*/  SEL R47, RZ, 0x7fff8, P6 ;  /* 0x0007fff8ff2f7807 */ /* 0x000fe40003000000 */
[----:B------:R-:W-:Y:S01]  /*3ba0*/  ISETP.GE.U32.AND P4, PT, R36, 0x7fffffb6, PT ;  /* 0x7fffffb62400780c */ /* 0x000fe20003f86070 */
[----:B------:R-:W-:Y:S01]  /*3bb0*/  IMAD.IADD R38, R38, 0x1, R49 ;  /* 0x0000000126267824 */ /* 0x000fe200078e0231 */
[----:B------:R-:W-:Y:S01]  /*3bc0*/  ISETP.GE.U32.AND P6, PT, R40, 0x7fffffb8, PT ;  /* 0x7fffffb82800780c */ /* 0x000fe20003fc6070 */
[----:B------:R-:W-:Y:S01]  /*3bd0*/  VIADD R40, R18, 0xffffffd1 ;  /* 0xffffffd112287836 */ /* 0x000fe20000000000 */
[----:B------:R-:W-:-:S02]  /*3be0*/  SEL R36, RZ, 0x4, P5 ;  /* 0x00000004ff247807 */ /* 0x000fc40002800000 */
[----:B------:R-:W-:Y:S02]  /*3bf0*/  ISETP.GE.U32.AND P5, PT, R42, 0x7fffffb7, PT ;  /* 0x7fffffb72a00780c */ /* 0x000fe40003fa6070 */
[----:B------:R-:W-:Y:S02]  /*3c00*/  SEL R42, RZ, 0x1, P3 ;  /* 0x00000001ff2a7807 */ /* 0x000fe40001800000 */
[----:B------:R-:W-:Y:S01]  /*3c10*/  ISETP.GE.U32.AND P3, PT, R44, 0x7fffffb1, PT ;  /* 0x7fffffb12c00780c */ /* 0x000fe20003f66070 */
[C---:B------:R-:W-:Y:S01]  /*3c20*/  VIADD R44, R18.reuse, 0xffffffd2 ;  /* 0xffffffd2122c7836 */ /* 0x040fe20000000000 */
[----:B------:R-:W-:Y:S01]  /*3c30*/  SEL R53, RZ, 0x1fffe, P4 ;  /* 0x0001fffeff357807 */ /* 0x000fe20002000000 */
[----:B------:R-:W-:Y:S01]  /*3c40*/  VIADD R18, R18, 0xffffffd3 ;  /* 0xffffffd312127836 */ /* 0x000fe20000000000 */
[----:B------:R-:W-:Y:S02]  /*3c50*/  ISETP.GE.U32.AND P4, PT, R40, 0x7fffffb2, PT ;  /* 0x7fffffb22800780c */ /* 0x000fe40003f86070 */
[----:B------:R-:W-:Y:S01]  /*3c60*/  SEL R40, RZ, 0x4, P5 ;  /* 0x00000004ff287807 */ /* 0x000fe20002800000 */
[----:B------:R-:W-:Y:S01]  /*3c70*/  IMAD.IADD R42, R42, 0x1, R53 ;  /* 0x000000012a2a7824 */ /* 0x000fe200078e0235 */
[----:B------:R-:W-:-:S02]  /*3c80*/  ISETP.GE.U32.AND P5, PT, R44, 0x7fffffb3, PT ;  /* 0x7fffffb32c00780c */ /* 0x000fc40003fa6070 */
[----:B------:R-:W-:Y:S02]  /*3c90*/  SEL R55, RZ, 0x1fffe, P4 ;  /* 0x0001fffeff377807 */ /* 0x000fe40002000000 */
[----:B------:R-:W-:Y:S02]  /*3ca0*/  ISETP.GE.AND P4, PT, R57, R2, PT ;  /* 0x000000023900720c */ /* 0x000fe40003f86270 */
[----:B------:R-:W-:Y:S02]  /*3cb0*/  SEL R44, RZ, 0x1, P3 ;  /* 0x00000001ff2c7807 */ /* 0x000fe40001800000 */
[----:B------:R-:W-:Y:S02]  /*3cc0*/  ISETP.GE.U32.AND P3, PT, R18, 0x7fffffb4, PT ;  /* 0x7fffffb41200780c */ /* 0x000fe40003f66070 */
[----:B------:R-:W-:Y:S01]  /*3cd0*/  SEL R18, RZ, 0x4, P5 ;  /* 0x00000004ff127807 */ /* 0x000fe20002800000 */
[----:B------:R-:W-:Y:S01]  /*3ce0*/  IMAD.IADD R44, R44, 0x1, R55 ;  /* 0x000000012c2c7824 */ /* 0x000fe200078e0237 */
[----:B------:R-:W-:-:S02]  /*3cf0*/  ISETP.GT.AND P5, PT, R109, 0x3f, PT ;  /* 0x0000003f6d00780c */ /* 0x000fc40003fa4270 */
[----:B------:R-:W-:Y:S02]  /*3d00*/  SEL R23, RZ, 0x4, P4 ;  /* 0x00000004ff177807 */ /* 0x000fe40002000000 */
[----:B------:R-:W-:Y:S02]  /*3d10*/  SEL R51, RZ, 0x7fff8, P6 ;  /* 0x0007fff8ff337807 */ /* 0x000fe40003000000 */
[----:B------:R-:W-:Y:S02]  /*3d20*/  ISETP.GE.U32.AND P6, PT, R231, 0x7fffffa1, PT ;  /* 0x7fffffa1e700780c */ /* 0x000fe40003fc6070 */
[----:B------:R-:W-:Y:S02]  /*3d30*/  LOP3.LUT R22, R22, 0x3, RZ, 0xc0, !PT ;  /* 0x0000000316167812 */ /* 0x000fe400078ec0ff */
[----:B------:R-:W-:Y:S02]  /*3d40*/  SEL R23, R23, RZ, P5 ;  /* 0x000000ff17177207 */ /* 0x000fe40002800000 */
[----:B------:R-:W-:-:S02]  /*3d50*/  SEL R2, RZ, 0x1, P6 ;  /* 0x00000001ff027807 */ /* 0x000fc40003000000 */
[----:B------:R-:W-:Y:S02]  /*3d60*/  IADD3 R20, R22, R25, R20 ;  /* 0x0000001916147210 */ /* 0x000fe40007ffe014 */
[----:B------:R-:W-:Y:S01]  /*3d70*/  ISETP.NE.U32.AND P4, PT, R23, RZ, PT ;  /* 0x000000ff1700720c */ /* 0x000fe20003f85070 */
[----:B------:R-:W-:Y:S01]  /*3d80*/  IMAD.IADD R2, R2, 0x1, R41 ;  /* 0x0000000102027824 */ /* 0x000fe200078e0229 */
[----:B------:R-:W-:Y:S02]  /*3d90*/  LOP3.LUT R38, R38, 0x3, RZ, 0xc0, !PT ;  /* 0x0000000326267812 */ /* 0x000fe400078ec0ff */
[----:B------:R-:W-:Y:S02]  /*3da0*/  SEL R23, RZ, 0x7fff8, P3 ;  /* 0x0007fff8ff177807 */ /* 0x000fe40001800000 */
[----:B------:R-:W-:Y:S02]  /*3db0*/  LOP3.LUT R44, R44, 0x3, RZ, 0xc0, !PT ;  /* 0x000000032c2c7812 */ /* 0x000fe400078ec0ff */
[----:B------:R-:W-:Y:S01]  /*3dc0*/  ISETP.NE.U32.AND P5, PT, R19, RZ, PT ;  /* 0x000000ff1300720c */ /* 0x000fe20003fa5070 */
[----:B------:R-:W-:Y:S01]  /*3dd0*/  IMAD.SHL.U32 R19, R20, 0x100, RZ ;  /* 0x0000010014137824 */ /* 0x000fe200078e00ff */
[----:B------:R-:W-:-:S02]  /*3de0*/  LOP3.LUT R10, R10, 0x3, RZ, 0xc0, !PT ;  /* 0x000000030a0a7812 */ /* 0x000fc400078ec0ff */
[----:B------:R-:W-:Y:S02]  /*3df0*/  IADD3 R36, R38, R47, R36 ;  /* 0x0000002f26247210 */ /* 0x000fe40007ffe024 */
[----:B------:R-:W-:Y:S02]  /*3e00*/  LOP3.LUT R42, R42, 0x3, RZ, 0xc0, !PT ;  /* 0x000000032a2a7812 */ /* 0x000fe400078ec0ff */
[----:B------:R-:W-:Y:S01]  /*3e10*/  IADD3 R18, R44, R23, R18 ;  /* 0x000000172c127210 */ /* 0x000fe20007ffe012 */
[----:B------:R-:W-:Y:S01]  /*3e20*/  IMAD.SHL.U32 R36, R36, 0x100, RZ ;  /* 0x0000010024247824 */ /* 0x000fe200078e00ff */
[----:B------:R-:W-:Y:S02]  /*3e30*/  LOP3.LUT R2, R2, 0x3, RZ, 0xc0, !PT ;  /* 0x0000000302027812 */ /* 0x000fe400078ec0ff */
[----:B------:R-:W-:Y:S02]  /*3e40*/  IADD3 R8, R10, R21, R8 ;  /* 0x000000150a087210 */ /* 0x000fe40007ffe008 */
[----:B------:R-:W-:-:S02]  /*3e50*/  IADD3 R40, R42, R51, R40 ;  /* 0x000000332a287210 */ /* 0x000fc40007ffe028 */
[----:B------:R-:W-:Y:S02]  /*3e60*/  LOP3.LUT R19, R19, 0xf00, RZ, 0xe2, !PT ;  /* 0x00000f0013137812 */ /* 0x000fe400078ee2ff */
[----:B------:R-:W-:Y:S01]  /*3e70*/  LOP3.LUT R23, R18, 0xf, RZ, 0xc0, !PT ;  /* 0x0000000f12177812 */ /* 0x000fe200078ec0ff */
[----:B------:R-:W-:Y:S01]  /*3e80*/  IMAD R18, R112, 0xf, RZ ;  /* 0x0000000f70127824 */ /* 0x000fe200078e02ff */
[----:B------:R-:W-:Y:S01]  /*3e90*/  LOP3.LUT R34, R34, 0x3, RZ, 0xc0, !PT ;  /* 0x0000000322227812 */ /* 0x000fe200078ec0ff */
[----:B------:R-:W-:Y:S01]  /*3ea0*/  IMAD R8, R8, 0x1000, R19 ;  /* 0x0000100008087824 */ /* 0x000fe200078e0213 */
[----:B------:R-:W-:Y:S01]  /*3eb0*/  LOP3.LUT R28, R28, 0x3, RZ, 0xc0, !PT ;  /* 0x000000031c1c7812 */ /* 0x000fe200078ec0ff */
[----:B------:R-:W-:Y:S01]  /*3ec0*/  IMAD R23, R40, 0x10, R23 ;  /* 0x0000001028177824 */ /* 0x000fe200078e0217 */
[----:B------:R-:W-:Y:S01]  /*3ed0*/  IADD3 R2, R2, R39, R30 ;  /* 0x0000002702027210 */ /* 0x000fe20007ffe01e */
[----:B------:R-:W-:Y:S01]  /*3ee0*/  IMAD.WIDE R116, R18, 0x4, R120 ;  /* 0x0000000412747825 */ /* 0x000fe200078e0278 */
[----:B------:R-:W-:Y:S01]  /*3ef0*/  IADD3 R32, R34, R43, R32 ;  /* 0x0000002b22207210 */ /* 0x000fe20007ffe020 */
[----:B------:R-:W-:Y:S01]  /*3f00*/  STL [R1+0xa4], R18 ;  /* 0x0000a41201007387 */ /* 0x000fe20000100800 */
[----:B------:R-:W-:Y:S01]  /*3f10*/  LOP3.LUT R19, R36, 0xf00, RZ, 0xe2, !PT ;  /* 0x00000f0024137812 */ /* 0x000fe200078ee2ff */
[----:B------:R-:W-:Y:S01]  /*3f20*/  IMAD.WIDE R114, R18, 0x4, R122 ;  /* 0x0000000412727825 */ /* 0x000fe200078e027a */
[----:B------:R-:W-:Y:S01]  /*3f30*/  IADD3 R24, R28, R33, R24 ;  /* 0x000000211c187210 */ /* 0x000fe20007ffe018 */
[----:B------:R-:W-:Y:S01]  /*3f40*/  LDGSTS.E [R220+0x1e00], desc[UR8][R116.64], !P2 ;  /* 0x01e0000074dc7fae */ /* 0x000fe2000d121848 */
[----:B------:R-:W-:Y:S01]  /*3f50*/  LOP3.LUT R21, R2, 0xf, RZ, 0xc0, !PT ;  /* 0x0000000f02157812 */ /* 0x000fe200078ec0ff */
[----:B------:R-:W-:Y:S01]  /*3f60*/  IMAD R19, R32, 0x1000, R19 ;  /* 0x0000100020137824 */ /* 0x000fe200078e0213 */
[----:B------:R-:W-:Y:S01]  /*3f70*/  SHF.R.U32.HI R10, RZ, 0xc, R0 ;  /* 0x0000000cff0a7819 */ /* 0x000fe20000011600 */
[----:B------:R-:W-:Y:S01]  /*3f80*/  LDGSTS.E [R220+0x1f00], desc[UR8][R114.64], !P2 ;  /* 0x01f0000072dc7fae */ /* 0x000fe2000d121848 */
[----:B------:R-:W-:Y:S01]  /*3f90*/  LOP3.LUT R2, R23, 0xff, RZ, 0xc0, !PT ;  /* 0x000000ff17027812 */ /* 0x000fe200078ec0ff */
[----:B------:R-:W-:Y:S01]  /*3fa0*/  IMAD R21, R24, 0x10, R21 ;  /* 0x0000001018157824 */ /* 0x000fe200078e0215 */
[----:B------:R-:W-:Y:S01]  /*3fb0*/  LOP3.LUT P0, RZ, R10, 0x1, RZ, 0xc0, !PT ;  /* 0x000000010aff7812 */ /* 0x000fe2000780c0ff */
[----:B------:R-:W-:-:S02]  /*3fc0*/  IMAD R10, R112, 0x13, RZ ;  /* 0x00000013700a7824 */ /* 0x000fc400078e02ff */
[----:B------:R-:W-:Y:S01]  /*3fd0*/  IMAD.IADD R19, R19, 0x1, R2 ;  /* 0x0000000113137824 */ /* 0x000fe200078e0202 */
[----:B------:R-:W-:Y:S01]  /*3fe0*/  SHF.R.U32.HI R2, RZ, 0x8, R0 ;  /* 0x00000008ff027819 */ /* 0x000fe20000011600 */
[----:B------:R-:W-:Y:S01]  /*3ff0*/  IMAD.WIDE R100, R10, 0x4, R120 ;  /* 0x000000040a647825 */ /* 0x000fe200078e0278 */
[----:B------:R-:W-:Y:S01]  /*4000*/  LOP3.LUT R21, R21, 0xff, RZ, 0xc0, !PT ;  /* 0x000000ff15157812 */ /* 0x000fe200078ec0ff */
[----:B------:R1:W-:Y:S01]  /*4010*/  STL [R1+0x90], R10 ;  /* 0x0000900a01007387 */ /* 0x0003e20000100800 */
[----:B------:R-:W-:Y:S01]  /*4020*/  LOP3.LUT P2, RZ, R2, 0x1, RZ, 0xc0, !PT ;  /* 0x0000000102ff7812 */ /* 0x000fe2000784c0ff */
[----:B------:R-:W-:Y:S01]  /*4030*/  IMAD.WIDE R106, R10, 0x4, R122 ;  /* 0x000000040a6a7825 */ /* 0x000fe200078e027a */
[----:B------:R-:W-:Y:S01]  /*4040*/  SHF.R.U32.HI R0, RZ, 0x4, R0 ;  /* 0x00000004ff007819 */ /* 0x000fe20000011600 */
[----:B------:R-:W-:Y:S02]  /*4050*/  STL [R1+0x250], R211 ;  /* 0x000250d301007387 */ /* 0x000fe40000100800 */
[----:B------:R-:W-:-:S02]  /*4060*/  IMAD.IADD R8, R8, 0x1, R21 ;  /* 0x0000000108087824 */ /* 0x000fc400078e0215 */
[----:B------:R-:W-:Y:S01]  /*4070*/  LDGSTS.E [R220+0x2600], desc[UR8][R100.64], P0 ;  /* 0x0260000064dc7fae */ /* 0x000fe20008121848 */
[----:B------:R-:W-:Y:S02]  /*4080*/  IMAD R2, R57, R113, RZ ;  /* 0x0000007139027224 */ /* 0x000fe400078e02ff */
[----:B------:R-:W-:Y:S01]  /*4090*/  PRMT R8, R8, 0x5410, R19 ;  /* 0x0000541008087816 */ /* 0x000fe20000000013 */
[----:B------:R-:W-:Y:S01]  /*40a0*/  LDGSTS.E [R220+0x2700], desc[UR8][R106.64], P0 ;  /* 0x027000006adc7fae */ /* 0x000fe20008121848 */
[----:B------:R-:W-:Y:S01]  /*40b0*/  LOP3.LUT P0, RZ, R0, 0x1, RZ, 0xc0, !PT ;  /* 0x0000000100ff7812 */ /* 0x000fe2000780c0ff */
[----:B------:R-:W-:Y:S01]  /*40c0*/  IMAD.WIDE R20, R243, 0x4, R122 ;  /* 0x00000004f3147825 */ /* 0x000fe200078e027a */
[C---:B------:R-:W-:Y:S01]  /*40d0*/  SHF.R.U64 R0, R8.reuse, 0x1f, RZ ;  /* 0x0000001f08007819 */ /* 0x040fe200000012ff */
[----:B------:R-:W-:Y:S01]  /*40e0*/  LDGSTS.E [R220+0x2e00], desc[UR8][R104.64], P2 ;  /* 0x02e0000068dc7fae */ /* 0x000fe20009121848 */
[----:B-1----:R-:W-:Y:S01]  /*40f0*/  SHF.R.U64 R10, R8, 0x1b, RZ ;  /* 0x0000001b080a7819 */ /* 0x002fe200000012ff */
[----:B------:R-:W-:Y:S01]  /*4100*/  IMAD R19, R26, UR5, RZ ;  /* 0x000000051a137c24 */ /* 0x000fe2000f8e02ff */
[----:B------:R-:W-:Y:S01]  /*4110*/  SHF.R.U64 R85, R8, 0x17, RZ ;  /* 0x0000001708557819 */ /* 0x000fe200000012ff */
[----:B------:R-:W-:Y:S01]  /*4120*/  LDGSTS.E [R220+0x2f00], desc[UR8][R102.64], P2 ;  /* 0x02f0000066dc7fae */ /* 0x000fe20009121848 */
[----:B------:R-:W-:Y:S01]  /*4130*/  LOP3.LUT P2, RZ, R0, 0x1, RZ, 0xc0, !PT ;  /* 0x0000000100ff7812 */ /* 0x000fe2000784c0ff */
[----:B------:R-:W-:Y:S01]  /*4140*/  IMAD.SHL.U32 R0, R2, 0x4, RZ ;  /* 0x0000000402007824 */ /* 0x000fe200078e00ff */
[C---:B------:R-:W-:Y:S01]  /*4150*/  SHF.R.U64 R208, R8.reuse, 0x13, RZ ;  /* 0x0000001308d07819 */ /* 0x040fe200000012ff */
[----:B------:R-:W-:Y:S01]  /*4160*/  IMAD R18, R27, UR5, RZ ;  /* 0x000000051b127c24 */ /* 0x000fe2000f8e02ff */
[----:B------:R1:W-:Y:S01]  /*4170*/  STL [R1+0x24c], R210 ;  /* 0x00024cd201007387 */ /* 0x0003e20000100800 */
[----:B------:R-:W-:-:S02]  /*4180*/  SHF.R.U64 R229, R8, 0xb, RZ ;  /* 0x0000000b08e57819 */ /* 0x000fc400000012ff */
[----:B------:R-:W-:Y:S01]  /*4190*/  IADD3 R84, P3, R0, UR10, RZ ;  /* 0x0000000a00547c10 */ /* 0x000fe2000ff7e0ff */
[----:B------:R-:W-:Y:S04]  /*41a0*/  LDGSTS.E [R220+0x3600], desc[UR8][R98.64], P0 ;  /* 0x0360000062dc7fae */ /* 0x000fe80008121848 */
[----:B------:R-:W-:Y:S01]  /*41b0*/  LDGSTS.E [R220+0x3700], desc[UR8][R86.64], P0 ;  /* 0x0370000056dc7fae */ /* 0x000fe20008121848 */
[----:B------:R-:W-:Y:S02]  /*41c0*/  LOP3.LUT P0, RZ, R10, 0x1, RZ, 0xc0, !PT ;  /* 0x000000010aff7812 */ /* 0x000fe4000780c0ff */
[----:B------:R-:W-:Y:S01]  /*41d0*/  LEA.HI.X.SX32 R10, R2, UR11, 0x2, P3 ;  /* 0x0000000b020a7c11 */ /* 0x000fe200098f16ff */
[----:B------:R-:W-:Y:S01]  /*41e0*/  LDGSTS.E [R220+0x3e00], desc[UR8][R96.64], !P1 ;  /* 0x03e0000060dc7fae */ /* 0x000fe2000c921848 */
[----:B------:R-:W-:-:S03]  /*41f0*/  LEA R24, P3, R224, R84, 0x2 ;  /* 0x00000054e0187211 */ /* 0x000fc600078610ff */
[----:B------:R-:W-:Y:S01]  /*4200*/  LDGSTS.E [R220+0x3f00], desc[UR8][R20.64], !P1 ;  /* 0x03f0000014dc7fae */ /* 0x000fe2000c921848 */
[----:B------:R-:W-:Y:S02]  /*4210*/  LEA R22, P1, R228, R84, 0x2 ;  /* 0x00000054e4167211 */ /* 0x000fe400078210ff */
[-C--:B------:R-:W-:Y:S01]  /*4220*/  LEA.HI.X.SX32 R25, R224, R10.reuse, 0x2, P3 ;  /* 0x0000000ae0197211 */ /* 0x080fe200018f16ff */
[----:B------:R-:W0:Y:S01]  /*4230*/  LDGDEPBAR ;  /* 0x00000000000079af */ /* 0x000e220000000000 */
[----:B------:R-:W-:Y:S02]  /*4240*/  LEA.HI.X.SX32 R23, R228, R10, 0x2, P1 ;  /* 0x0000000ae4177211 */ /* 0x000fe400008f16ff */
[CC--:B------:R-:W-:Y:S01]  /*4250*/  LEA R26, P1, R202.reuse, R84.reuse, 0x2 ;  /* 0x00000054ca1a7211 */ /* 0x0c0fe200078210ff */
[----:B------:R2:W-:Y:S01]  /*4260*/  STL [R1+0x248], R209 ;  /* 0x000248d101007387 */ /* 0x0005e20000100800 */
[----:B------:R-:W-:Y:S02]  /*4270*/  LEA R28, P3, R93, R84, 0x2 ;  /* 0x000000545d1c7211 */ /* 0x000fe400078610ff */
[----:B------:R-:W-:Y:S01]  /*4280*/  LEA.HI.X.SX32 R27, R202, R10, 0x2, P1 ;  /* 0x0000000aca1b7211 */ /* 0x000fe200008f16ff */
[----:B------:R-:W-:Y:S01]  /*4290*/  LDGSTS.E [R219+0x8000], desc[UR8][R22.64], P5 ;  /* 0x0800000016db7fae */ /* 0x000fe2000a921848 */
[----:B------:R-:W-:-:S02]  /*42a0*/  LEA R30, P1, R89, R84, 0x2 ;  /* 0x00000054591e7211 */ /* 0x000fc400078210ff */
[----:B------:R-:W-:Y:S01]  /*42b0*/  LEA.HI.X.SX32 R29, R93, R10, 0x2, P3 ;  /* 0x0000000a5d1d7211 */ /* 0x000fe200018f16ff */
[----:B------:R-:W-:Y:S01]  /*42c0*/  LDGSTS.E [R219+0x8400], desc[UR8][R24.64], P5 ;  /* 0x0840000018db7fae */ /* 0x000fe2000a921848 */
[C---:B------:R-:W-:Y:S02]  /*42d0*/  LEA R32, P3, R88.reuse, R84, 0x2 ;  /* 0x0000005458207211 */ /* 0x040fe400078610ff */
[----:B------:R-:W-:Y:S01]  /*42e0*/  LEA.HI.X.SX32 R31, R89, R10, 0x2, P1 ;  /* 0x0000000a591f7211 */ /* 0x000fe200008f16ff */
[----:B------:R-:W-:Y:S01]  /*42f0*/  LDGSTS.E [R219+0x8800], desc[UR8][R26.64], P5 ;  /* 0x088000001adb7fae */ /* 0x000fe2000a921848 */
[----:B------:R-:W-:Y:S02]  /*4300*/  LEA R34, P1, R19, R84, 0x2 ;  /* 0x0000005413227211 */ /* 0x000fe400078210ff */
[----:B------:R-:W-:Y:S01]  /*4310*/  LEA.HI.X.SX32 R33, R88, R10, 0x2, P3 ;  /* 0x0000000a58217211 */ /* 0x000fe200018f16ff */
[----:B------:R-:W-:Y:S01]  /*4320*/  LDGSTS.E [R219+0x8c00], desc[UR8][R28.64], P5 ;  /* 0x08c000001cdb7fae */ /* 0x000fe2000a921848 */
[----:B------:R-:W-:-:S02]  /*4330*/  LEA R36, P3, R18, R84, 0x2 ;  /* 0x0000005412247211 */ /* 0x000fc400078610ff */
[----:B------:R-:W-:Y:S01]  /*4340*/  LEA.HI.X.SX32 R35, R19, R10, 0x2, P1 ;  /* 0x0000000a13237211 */ /* 0x000fe200008f16ff */
[----:B------:R-:W-:Y:S01]  /*4350*/  LDGSTS.E [R219+0x9000], desc[UR8][R30.64], P5 ;  /* 0x090000001edb7fae */ /* 0x000fe2000a921848 */
[----:B------:R-:W-:Y:S02]  /*4360*/  LEA R38, P1, R227, R84, 0x2 ;  /* 0x00000054e3267211 */ /* 0x000fe400078210ff */
        /* <DEDUP_REMOVED lines=69> */
[-C--:B------:R-:W-:Y:S01]  /*47c0*/  LEA.HI.X.SX32 R83, R4, R10.reuse, 0x2, P1 ;  /* 0x0000000a04537211 */ /* 0x080fe200008f16ff */
[----:B------:R-:W-:Y:S01]  /*47d0*/  LDGSTS.E [R216+0x9300], desc[UR8][R78.64], P5 ;  /* 0x093000004ed87fae */ /* 0x000fe2000a921848 */
[----:B------:R-:W-:Y:S02]  /*47e0*/  LOP3.LUT P1, RZ, R85, 0x1, RZ, 0xc0, !PT ;  /* 0x0000000155ff7812 */ /* 0x000fe4000782c0ff */
[----:B------:R-:W-:Y:S01]  /*47f0*/  LEA.HI.X.SX32 R85, R3, R10, 0x2, P3 ;  /* 0x0000000a03557211 */ /* 0x000fe200018f16ff */
[----:B------:R-:W-:Y:S01]  /*4800*/  LDGSTS.E [R216+0x9700], desc[UR8][R80.64], P5 ;  /* 0x0970000050d87fae */ /* 0x000fe2000a921848 */
[----:B------:R-:W-:Y:S01]  /*4810*/  LOP3.LUT P3, RZ, R208, 0x1, RZ, 0xc0, !PT ;  /* 0x00000001d0ff7812 */ /* 0x000fe2000786c0ff */
[----:B------:R-:W-:Y:S01]  /*4820*/  IMAD.SHL.U32 R10, R112, 0x20, RZ ;  /* 0x00000020700a7824 */ /* 0x000fe200078e00ff */
[----:B------:R-:W-:Y:S01]  /*4830*/  SHF.R.U64 R208, R8, 0xf, RZ ;  /* 0x0000000f08d07819 */ /* 0x000fe200000012ff */
[----:B------:R-:W-:Y:S02]  /*4840*/  LDGSTS.E [R216+0x9b00], desc[UR8][R82.64], P5 ;  /* 0x09b0000052d87fae */ /* 0x000fe4000a921848 */
[----:B-1----:R-:W-:-:S02]  /*4850*/  IMAD.WIDE R210, R10, 0x4, R120 ;  /* 0x000000040ad27825 */ /* 0x002fc400078e0278 */
[----:B------:R-:W-:Y:S01]  /*4860*/  LDGSTS.E [R216+0x9f00], desc[UR8][R84.64], P5 ;  /* 0x09f0000054d87fae */ /* 0x000fe2000a921848 */
[----:B------:R-:W-:Y:S01]  /*4870*/  LOP3.LUT P5, RZ, R208, 0x1, RZ, 0xc0, !PT ;  /* 0x00000001d0ff7812 */ /* 0x000fe200078ac0ff */
[C---:B--2---:R-:W-:Y:S02]  /*4880*/  IMAD.WIDE R208, R10.reuse, 0x4, R122 ;  /* 0x000000040ad07825 */ /* 0x044fe400078e027a */
[----:B------:R-:W0:Y:S02]  /*4890*/  LDGDEPBAR ;  /* 0x00000000000079af */ /* 0x000e240000000000 */
[C---:B------:R-:W-:Y:S01]  /*48a0*/  IMAD.WIDE R212, R10.reuse, 0x4, R212 ;  /* 0x000000040ad47825 */ /* 0x040fe200078e02d4 */
[----:B------:R-:W-:Y:S03]  /*48b0*/  BAR.SYNC.DEFER_BLOCKING 0x0 ;  /* 0x0000000000007b1d */ /* 0x000fe60000010000 */
[----:B------:R-:W-:-:S04]  /*48c0*/  IMAD.WIDE R206, R10, 0x4, R206 ;  /* 0x000000040ace7825 */ /* 0x000fc800078e02ce */
[----:B------:R-:W-:-:S04]  /*48d0*/  IMAD.WIDE R198, R10, 0x4, R198 ;  /* 0x000000040ac67825 */ /* 0x000fc800078e02c6 */
[----:B------:R-:W-:-:S04]  /*48e0*/  IMAD.WIDE R190, R10, 0x4, R190 ;  /* 0x000000040abe7825 */ /* 0x000fc800078e02be */
[----:B------:R-:W-:-:S04]  /*48f0*/  IMAD.WIDE R196, R10, 0x4, R196 ;  /* 0x000000040ac47825 */ /* 0x000fc800078e02c4 */
[----:B------:R-:W-:-:S04]  /*4900*/  IMAD.WIDE R194, R10, 0x4, R194 ;  /* 0x000000040ac27825 */ /* 0x000fc800078e02c2 */
[C---:B------:R-:W-:Y:S01]  /*4910*/  IMAD.WIDE R192, R10.reuse, 0x4, R192 ;  /* 0x000000040ac07825 */ /* 0x040fe200078e02c0 */
[----:B------:R-:W-:Y:S01]  /*4920*/  @!PT LDS RZ, [RZ] ;  /* 0x00000000fffff984 */ /* 0x000fe20000000800 */
[----:B------:R-:W-:Y:S01]  /*4930*/  @!PT LDS RZ, [RZ] ;  /* 0x00000000fffff984 */ /* 0x000fe20000000800 */
[----:B------:R-:W-:Y:S01]  /*4940*/  @!PT LDS RZ, [RZ] ;  /* 0x00000000fffff984 */ /* 0x000fe20000000800 */
[----:B------:R-:W-:Y:S03]  /*4950*/  LDGSTS.E [R223+0x4000], desc[UR8][R210.64], P2 ;  /* 0x04000000d2df7fae */ /* 0x000fe60009121848 */
[C---:B------:R-:W-:Y:S01]  /*4960*/  IMAD.WIDE R186, R10.reuse, 0x4, R186 ;  /* 0x000000040aba7825 */ /* 0x040fe200078e02ba */
[----:B------:R1:W-:Y:S01]  /*4970*/  LDGSTS.E [R223+0x4100], desc[UR8][R208.64], P2 ;  /* 0x04100000d0df7fae */ /* 0x0003e20009121848 */
[----:B------:R-:W-:Y:S02]  /*4980*/  LOP3.LUT P2, RZ, R229, 0x1, RZ, 0xc0, !PT ;  /* 0x00000001e5ff7812 */ /* 0x000fe4000784c0ff */
[C---:B------:R-:W-:Y:S01]  /*4990*/  IMAD.WIDE R188, R10.reuse, 0x4, R188 ;  /* 0x000000040abc7825 */ /* 0x040fe200078e02bc */
[----:B------:R-:W-:Y:S03]  /*49a0*/  LDGSTS.E [R223+0x4800], desc[UR8][R212.64], P0 ;  /* 0x04800000d4df7fae */ /* 0x000fe60008121848 */
[C---:B------:R-:W-:Y:S01]  /*49b0*/  IMAD.WIDE R178, R10.reuse, 0x4, R178 ;  /* 0x000000040ab27825 */ /* 0x040fe200078e02b2 */
[----:B------:R2:W-:Y:S03]  /*49c0*/  LDGSTS.E [R223+0x4900], desc[UR8][R206.64], P0 ;  /* 0x04900000cedf7fae */ /* 0x0005e60008121848 */
[----:B------:R-:W-:Y:S01]  /*49d0*/  IMAD.WIDE R184, R10, 0x4, R184 ;  /* 0x000000040ab87825 */ /* 0x000fe200078e02b8 */
[----:B-1----:R-:W-:Y:S01]  /*49e0*/  SHF.R.U64 R208, R8, 0x7, RZ ;  /* 0x0000000708d07819 */ /* 0x002fe200000012ff */
[----:B------:R-:W-:Y:S02]  /*49f0*/  LDGSTS.E [R223+0x5000], desc[UR8][R198.64], P1 ;  /* 0x05000000c6df7fae */ /* 0x000fe40008921848 */
[----:B------:R-:W-:Y:S01]  /*4a00*/  IMAD.WIDE R182, R10, 0x4, R182 ;  /* 0x000000040ab67825 */ /* 0x000fe200078e02b6 */
[----:B------:R-:W-:Y:S01]  /*4a10*/  LOP3.LUT P0, RZ, R208, 0x1, RZ, 0xc0, !PT ;  /* 0x00000001d0ff7812 */ /* 0x000fe2000780c0ff */
[----:B------:R1:W-:Y:S02]  /*4a20*/  LDGSTS.E [R223+0x5100], desc[UR8][R190.64], P1 ;  /* 0x05100000bedf7fae */ /* 0x0003e40008921848 */
[----:B------:R-:W-:Y:S01]  /*4a30*/  IMAD.WIDE R180, R10, 0x4, R180 ;  /* 0x000000040ab47825 */ /* 0x000fe200078e02b4 */
[----:B--2---:R-:W-:Y:S01]  /*4a40*/  SHF.R.U64 R206, R8, 0x3, RZ ;  /* 0x0000000308ce7819 */ /* 0x004fe200000012ff */
[----:B------:R-:W-:Y:S02]  /*4a50*/  LDGSTS.E [R223+0x5800], desc[UR8][R196.64], P3 ;  /* 0x05800000c4df7fae */ /* 0x000fe40009921848 */
[----:B------:R-:W-:Y:S01]  /*4a60*/  IMAD.WIDE R170, R10, 0x4, R170 ;  /* 0x000000040aaa7825 */ /* 0x000fe200078e02aa */
[----:B------:R-:W-:Y:S01]  /*4a70*/  LOP3.LUT P1, RZ, R206, 0x1, RZ, 0xc0, !PT ;  /* 0x00000001ceff7812 */ /* 0x000fe2000782c0ff */
[----:B------:R-:W-:Y:S02]  /*4a80*/  LDGSTS.E [R223+0x5900], desc[UR8][R194.64], P3 ;  /* 0x05900000c2df7fae */ /* 0x000fe40009921848 */
[----:B------:R-:W-:Y:S01]  /*4a90*/  IMAD.WIDE R176, R10, 0x4, R176 ;  /* 0x000000040ab07825 */ /* 0x000fe200078e02b0 */
[----:B-1----:R-:W-:Y:S01]  /*4aa0*/  SHF.R.U64 R190, R8, 0x1e, RZ ;  /* 0x0000001e08be7819 */ /* 0x002fe200000012ff */
[----:B------:R-:W-:Y:S02]  /*4ab0*/  LDGSTS.E [R223+0x6000], desc[UR8][R192.64], P5 ;  /* 0x06000000c0df7fae */ /* 0x000fe4000a921848 */
[----:B------:R-:W-:Y:S01]  /*4ac0*/  IMAD.WIDE R174, R10, 0x4, R174 ;  /* 0x000000040aae7825 */ /* 0x000fe200078e02ae */
[----:B------:R-:W-:Y:S01]  /*4ad0*/  LOP3.LUT P3, RZ, R190, 0x1, RZ, 0xc0, !PT ;  /* 0x00000001beff7812 */ /* 0x000fe2000786c0ff */
[----:B------:R1:W-:Y:S01]  /*4ae0*/  LDGSTS.E [R223+0x6100], desc[UR8][R186.64], P5 ;  /* 0x06100000badf7fae */ /* 0x0003e2000a921848 */
[----:B------:R-:W-:Y:S01]  /*4af0*/  SHF.R.U64 R190, R8, 0x1a, RZ ;  /* 0x0000001a08be7819 */ /* 0x000fe200000012ff */
[----:B------:R-:W-:-:S02]  /*4b00*/  IMAD.WIDE R172, R10, 0x4, R172 ;  /* 0x000000040aac7825 */ /* 0x000fc400078e02ac */
[----:B------:R-:W-:Y:S01]  /*4b10*/  LDGSTS.E [R223+0x6800], desc[UR8][R188.64], P2 ;  /* 0x06800000bcdf7fae */ /* 0x000fe20009121848 */
[----:B------:R-:W-:Y:S01]  /*4b20*/  LOP3.LUT P5, RZ, R190, 0x1, RZ, 0xc0, !PT ;  /* 0x00000001beff7812 */ /* 0x000fe200078ac0ff */
[C---:B------:R-:W-:Y:S01]  /*4b30*/  IMAD.WIDE R166, R10.reuse, 0x4, R166 ;  /* 0x000000040aa67825 */ /* 0x040fe200078e02a6 */
[----:B------:R-:W-:Y:S01]  /*4b40*/  CS2R R190, SRZ ;  /* 0x0000000000be7805 */ /* 0x000fe2000001ff00 */
[----:B------:R2:W-:Y:S02]  /*4b50*/  LDGSTS.E [R223+0x6900], desc[UR8][R178.64], P2 ;  /* 0x06900000b2df7fae */ /* 0x0005e40009121848 */
[----:B------:R-:W-:Y:S01]  /*4b60*/  IMAD.WIDE R168, R10, 0x4, R168 ;  /* 0x000000040aa87825 */ /* 0x000fe200078e02a8 */
[----:B-1----:R-:W-:Y:S01]  /*4b70*/  SHF.R.U64 R186, R8, 0x16, RZ ;  /* 0x0000001608ba7819 */ /* 0x002fe200000012ff */
[----:B------:R1:W-:Y:S02]  /*4b80*/  LDGSTS.E [R223+0x7000], desc[UR8][R184.64], P0 ;  /* 0x07000000b8df7fae */ /* 0x0003e40008121848 */
[----:B------:R-:W-:Y:S01]  /*4b90*/  IMAD.WIDE R158, R10, 0x4, R158 ;  /* 0x000000040a9e7825 */ /* 0x000fe200078e029e */
[----:B------:R-:W-:Y:S01]  /*4ba0*/  LOP3.LUT P2, RZ, R186, 0x1, RZ, 0xc0, !PT ;  /* 0x00000001baff7812 */ /* 0x000fe2000784c0ff */
[----:B------:R-:W-:Y:S01]  /*4bb0*/  LDGSTS.E [R223+0x7100], desc[UR8][R182.64], P0 ;  /* 0x07100000b6df7fae */ /* 0x000fe20008121848 */
[----:B------:R-:W-:Y:S01]  /*4bc0*/  SHF.R.U64 R186, R8, 0x12, RZ ;  /* 0x0000001208ba7819 */ /* 0x000fe200000012ff */
[----:B------:R-:W-:Y:S01]  /*4bd0*/  IMAD.WIDE R164, R10, 0x4, R164 ;  /* 0x000000040aa47825 */ /* 0x000fe200078e02a4 */
[----:B--2---:R-:W-:Y:S01]  /*4be0*/  SHF.R.U64 R178, R8, 0xa, RZ ;  /* 0x0000000a08b27819 */ /* 0x004fe200000012ff */
[----:B------:R2:W-:Y:S01]  /*4bf0*/  LDGSTS.E [R223+0x7800], desc[UR8][R180.64], P1 ;  /* 0x07800000b4df7fae */ /* 0x0005e20008921848 */
[----:B------:R-:W-:Y:S01]  /*4c00*/  LOP3.LUT P0, RZ, R186, 0x1, RZ, 0xc0, !PT ;  /* 0x00000001baff7812 */ /* 0x000fe2000780c0ff */
[----:B------:R-:W-:Y:S01]  /*4c10*/  IMAD.WIDE R162, R10, 0x4, R162 ;  /* 0x000000040aa27825 */ /* 0x000fe200078e02a2 */
[----:B------:R-:W-:Y:S01]  /*4c20*/  SHF.R.U64 R186, R8, 0xe, RZ ;  /* 0x0000000e08ba7819 */ /* 0x000fe200000012ff */
[----:B------:R3:W-:Y:S01]  /*4c30*/  LDGSTS.E [R223+0x7900], desc[UR8][R170.64], P1 ;  /* 0x07900000aadf7fae */ /* 0x0007e20008921848 */
[----:B------:R-:W-:Y:S01]  /*4c40*/  CS2R R188, SRZ ;  /* 0x0000000000bc7805 */ /* 0x000fe2000001ff00 */
[----:B------:R-:W-:Y:S01]  /*4c50*/  IMAD.WIDE R156, R10, 0x4, R156 ;  /* 0x000000040a9c7825 */ /* 0x000fe200078e029c */
[----:B------:R-:W-:Y:S01]  /*4c60*/  LOP3.LUT P1, RZ, R186, 0x1, RZ, 0xc0, !PT ;  /* 0x00000001baff7812 */ /* 0x000fe2000782c0ff */
[----:B------:R-:W-:Y:S01]  /*4c70*/  LDGSTS.E [R222+0x4200], desc[UR8][R176.64], P3 ;  /* 0x04200000b0de7fae */ /* 0x000fe20009921848 */
[----:B-1----:R-:W-:Y:S01]  /*4c80*/  CS2R R184, SRZ ;  /* 0x0000000000b87805 */ /* 0x002fe2000001ff00 */
[----:B------:R-:W-:Y:S01]  /*4c90*/  IMAD.WIDE R160, R10, 0x4, R160 ;  /* 0x000000040aa07825 */ /* 0x000fe200078e02a0 */
[----:B------:R-:W-:Y:S01]  /*4ca0*/  CS2R R186, SRZ ;  /* 0x0000000000ba7805 */ /* 0x000fe2000001ff00 */
[----:B------:R-:W-:Y:S01]  /*4cb0*/  LDGSTS.E [R222+0x4300], desc[UR8][R174.64], P3 ;  /* 0x04300000aede7fae */ /* 0x000fe20009921848 */
[----:B------:R-:W-:Y:S01]  /*4cc0*/  LOP3.LUT P3, RZ, R178, 0x1, RZ, 0xc0, !PT ;  /* 0x00000001b2ff7812 */ /* 0x000fe2000786c0ff */
[----:B------:R-:W-:Y:S01]  /*4cd0*/  IMAD.WIDE R154, R10, 0x4, R154 ;  /* 0x000000040a9a7825 */ /* 0x000fe200078e029a */
[----:B--2---:R-:W-:-:S02]  /*4ce0*/  CS2R R180, SRZ ;  /* 0x0000000000b47805 */ /* 0x004fc4000001ff00 */
[----:B---3--:R-:W-:Y:S01]  /*4cf0*/  SHF.R.U64 R170, R8, 0x6, RZ ;  /* 0x0000000608aa7819 */ /* 0x008fe200000012ff */
[----:B------:R-:W-:Y:S01]  /*4d00*/  LDGSTS.E [R222+0x4a00], desc[UR8][R172.64], P5 ;  /* 0x04a00000acde7fae */ /* 0x000fe2000a921848 */
[----:B------:R-:W-:Y:S01]  /*4d10*/  IMAD.WIDE R148, R10, 0x4, R148 ;  /* 0x000000040a947825 */ /* 0x000fe200078e0294 */
[----:B------:R-:W-:Y:S02]  /*4d20*/  CS2R R182, SRZ ;  /* 0x0000000000b67805 */ /* 0x000fe4000001ff00 */
[----:B------:R1:W-:Y:S01]  /*4d30*/  LDGSTS.E [R222+0x4b00], desc[UR8][R166.64], P5 ;  /* 0x04b00000a6de7fae */ /* 0x0003e2000a921848 */
[----:B------:R-:W-:Y:S01]  /*4d40*/  LOP3.LUT P5, RZ, R170, 0x1, RZ, 0xc0, !PT ;  /* 0x00000001aaff7812 */ /* 0x000fe200078ac0ff */
[----:B------:R-:W-:Y:S01]  /*4d50*/  IMAD.WIDE R152, R10, 0x4, R152 ;  /* 0x000000040a987825 */ /* 0x000fe200078e0298 */
[----:B------:R-:W-:Y:S01]  /*4d60*/  SHF.R.U64 R170, R8, 0x2, RZ ;  /* 0x0000000208aa7819 */ /* 0x000fe200000012ff */
[----:B------:R-:W-:Y:S02]  /*4d70*/  LDGSTS.E [R222+0x5200], desc[UR8][R168.64], P2 ;  /* 0x05200000a8de7fae */ /* 0x000fe40009121848 */
[----:B------:R-:W-:-:S02]  /*4d80*/  IMAD.WIDE R150, R10, 0x4, R150 ;  /* 0x000000040a967825 */ /* 0x000fc400078e0296 */
[----:B------:R2:W-:Y:S01]  /*4d90*/  LDGSTS.E [R222+0x5300], desc[UR8][R158.64], P2 ;  /* 0x053000009ede7fae */ /* 0x0005e20009121848 */
[----:B------:R-:W-:Y:S01]  /*4da0*/  LOP3.LUT P2, RZ, R170, 0x1, RZ, 0xc0, !PT ;  /* 0x00000001aaff7812 */ /* 0x000fe2000784c0ff */
[----:B------:R-:W-:Y:S02]  /*4db0*/  IMAD.SHL.U32 R198, R112, 0x2, RZ ;  /* 0x0000000270c67824 */ /* 0x000fe400078e00ff */
[----:B------:R-:W-:Y:S01]  /*4dc0*/  LDGSTS.E [R222+0x5a00], desc[UR8][R164.64], P0 ;  /* 0x05a00000a4de7fae */ /* 0x000fe20008121848 */
[----:B-1----:R-:W-:Y:S01]  /*4dd0*/  SHF.R.U64 R167, R8, 0x1d, RZ ;  /* 0x0000001d08a77819 */ /* 0x002fe200000012ff */
[----:B------:R-:W-:Y:S01]  /*4de0*/  IMAD.WIDE R146, R10, 0x4, R146 ;  /* 0x000000040a927825 */ /* 0x000fe200078e0292 */
[----:B------:R-:W-:Y:S01]  /*4df0*/  SHF.R.U64 R166, R8, 0x19, RZ ;  /* 0x0000001908a67819 */ /* 0x000fe200000012ff */
[----:B------:R-:W-:Y:S01]  /*4e00*/  LDGSTS.E [R222+0x5b00], desc[UR8][R162.64], P0 ;  /* 0x05b00000a2de7fae */ /* 0x000fe20008121848 */
[----:B------:R-:W-:Y:S01]  /*4e10*/  LOP3.LUT P0, RZ, R167, 0x1, RZ, 0xc0, !PT ;  /* 0x00000001a7ff7812 */ /* 0x000fe2000780c0ff */
[----:B------:R-:W-:-:S02]  /*4e20*/  IMAD.WIDE R144, R10, 0x4, R144 ;  /* 0x000000040a907825 */ /* 0x000fc400078e0290 */
[----:B------:R1:W-:Y:S01]  /*4e30*/  LDGSTS.E [R222+0x6200], desc[UR8][R156.64], P1 ;  /* 0x062000009cde7fae */ /* 0x0003e20008921848 */
[----:B--2---:R-:W-:Y:S01]  /*4e40*/  SHF.R.U64 R158, R8, 0x15, RZ ;  /* 0x00000015089e7819 */ /* 0x004fe200000012ff */
[----:B------:R-:W-:Y:S02]  /*4e50*/  IMAD R195, R112, 0x6, RZ ;  /* 0x0000000670c37824 */ /* 0x000fe400078e02ff */
[----:B------:R-:W-:Y:S01]  /*4e60*/  LDGSTS.E [R222+0x6300], desc[UR8][R160.64], P1 ;  /* 0x06300000a0de7fae */ /* 0x000fe20008921848 */
[----:B------:R-:W-:Y:S01]  /*4e70*/  LOP3.LUT P1, RZ, R166, 0x1, RZ, 0xc0, !PT ;  /* 0x00000001a6ff7812 */ /* 0x000fe2000782c0ff */
[----:B------:R-:W-:Y:S02]  /*4e80*/  IMAD R179, R112, 0xa, RZ ;  /* 0x0000000a70b37824 */ /* 0x000fe400078e02ff */
[----:B------:R-:W-:Y:S01]  /*4e90*/  LDGSTS.E [R222+0x6a00], desc[UR8][R154.64], P3 ;  /* 0x06a000009ade7fae */ /* 0x000fe20009921848 */
[----:B------:R-:W-:-:S03]  /*4ea0*/  IMAD.WIDE R140, R10, 0x4, R140 ;  /* 0x000000040a8c7825 */ /* 0x000fc600078e028c */
[----:B------:R2:W-:Y:S01]  /*4eb0*/  LDGSTS.E [R222+0x6b00], desc[UR8][R148.64], P3 ;  /* 0x06b0000094de7fae */ /* 0x0005e20009921848 */
[----:B------:R-:W-:Y:S01]  /*4ec0*/  LOP3.LUT P3, RZ, R158, 0x1, RZ, 0xc0, !PT ;  /* 0x000000019eff7812 */ /* 0x000fe2000786c0ff */
[----:B------:R-:W-:Y:S01]  /*4ed0*/  IMAD.WIDE R142, R10, 0x4, R142 ;  /* 0x000000040a8e7825 */ /* 0x000fe200078e028e */
[C---:B-1----:R-:W-:Y:S01]  /*4ee0*/  SHF.R.U64 R157, R8.reuse, 0x11, RZ ;  /* 0x00000011089d7819 */ /* 0x042fe200000012ff */
[----:B------:R1:W-:Y:S01]  /*4ef0*/  LDGSTS.E [R222+0x7200], desc[UR8][R152.64], P5 ;  /* 0x0720000098de7fae */ /* 0x0003e2000a921848 */
[----:B------:R-:W-:Y:S01]  /*4f00*/  SHF.R.U64 R156, R8, 0xd, RZ ;  /* 0x0000000d089c7819 */ /* 0x000fe200000012ff */
[C---:B------:R-:W-:Y:S02]  /*4f10*/  IMAD.WIDE R138, R10.reuse, 0x4, R138 ;  /* 0x000000040a8a7825 */ /* 0x040fe400078e028a */
[----:B------:R3:W-:Y:S01]  /*4f20*/  LDGSTS.E [R222+0x7300], desc[UR8][R150.64], P5 ;  /* 0x0730000096de7fae */ /* 0x0007e2000a921848 */
[----:B------:R-:W-:Y:S01]  /*4f30*/  LOP3.LUT P5, RZ, R157, 0x1, RZ, 0xc0, !PT ;  /* 0x000000019dff7812 */ /* 0x000fe200078ac0ff */
[----:B------:R-:W-:-:S02]  /*4f40*/  IMAD.WIDE R132, R10, 0x4, R132 ;  /* 0x000000040a847825 */ /* 0x000fc400078e0284 */
[----:B------:R-:W-:Y:S02]  /*4f50*/  LDGSTS.E [R222+0x7a00], desc[UR8][R146.64], P2 ;  /* 0x07a0000092de7fae */ /* 0x000fe40009121848 */
[----:B--2---:R-:W-:Y:S02]  /*4f60*/  IMAD.WIDE R148, R198, 0x4, R120 ;  /* 0x00000004c6947825 */ /* 0x004fe400078e0278 */
[----:B------:R2:W-:Y:S01]  /*4f70*/  LDGSTS.E [R222+0x7b00], desc[UR8][R144.64], P2 ;  /* 0x07b0000090de7fae */ /* 0x0005e20009121848 */
[----:B-1----:R-:W-:Y:S01]  /*4f80*/  SHF.R.U64 R152, R8, 0x9, RZ ;  /* 0x0000000908987819 */ /* 0x002fe200000012ff */
[----:B------:R-:W-:Y:S01]  /*4f90*/  IMAD.WIDE R136, R10, 0x4, R136 ;  /* 0x000000040a887825 */ /* 0x000fe200078e0288 */
[----:B------:R-:W-:Y:S02]  /*4fa0*/  LOP3.LUT P2, RZ, R156, 0x1, RZ, 0xc0, !PT ;  /* 0x000000019cff7812 */ /* 0x000fe4000784c0ff */
[----:B------:R-:W-:Y:S01]  /*4fb0*/  SHF.R.U64 R153, R8, 0x1, RZ ;  /* 0x0000000108997819 */ /* 0x000fe200000012ff */
[----:B---3--:R-:W-:-:S04]  /*4fc0*/  IMAD.WIDE R150, R198, 0x4, R122 ;  /* 0x00000004c6967825 */ /* 0x008fc800078e027a */
[----:B------:R-:W-:-:S04]  /*4fd0*/  IMAD.WIDE R148, R10, 0x4, R148 ;  /* 0x000000040a947825 */ /* 0x000fc800078e0294 */
[----:B------:R-:W-:Y:S01]  /*4fe0*/  IMAD.WIDE R150, R10, 0x4, R150 ;  /* 0x000000040a967825 */ /* 0x000fe200078e0296 */
[----:B------:R1:W-:Y:S03]  /*4ff0*/  LDGSTS.E [R221+0x4400], desc[UR8][R148.64], P0 ;  /* 0x0440000094dd7fae */ /* 0x0003e60008121848 */
[C---:B--2---:R-:W-:Y:S01]  /*5000*/  IMAD.WIDE R144, R195.reuse, 0x4, R122 ;  /* 0x00000004c3907825 */ /* 0x044fe200078e027a */
[----:B------:R2:W-:Y:S01]  /*5010*/  LDGSTS.E [R221+0x4500], desc[UR8][R150.64], P0 ;  /* 0x0450000096dd7fae */ /* 0x0005e20008121848 */
[----:B------:R-:W-:Y:S02]  /*5020*/  LOP3.LUT P0, RZ, R152, 0x1, RZ, 0xc0, !PT ;  /* 0x0000000198ff7812 */ /* 0x000fe4000780c0ff */
[----:B------:R-:W-:Y:S01]  /*5030*/  IMAD.WIDE R146, R195, 0x4, R120 ;  /* 0x00000004c3927825 */ /* 0x000fe200078e0278 */
[----:B------:R-:W-:-:S03]  /*5040*/  SHF.R.U64 R152, R8, 0x5, RZ ;  /* 0x0000000508987819 */ /* 0x000fc600000012ff */
[----:B------:R-:W-:-:S04]  /*5050*/  IMAD.WIDE R134, R10, 0x4, R134 ;  /* 0x000000040a867825 */ /* 0x000fc800078e0286 */
[----:B-1----:R-:W-:-:S04]  /*5060*/  IMAD.WIDE R148, R179, 0x4, R120 ;  /* 0x00000004b3947825 */ /* 0x002fc800078e0278 */
[----:B--2---:R-:W-:-:S04]  /*5070*/  IMAD.WIDE R150, R10, 0x4, R144 ;  /* 0x000000040a967825 */ /* 0x004fc800078e0290 */
[----:B------:R-:W-:-:S04]  /*5080*/  IMAD.WIDE R144, R179, 0x4, R122 ;  /* 0x00000004b3907825 */ /* 0x000fc800078e027a */
[----:B------:R-:W-:-:S04]  /*5090*/  IMAD.WIDE R146, R10, 0x4, R146 ;  /* 0x000000040a927825 */ /* 0x000fc800078e0292 */
[C---:B------:R-:W-:Y:S01]  /*50a0*/  IMAD.WIDE R148, R10.reuse, 0x4, R148 ;  /* 0x000000040a947825 */ /* 0x040fe200078e0294 */
[----:B------:R1:W-:Y:S03]  /*50b0*/  LDGSTS.E [R221+0x4c00], desc[UR8][R146.64], P1 ;  /* 0x04c0000092dd7fae */ /* 0x0003e60008921848 */
[----:B------:R-:W-:Y:S01]  /*50c0*/  IMAD.WIDE R144, R10, 0x4, R144 ;  /* 0x000000040a907825 */ /* 0x000fe200078e0290 */
[----:B------:R2:W-:Y:S01]  /*50d0*/  LDGSTS.E [R221+0x4d00], desc[UR8][R150.64], P1 ;  /* 0x04d0000096dd7fae */ /* 0x0005e20008921848 */
[----:B------:R-:W-:Y:S02]  /*50e0*/  LOP3.LUT P1, RZ, R152, 0x1, RZ, 0xc0, !PT ;  /* 0x0000000198ff7812 */ /* 0x000fe4000782c0ff */
[----:B------:R-:W-:Y:S01]  /*50f0*/  IMAD.WIDE R126, R10, 0x4, R126 ;  /* 0x000000040a7e7825 */ /* 0x000fe200078e027e */
[----:B------:R3:W-:Y:S01]  /*5100*/  LDGSTS.E [R221+0x5400], desc[UR8][R148.64], P3 ;  /* 0x0540000094dd7fae */ /* 0x0007e20009921848 */
[----:B------:R-:W-:-:S02]  /*5110*/  SHF.R.U64 R152, R8, 0x1c, RZ ;  /* 0x0000001c08987819 */ /* 0x000fc400000012ff */
[C---:B------:R-:W-:Y:S01]  /*5120*/  IMAD.WIDE R130, R10.reuse, 0x4, R130 ;  /* 0x000000040a827825 */ /* 0x040fe200078e0282 */
[----:B------:R4:W-:Y:S01]  /*5130*/  LDGSTS.E [R221+0x5500], desc[UR8][R144.64], P3 ;  /* 0x0550000090dd7fae */ /* 0x0009e20009921848 */
[----:B------:R-:W-:Y:S02]  /*5140*/  LOP3.LUT P3, RZ, R153, 0x1, RZ, 0xc0, !PT ;  /* 0x0000000199ff7812 */ /* 0x000fe4000786c0ff */
[----:B------:R-:W-:Y:S01]  /*5150*/  IMAD.WIDE R128, R10, 0x4, R128 ;  /* 0x000000040a807825 */ /* 0x000fe200078e0280 */
[----:B------:R5:W-:Y:S01]  /*5160*/  LDGSTS.E [R221+0x5c00], desc[UR8][R140.64], P5 ;  /* 0x05c000008cdd7fae */ /* 0x000be2000a921848 */
[----:B-1----:R-:W-:Y:S02]  /*5170*/  SHF.R.U64 R146, R8, 0x18, RZ ;  /* 0x0000001808927819 */ /* 0x002fe400000012ff */
[----:B--2---:R-:W-:Y:S01]  /*5180*/  CS2R R150, SRZ ;  /* 0x0000000000967805 */ /* 0x004fe2000001ff00 */
[----:B------:R-:W-:Y:S01]  /*5190*/  IMAD R197, R112, 0x3, RZ ;  /* 0x0000000370c57824 */ /* 0x000fe200078e02ff */
[----:B------:R1:W-:Y:S01]  /*51a0*/  LDGSTS.E [R221+0x5d00], desc[UR8][R142.64], P5 ;  /* 0x05d000008edd7fae */ /* 0x0003e2000a921848 */
[----:B------:R-:W-:Y:S01]  /*51b0*/  LOP3.LUT P5, RZ, R152, 0x1, RZ, 0xc0, !PT ;  /* 0x0000000198ff7812 */ /* 0x000fe200078ac0ff */
[----:B------:R-:W-:Y:S01]  /*51c0*/  IMAD R194, R112, 0x7, RZ ;  /* 0x0000000770c27824 */ /* 0x000fe200078e02ff */
[----:B---3--:R-:W-:Y:S01]  /*51d0*/  CS2R R148, SRZ ;  /* 0x0000000000947805 */ /* 0x008fe2000001ff00 */
[----:B------:R2:W-:Y:S01]  /*51e0*/  LDGSTS.E [R221+0x6400], desc[UR8][R138.64], P2 ;  /* 0x064000008add7fae */ /* 0x0005e20009121848 */
[----:B------:R-:W-:Y:S01]  /*51f0*/  IMAD.WIDE R124, R10, 0x4, R124 ;  /* 0x000000040a7c7825 */ /* 0x000fe200078e027c */
[----:B----4-:R-:W-:-:S02]  /*5200*/  CS2R R144, SRZ ;  /* 0x0000000000907805 */ /* 0x010fc4000001ff00 */
[----:B------:R3:W-:Y:S01]  /*5210*/  LDGSTS.E [R221+0x6500], desc[UR8][R132.64], P2 ;  /* 0x0650000084dd7fae */ /* 0x0007e20009121848 */
[----:B------:R-:W-:Y:S01]  /*5220*/  LOP3.LUT P2, RZ, R146, 0x1, RZ, 0xc0, !PT ;  /* 0x0000000192ff7812 */ /* 0x000fe2000784c0ff */
[----:B------:R-:W-:Y:S01]  /*5230*/  IMAD R171, R112, 0xb, RZ ;  /* 0x0000000b70ab7824 */ /* 0x000fe200078e02ff */
[C---:B-----5:R-:W-:Y:S01]  /*5240*/  SHF.R.U64 R141, R8.reuse, 0x14, RZ ;  /* 0x00000014088d7819 */ /* 0x060fe200000012ff */
[----:B------:R4:W-:Y:S01]  /*5250*/  LDGSTS.E [R221+0x6c00], desc[UR8][R136.64], P0 ;  /* 0x06c0000088dd7fae */ /* 0x0009e20008121848 */
[----:B------:R-:W-:Y:S01]  /*5260*/  SHF.R.U64 R140, R8, 0x10, RZ ;  /* 0x00000010088c7819 */ /* 0x000fe200000012ff */
[C---:B------:R-:W-:Y:S01]  /*5270*/  IMAD.WIDE R118, R10.reuse, 0x4, R118 ;  /* 0x000000040a767825 */ /* 0x040fe200078e0276 */
[----:B-1----:R-:W-:Y:S01]  /*5280*/  CS2R R142, SRZ ;  /* 0x00000000008e7805 */ /* 0x002fe2000001ff00 */
[----:B------:R1:W-:Y:S01]  /*5290*/  LDGSTS.E [R221+0x6d00], desc[UR8][R134.64], P0 ;  /* 0x06d0000086dd7fae */ /* 0x0003e20008121848 */
[----:B------:R-:W-:Y:S01]  /*52a0*/  LOP3.LUT P0, RZ, R141, 0x1, RZ, 0xc0, !PT ;  /* 0x000000018dff7812 */ /* 0x000fe2000780c0ff */
[----:B------:R-:W-:Y:S01]  /*52b0*/  IMAD.WIDE R116, R10, 0x4, R116 ;  /* 0x000000040a747825 */ /* 0x000fe200078e0274 */
[----:B--2---:R-:W-:Y:S01]  /*52c0*/  CS2R R138, SRZ ;  /* 0x00000000008a7805 */ /* 0x004fe2000001ff00 */
[----:B------:R2:W-:Y:S01]  /*52d0*/  LDGSTS.E [R221+0x7400], desc[UR8][R126.64], P1 ;  /* 0x074000007edd7fae */ /* 0x0005e20008921848 */
[----:B---3--:R-:W-:Y:S01]  /*52e0*/  SHF.R.U64 R132, R8, 0xc, RZ ;  /* 0x0000000c08847819 */ /* 0x008fe200000012ff */
[----:B------:R-:W-:Y:S01]  /*52f0*/  IMAD.WIDE R114, R10, 0x4, R114 ;  /* 0x000000040a727825 */ /* 0x000fe200078e0272 */
[----:B------:R-:W-:Y:S01]  /*5300*/  CS2R R146, SRZ ;  /* 0x0000000000927805 */ /* 0x000fe2000001ff00 */
[----:B------:R3:W-:Y:S01]  /*5310*/  LDGSTS.E [R221+0x7500], desc[UR8][R130.64], P1 ;  /* 0x0750000082dd7fae */ /* 0x0007e20008921848 */
[----:B------:R-:W-:Y:S01]  /*5320*/  LOP3.LUT P1, RZ, R140, 0x1, RZ, 0xc0, !PT ;  /* 0x000000018cff7812 */ /* 0x000fe2000782c0ff */
[C---:B------:R-:W-:Y:S01]  /*5330*/  IMAD.WIDE R100, R10.reuse, 0x4, R100 ;  /* 0x000000040a647825 */ /* 0x040fe200078e0264 */
[----:B----4-:R-:W-:Y:S01]  /*5340*/  CS2R R136, SRZ ;  /* 0x0000000000887805 */ /* 0x010fe2000001ff00 */
[----:B------:R4:W-:Y:S01]  /*5350*/  LDGSTS.E [R221+0x7c00], desc[UR8][R128.64], P3 ;  /* 0x07c0000080dd7fae */ /* 0x0009e20009921848 */
[----:B-1----:R-:W-:Y:S01]  /*5360*/  CS2R R134, SRZ ;  /* 0x0000000000867805 */ /* 0x002fe2000001ff00 */
[----:B------:R-:W-:Y:S01]  /*5370*/  IMAD.WIDE R106, R10, 0x4, R106 ;  /* 0x000000040a6a7825 */ /* 0x000fe200078e026a */
[----:B------:R-:W-:Y:S01]  /*5380*/  CS2R R140, SRZ ;  /* 0x00000000008c7805 */ /* 0x000fe2000001ff00 */
[----:B------:R1:W-:Y:S01]  /*5390*/  LDGSTS.E [R221+0x7d00], desc[UR8][R124.64], P3 ;  /* 0x07d000007cdd7fae */ /* 0x0003e20009921848 */
[----:B------:R-:W-:Y:S01]  /*53a0*/  LOP3.LUT P3, RZ, R132, 0x1, RZ, 0xc0, !PT ;  /* 0x0000000184ff7812 */ /* 0x000fe2000786c0ff */
[----:B--2---:R-:W-:Y:S01]  /*53b0*/  IMAD.WIDE R126, R197, 0x4, R120 ;  /* 0x00000004c57e7825 */ /* 0x004fe200078e0278 */
[----:B------:R-:W-:-:S02]  /*53c0*/  SHF.R.U64 R132, R8, 0x8, RZ ;  /* 0x0000000808847819 */ /* 0x000fc400000012ff */
[----:B------:R-:W-:Y:S01]  /*53d0*/  SHF.R.U64 R8, R8, 0x4, RZ ;  /* 0x0000000408087819 */ /* 0x000fe200000012ff */
[----:B---3--:R-:W-:-:S04]  /*53e0*/  IMAD.WIDE R130, R194, 0x4, R120 ;  /* 0x00000004c2827825 */ /* 0x008fc800078e0278 */
[----:B----4-:R-:W-:Y:S01]  /*53f0*/  IMAD.WIDE R128, R197, 0x4, R122 ;  /* 0x00000004c5807825 */ /* 0x010fe200078e027a */
[----:B-1----:R-:W-:-:S03]  /*5400*/  CS2R R124, SRZ ;  /* 0x00000000007c7805 */ /* 0x002fc6000001ff00 */
[----:B------:R-:W-:-:S04]  /*5410*/  IMAD.WIDE R122, R194, 0x4, R122 ;  /* 0x00000004c27a7825 */ /* 0x000fc800078e027a */
[----:B------:R-:W-:-:S04]  /*5420*/  IMAD.WIDE R126, R10, 0x4, R126 ;  /* 0x000000040a7e7825 */ /* 0x000fc800078e027e */
[C---:B------:R-:W-:Y:S01]  /*5430*/  IMAD.WIDE R128, R10.reuse, 0x4, R128 ;  /* 0x000000040a807825 */ /* 0x040fe200078e0280 */
[----:B------:R1:W-:Y:S03]  /*5440*/  LDGSTS.E [R220+0x4600], desc[UR8][R126.64], P5 ;  /* 0x046000007edc7fae */ /* 0x0003e6000a921848 */
[----:B------:R-:W-:Y:S01]  /*5450*/  IMAD.WIDE R130, R10, 0x4, R130 ;  /* 0x000000040a827825 */ /* 0x000fe200078e0282 */
[----:B------:R2:W-:Y:S01]  /*5460*/  LDGSTS.E [R220+0x4700], desc[UR8][R128.64], P5 ;  /* 0x0470000080dc7fae */ /* 0x0005e2000a921848 */
[----:B------:R-:W-:Y:S02]  /*5470*/  LOP3.LUT P5, RZ, R132, 0x1, RZ, 0xc0, !PT ;  /* 0x0000000184ff7812 */ /* 0x000fe400078ac0ff */
[----:B------:R-:W-:Y:S01]  /*5480*/  CS2R R132, SRZ ;  /* 0x0000000000847805 */ /* 0x000fe2000001ff00 */
[----:B------:R-:W-:Y:S01]  /*5490*/  IMAD.WIDE R120, R171, 0x4, R120 ;  /* 0x00000004ab787825 */ /* 0x000fe200078e0278 */
[----:B------:R3:W-:Y:S03]  /*54a0*/  LDGSTS.E [R220+0x4e00], desc[UR8][R130.64], P2 ;  /* 0x04e0000082dc7fae */ /* 0x0007e60009121848 */
[----:B------:R-:W-:Y:S01]  /*54b0*/  IMAD.WIDE R122, R10, 0x4, R122 ;  /* 0x000000040a7a7825 */ /* 0x000fe200078e027a */
[----:B-1----:R-:W-:-:S03]  /*54c0*/  CS2R R126, SRZ ;  /* 0x00000000007e7805 */ /* 0x002fc6000001ff00 */
[----:B------:R-:W-:Y:S01]  /*54d0*/  IMAD.WIDE R120, R10, 0x4, R120 ;  /* 0x000000040a787825 */ /* 0x000fe200078e0278 */
[----:B------:R1:W-:Y:S01]  /*54e0*/  LDGSTS.E [R220+0x4f00], desc[UR8][R122.64], P2 ;  /* 0x04f000007adc7fae */ /* 0x0003e20009121848 */
[----:B------:R-:W-:Y:S02]  /*54f0*/  LOP3.LUT P2, RZ, R8, 0x1, RZ, 0xc0, !PT ;  /* 0x0000000108ff7812 */ /* 0x000fe4000784c0ff */
[----:B--2---:R-:W-:Y:S01]  /*5500*/  CS2R R128, SRZ ;  /* 0x0000000000807805 */ /* 0x004fe2000001ff00 */
[C---:B------:R-:W-:Y:S01]  /*5510*/  IMAD.WIDE R104, R10.reuse, 0x4, R104 ;  /* 0x000000040a687825 */ /* 0x040fe200078e0268 */
[----:B------:R2:W-:Y:S01]  /*5520*/  LDGSTS.E [R220+0x5600], desc[UR8][R120.64], P0 ;  /* 0x0560000078dc7fae */ /* 0x0005e20008121848 */
[----:B---3--:R-:W-:Y:S02]  /*5530*/  CS2R R130, SRZ ;  /* 0x0000000000827805 */ /* 0x008fe4000001ff00 */
[----:B------:R-:W-:Y:S01]  /*5540*/  IMAD.WIDE R102, R10, 0x4, R102 ;  /* 0x000000040a667825 */ /* 0x000fe200078e0266 */
[----:B------:R3:W-:Y:S01]  /*5550*/  LDGSTS.E [R220+0x5700], desc[UR8][R118.64], P0 ;  /* 0x0570000076dc7fae */ /* 0x0007e20008121848 */
[----:B------:R-:W-:-:S02]  /*5560*/  ISETP.GE.AND P0, PT, R109, 0x20, PT ;  /* 0x000000206d00780c */ /* 0x000fc40003f06270 */
[C---:B------:R-:W-:Y:S01]  /*5570*/  IMAD.WIDE R98, R10.reuse, 0x4, R98 ;  /* 0x000000040a627825 */ /* 0x040fe200078e0262 */
[----:B------:R4:W-:Y:S01]  /*5580*/  LDGSTS.E [R220+0x5e00], desc[UR8][R116.64], P1 ;  /* 0x05e0000074dc7fae */ /* 0x0009e20008921848 */
[----:B-1----:R-:W-:Y:S02]  /*5590*/  CS2R R122, SRZ ;  /* 0x00000000007a7805 */ /* 0x002fe4000001ff00 */
[C---:B------:R-:W-:Y:S01]  /*55a0*/  IMAD.WIDE R86, R10.reuse, 0x4, R86 ;  /* 0x000000040a567825 */ /* 0x040fe200078e0256 */
[----:B------:R-:W-:Y:S01]  /*55b0*/  LDGSTS.E [R220+0x5f00], desc[UR8][R114.64], P1 ;  /* 0x05f0000072dc7fae */ /* 0x000fe20008921848 */
[----:B--2---:R-:W-:Y:S02]  /*55c0*/  CS2R R120, SRZ ;  /* 0x0000000000787805 */ /* 0x004fe4000001ff00 */
[----:B------:R-:W-:Y:S01]  /*55d0*/  IMAD.SHL.U32 R8, R113, 0x20, RZ ;  /* 0x0000002071087824 */ /* 0x000fe200078e00ff */
[----:B------:R1:W-:Y:S01]  /*55e0*/  LDGSTS.E [R220+0x6600], desc[UR8][R100.64], P3 ;  /* 0x0660000064dc7fae */ /* 0x0003e20009921848 */
[----:B------:R-:W-:Y:S01]  /*55f0*/  IMAD.WIDE R96, R10, 0x4, R96 ;  /* 0x000000040a607825 */ /* 0x000fe200078e0260 */
[----:B---3--:R-:W-:-:S02]  /*5600*/  CS2R R118, SRZ ;  /* 0x0000000000767805 */ /* 0x008fc4000001ff00 */
[----:B------:R-:W-:Y:S01]  /*5610*/  LOP3.LUT R113, R230, 0x20, RZ, 0xc0, !PT ;  /* 0x00000020e6717812 */ /* 0x000fe200078ec0ff */
[----:B------:R2:W-:Y:S01]  /*5620*/  LDGSTS.E [R220+0x6700], desc[UR8][R106.64], P3 ;  /* 0x067000006adc7fae */ /* 0x0005e20009921848 */
[----:B------:R-:W-:Y:S01]  /*5630*/  IMAD.WIDE R20, R10, 0x4, R20 ;  /* 0x000000040a147825 */ /* 0x000fe200078e0214 */
[----:B----4-:R-:W-:Y:S02]  /*5640*/  CS2R R116, SRZ ;  /* 0x0000000000747805 */ /* 0x010fe4000001ff00 */
[----:B------:R3:W-:Y:S01]  /*5650*/  LDGSTS.E [R220+0x6e00], desc[UR8][R104.64], P5 ;  /* 0x06e0000068dc7fae */ /* 0x0007e2000a921848 */
[----:B------:R-:W-:-:S03]  /*5660*/  IMAD.WIDE R22, R8, 0x4, R22 ;  /* 0x0000000408167825 */ /* 0x000fc600078e0216 */
[----:B------:R4:W-:Y:S01]  /*5670*/  LDGSTS.E [R220+0x6f00], desc[UR8][R102.64], P5 ;  /* 0x06f0000066dc7fae */ /* 0x0009e2000a921848 */
[C---:B------:R-:W-:Y:S01]  /*5680*/  IMAD.WIDE R24, R8.reuse, 0x4, R24 ;  /* 0x0000000408187825 */ /* 0x040fe200078e0218 */
[----:B-1----:R-:W-:Y:S02]  /*5690*/  CS2R R100, SRZ ;  /* 0x0000000000647805 */ /* 0x002fe4000001ff00 */
[----:B------:R1:W-:Y:S01]  /*56a0*/  LDGSTS.E [R220+0x7600], desc[UR8][R98.64], P2 ;  /* 0x0760000062dc7fae */ /* 0x0003e20009121848 */
[C---:B------:R-:W-:Y:S01]  /*56b0*/  IMAD.WIDE R26, R8.reuse, 0x4, R26 ;  /* 0x00000004081a7825 */ /* 0x040fe200078e021a */
[----:B--2---:R-:W-:Y:S02]  /*56c0*/  CS2R R106, SRZ ;  /* 0x00000000006a7805 */ /* 0x004fe4000001ff00 */
[----:B------:R2:W-:Y:S01]  /*56d0*/  LDGSTS.E [R220+0x7700], desc[UR8][R86.64], P2 ;  /* 0x0770000056dc7fae */ /* 0x0005e20009121848 */
[----:B------:R-:W-:Y:S01]  /*56e0*/  IMAD.WIDE R28, R8, 0x4, R28 ;  /* 0x00000004081c7825 */ /* 0x000fe200078e021c */
[----:B---3--:R-:W-:-:S02]  /*56f0*/  CS2R R104, SRZ ;  /* 0x0000000000687805 */ /* 0x008fc4000001ff00 */
[----:B------:R3:W-:Y:S01]  /*5700*/  LDGSTS.E [R220+0x7e00], desc[UR8][R96.64], !P6 ;  /* 0x07e0000060dc7fae */ /* 0x0007e2000f121848 */
[C---:B------:R-:W-:Y:S01]  /*5710*/  IMAD.WIDE R30, R8.reuse, 0x4, R30 ;  /* 0x00000004081e7825 */ /* 0x040fe200078e021e */
[----:B----4-:R-:W-:Y:S02]  /*5720*/  CS2R R102, SRZ ;  /* 0x0000000000667805 */ /* 0x010fe4000001ff00 */
[----:B------:R4:W-:Y:S01]  /*5730*/  LDGSTS.E [R220+0x7f00], desc[UR8][R20.64], !P6 ;  /* 0x07f0000014dc7fae */ /* 0x0009e2000f121848 */
[C---:B------:R-:W-:Y:S01]  /*5740*/  IMAD.WIDE R32, R8.reuse, 0x4, R32 ;  /* 0x0000000408207825 */ /* 0x040fe200078e0220 */
[----:B-1----:R-:W-:Y:S02]  /*5750*/  CS2R R98, SRZ ;  /* 0x0000000000627805 */ /* 0x002fe4000001ff00 */
[----:B------:R-:W0:Y:S01]  /*5760*/  LDGDEPBAR ;  /* 0x00000000000079af */ /* 0x000e220000000000 */
[----:B------:R-:W-:Y:S01]  /*5770*/  IMAD.WIDE R34, R8, 0x4, R34 ;  /* 0x0000000408227825 */ /* 0x000fe200078e0222 */
[----:B--2---:R-:W-:-:S02]  /*5780*/  CS2R R86, SRZ ;  /* 0x0000000000567805 */ /* 0x004fc4000001ff00 */
[----:B------:R1:W-:Y:S01]  /*5790*/  LDGSTS.E [R219+0xa000], desc[UR8][R22.64], P4 ;  /* 0x0a00000016db7fae */ /* 0x0003e2000a121848 */
[C---:B------:R-:W-:Y:S01]  /*57a0*/  IMAD.WIDE R36, R8.reuse, 0x4, R36 ;  /* 0x0000000408247825 */ /* 0x040fe200078e0224 */
[----:B---3--:R-:W-:Y:S02]  /*57b0*/  CS2R R96, SRZ ;  /* 0x0000000000607805 */ /* 0x008fe4000001ff00 */
[----:B------:R2:W-:Y:S01]  /*57c0*/  LDGSTS.E [R219+0xa400], desc[UR8][R24.64], P4 ;  /* 0x0a40000018db7fae */ /* 0x0005e2000a121848 */
[C---:B------:R-:W-:Y:S01]  /*57d0*/  IMAD.WIDE R38, R8.reuse, 0x4, R38 ;  /* 0x0000000408267825 */ /* 0x040fe200078e0226 */
        /* <DEDUP_REMOVED lines=12> */
[----:B------:R3:W-:Y:S01]  /*58a0*/  LDGSTS.E [R219+0xb800], desc[UR8][R34.64], P4 ;  /* 0x0b80000022db7fae */ /* 0x0007e2000a121848 */
[C---:B------:R-:W-:Y:S01]  /*58b0*/  IMAD.WIDE R48, R8.reuse, 0x4, R48 ;  /* 0x0000000408307825 */ /* 0x040fe200078e0230 */
[----:B----4-:R-:W-:Y:S02]  /*58c0*/  CS2R R28, SRZ ;  /* 0x00000000001c7805 */ /* 0x010fe4000001ff00 */
[----:B------:R4:W-:Y:S01]  /*58d0*/  LDGSTS.E [R219+0xbc00], desc[UR8][R36.64], P4 ;  /* 0x0bc0000024db7fae */ /* 0x0009e2000a121848 */
[C---:B------:R-:W-:Y:S01]  /*58e0*/  IMAD.WIDE R50, R8.reuse, 0x4, R50 ;  /* 0x0000000408327825 */ /* 0x040fe200078e0232 */
[----:B-1----:R-:W-:Y:S02]  /*58f0*/  CS2R R30, SRZ ;  /* 0x00000000001e7805 */ /* 0x002fe4000001ff00 */
[----:B------:R1:W-:Y:S01]  /*5900*/  LDGSTS.E [R218+0xa100], desc[UR8][R38.64], P4 ;  /* 0x0a10000026da7fae */ /* 0x0003e2000a121848 */
        /* <DEDUP_REMOVED lines=9> */
[----:B------:R-:W-:Y:S01]  /*59a0*/  IMAD.WIDE R58, R8, 0x4, R58 ;  /* 0x00000004083a7825 */ /* 0x000fe200078e023a */
[----:B-1----:R-:W-:-:S02]  /*59b0*/  CS2R R38, SRZ ;  /* 0x0000000000267805 */ /* 0x002fc4000001ff00 */
[----:B------:R1:W-:Y:S01]  /*59c0*/  LDGSTS.E [R218+0xb100], desc[UR8][R46.64], P4 ;  /* 0x0b1000002eda7fae */ /* 0x0003e2000a121848 */
[C---:B------:R-:W-:Y:S01]  /*59d0*/  IMAD.WIDE R60, R8.reuse, 0x4, R60 ;  /* 0x00000004083c7825 */ /* 0x040fe200078e023c */
[----:B--2---:R-:W-:Y:S02]  /*59e0*/  CS2R R40, SRZ ;  /* 0x0000000000287805 */ /* 0x004fe4000001ff00 */
[----:B------:R2:W-:Y:S01]  /*59f0*/  LDGSTS.E [R218+0xb500], desc[UR8][R48.64], P4 ;  /* 0x0b50000030da7fae */ /* 0x0005e2000a121848 */
[C---:B------:R-:W-:Y:S01]  /*5a00*/  IMAD.WIDE R62, R8.reuse, 0x4, R62 ;  /* 0x00000004083e7825 */ /* 0x040fe200078e023e */
[----:B---3--:R-:W-:Y:S02]  /*5a10*/  CS2R R42, SRZ ;  /* 0x00000000002a7805 */ /* 0x008fe4000001ff00 */
[----:B------:R3:W-:Y:S01]  /*5a20*/  LDGSTS.E [R218+0xb900], desc[UR8][R50.64], P4 ;  /* 0x0b90000032da7fae */ /* 0x0007e2000a121848 */
[----:B------:R-:W-:Y:S01]  /*5a30*/  IMAD.WIDE R64, R8, 0x4, R64 ;  /* 0x0000000408407825 */ /* 0x000fe200078e0240 */
[----:B----4-:R-:W-:-:S02]  /*5a40*/  CS2R R44, SRZ ;  /* 0x00000000002c7805 */ /* 0x010fc4000001ff00 */
        /* <DEDUP_REMOVED lines=28> */
[----:B------:R-:W-:Y:S01]  /*5c10*/  IMAD.WIDE R84, R8, 0x4, R84 ;  /* 0x0000000408547825 */ /* 0x000fe200078e0254 */
[----:B--2---:R-:W-:Y:S02]  /*5c20*/  CS2R R64, SRZ ;  /* 0x0000000000407805 */ /* 0x004fe4000001ff00 */
[----:B------:R2:W-:Y:S01]  /*5c30*/  LDGSTS.E [R216+0xa700], desc[UR8][R72.64], P4 ;  /* 0x0a70000048d87fae */ /* 0x0005e2000a121848 */
[----:B---3--:R-:W-:-:S03]  /*5c40*/  CS2R R66, SRZ ;  /* 0x0000000000427805 */ /* 0x008fc6000001ff00 */
[----:B------:R3:W-:Y:S01]  /*5c50*/  LDGSTS.E [R216+0xab00], desc[UR8][R74.64], P4 ;  /* 0x0ab000004ad87fae */ /* 0x0007e2000a121848 */
[----:B----4-:R-:W-:-:S03]  /*5c60*/  CS2R R68, SRZ ;  /* 0x0000000000447805 */ /* 0x010fc6000001ff00 */
[----:B------:R4:W-:Y:S01]  /*5c70*/  LDGSTS.E [R216+0xaf00], desc[UR8][R76.64], P4 ;  /* 0x0af000004cd87fae */ /* 0x0009e2000a121848 */
[----:B-1----:R-:W-:-:S03]  /*5c80*/  CS2R R70, SRZ ;  /* 0x0000000000467805 */ /* 0x002fc6000001ff00 */
[----:B------:R1:W-:Y:S01]  /*5c90*/  LDGSTS.E [R216+0xb300], desc[UR8][R78.64], P4 ;  /* 0x0b3000004ed87fae */ /* 0x0003e2000a121848 */
[----:B--2---:R-:W-:-:S03]  /*5ca0*/  CS2R R72, SRZ ;  /* 0x0000000000487805 */ /* 0x004fc6000001ff00 */
[----:B------:R2:W-:Y:S01]  /*5cb0*/  LDGSTS.E [R216+0xb700], desc[UR8][R80.64], P4 ;  /* 0x0b70000050d87fae */ /* 0x0005e2000a121848 */
[----:B---3--:R-:W-:-:S03]  /*5cc0*/  CS2R R74, SRZ ;  /* 0x00000000004a7805 */ /* 0x008fc6000001ff00 */
[----:B------:R3:W-:Y:S01]  /*5cd0*/  LDGSTS.E [R216+0xbb00], desc[UR8][R82.64], P4 ;  /* 0x0bb0000052d87fae */ /* 0x0007e2000a121848 */
[----:B----4-:R-:W-:-:S03]  /*5ce0*/  CS2R R76, SRZ ;  /* 0x00000000004c7805 */ /* 0x010fc6000001ff00 */
[----:B------:R4:W-:Y:S01]  /*5cf0*/  LDGSTS.E [R216+0xbf00], desc[UR8][R84.64], P4 ;  /* 0x0bf0000054d87fae */ /* 0x0009e2000a121848 */
[----:B-1----:R-:W-:-:S03]  /*5d00*/  CS2R R78, SRZ ;  /* 0x00000000004e7805 */ /* 0x002fc6000001ff00 */
[----:B------:R-:W0:Y:S01]  /*5d10*/  LDGDEPBAR ;  /* 0x00000000000079af */ /* 0x000e220000000000 */
[----:B--2---:R-:W-:Y:S02]  /*5d20*/  CS2R R80, SRZ ;  /* 0x0000000000507805 */ /* 0x004fe4000001ff00 */
[----:B---3--:R-:W-:Y:S02]  /*5d30*/  CS2R R82, SRZ ;  /* 0x0000000000527805 */ /* 0x008fe4000001ff00 */
[----:B----4-:R-:W-:Y:S01]  /*5d40*/  CS2R R84, SRZ ;  /* 0x0000000000547805 */ /* 0x010fe2000001ff00 */
[----:B------:R-:W-:Y:S06]  /*5d50*/  @!P0 BRA `(.L_x_0) ;  /* 0x00000060004c8947 */ /* 0x000fec0003800000 */
[----:B------:R-:W-:Y:S01]  /*5d60*/  SHF.R.S32.HI R20, RZ, 0x1f, R111 ;  /* 0x0000001fff147819 */ /* 0x000fe2000001146f */
[----:B------:R-:W-:Y:S01]  /*5d70*/  IMAD.SHL.U32 R36, R8, 0x8, RZ ;  /* 0x0000000808247824 */ /* 0x000fe200078e00ff */
[----:B------:R-:W-:Y:S01]  /*5d80*/  SHF.R.S32.HI R21, RZ, 0x1f, R110 ;  /* 0x0000001fff157819 */ /* 0x000fe2000001146e */
[----:B------:R-:W-:Y:S01]  /*5d90*/  IMAD.MOV.U32 R196, RZ, RZ, R234 ;  /* 0x000000ffffc47224 */ /* 0x000fe200078e00ea */
[----:B------:R-:W-:Y:S01]  /*5da0*/  SHF.L.U64.HI R169, R111, 0x2, R20 ;  /* 0x000000026fa97819 */ /* 0x000fe20000010214 */
[----:B------:R-:W-:Y:S01]  /*5db0*/  IMAD.MOV.U32 R192, RZ, RZ, R232 ;  /* 0x000000ffffc07224 */ /* 0x000fe200078e00e8 */
[----:B------:R-:W-:Y:S01]  /*5dc0*/  SHF.R.S32.HI R20, RZ, 0x1f, R109 ;  /* 0x0000001fff147819 */ /* 0x000fe2000001146d */
[----:B------:R-:W-:Y:S01]  /*5dd0*/  IMAD.MOV.U32 R193, RZ, RZ, R233 ;  /* 0x000000ffffc17224 */ /* 0x000fe200078e00e9 */
[----:B------:R-:W-:Y:S01]  /*5de0*/  SHF.R.S32.HI R23, RZ, 0x1f, R112 ;  /* 0x0000001fff177819 */ /* 0x000fe20000011470 */
[----:B------:R-:W-:Y:S01]  /*5df0*/  IMAD.MOV.U32 R177, RZ, RZ, R231 ;  /* 0x000000ffffb17224 */ /* 0x000fe200078e00e7 */
[----:B------:R-:W-:Y:S01]  /*5e00*/  SHF.L.U64.HI R170, R110, 0x2, R21 ;  /* 0x000000026eaa7819 */ /* 0x000fe20000010215 */
[----:B------:R-:W-:Y:S01]  /*5e10*/  IMAD.MOV.U32 R199, RZ, RZ, R236 ;  /* 0x000000ffffc77224 */ /* 0x000fe200078e00ec */
[----:B------:R-:W-:Y:S01]  /*5e20*/  SHF.R.S32.HI R21, RZ, 0x1f, R8 ;  /* 0x0000001fff157819 */ /* 0x000fe20000011408 */
[----:B------:R-:W-:Y:S01]  /*5e30*/  STL [R1+0x40], R169 ;  /* 0x000040a901007387 */ /* 0x000fe20000100800 */
[----:B------:R-:W-:Y:S01]  /*5e40*/  LEA.HI R109, R20, R109, RZ, 0x5 ;  /* 0x0000006d146d7211 */ /* 0x000fe200078f28ff */
[----:B------:R-:W-:Y:S01]  /*5e50*/  IMAD.MOV.U32 R173, RZ, RZ, R243 ;  /* 0x000000ffffad7224 */ /* 0x000fe200078e00f3 */
[----:B------:R-:W-:Y:S01]  /*5e60*/  SHF.L.U64.HI R112, R112, 0x2, R23 ;  /* 0x0000000270707819 */ /* 0x000fe20000010217 */
[----:B------:R-:W-:Y:S01]  /*5e70*/  STL [R1+0x44], R170 ;  /* 0x000044aa01007387 */ /* 0x000fe20000100800 */
[----:B------:R-:W-:Y:S01]  /*5e80*/  LOP3.LUT R20, R230, 0x1c, RZ, 0xc0, !PT ;  /* 0x0000001ce6147812 */ /* 0x000fe200078ec0ff */
[----:B------:R-:W-:Y:S01]  /*5e90*/  IMAD.MOV.U32 R172, RZ, RZ, R177 ;  /* 0x000000ffffac7224 */ /* 0x000fe200078e00b1 */
[----:B------:R-:W-:Y:S01]  /*5ea0*/  SHF.R.S32.HI R24, RZ, 0x1f, R3 ;  /* 0x0000001fff187819 */ /* 0x000fe20000011403 */
[----:B------:R-:W-:Y:S01]  /*5eb0*/  IMAD.MOV.U32 R177, RZ, RZ, R193 ;  /* 0x000000ffffb17224 */ /* 0x000fe200078e00c1 */
[----:B------:R-:W-:Y:S01]  /*5ec0*/  SHF.R.S32.HI R22, RZ, 0x1f, R7 ;  /* 0x0000001fff167819 */ /* 0x000fe20000011407 */
[----:B------:R-:W-:Y:S01]  /*5ed0*/  IMAD R113, R113, 0x2, R20 ;  /* 0x0000000271717824 */ /* 0x000fe200078e0214 */
[----:B------:R-:W-:Y:S01]  /*5ee0*/  SHF.R.S32.HI R23, RZ, 0x1f, R14 ;  /* 0x0000001fff177819 */ /* 0x000fe2000001140e */
[----:B------:R-:W-:Y:S01]  /*5ef0*/  IMAD.MOV.U32 R175, RZ, RZ, R235 ;  /* 0x000000ffffaf7224 */ /* 0x000fe200078e00eb */
[----:B------:R-:W-:Y:S01]  /*5f00*/  SHF.L.U64.HI R37, R8, 0x3, R21 ;  /* 0x0000000308257819 */ /* 0x000fe20000010215 */
[----:B------:R-:W-:Y:S01]  /*5f10*/  IMAD.MOV.U32 R193, RZ, RZ, R245 ;  /* 0x000000ffffc17224 */ /* 0x000fe200078e00f5 */
[-C--:B------:R-:W-:Y:S01]  /*5f20*/  LEA R206, P0, R3, R36.reuse, 0x2 ;  /* 0x0000002403ce7211 */ /* 0x080fe200078010ff */
[----:B------:R-:W-:Y:S01]  /*5f30*/  IMAD.MOV.U32 R176, RZ, RZ, R192 ;  /* 0x000000ffffb07224 */ /* 0x000fe200078e00c0 */
[-C--:B------:R-:W-:Y:S01]  /*5f40*/  LEA R208, P1, R7, R36.reuse, 0x2 ;  /* 0x0000002407d07211 */ /* 0x080fe200078210ff */
[----:B------:R-:W-:Y:S01]  /*5f50*/  IMAD.MOV.U32 R192, RZ, RZ, R247 ;  /* 0x000000ffffc07224 */ /* 0x000fe200078e00f7 */
[C---:B------:R-:W-:Y:S01]  /*5f60*/  LEA R210, P2, R14.reuse, R36, 0x2 ;  /* 0x000000240ed27211 */ /* 0x040fe200078410ff */
[----:B------:R-:W-:Y:S01]  /*5f70*/  IMAD.MOV.U32 R178, RZ, RZ, R249 ;  /* 0x000000ffffb27224 */ /* 0x000fe200078e00f9 */
[-C--:B------:R-:W-:Y:S01]  /*5f80*/  LEA.HI.X R35, R3, R37.reuse, R24, 0x2, P0 ;  /* 0x0000002503237211 */ /* 0x080fe200000f1418 */
[----:B------:R-:W-:Y:S01]  /*5f90*/  IMAD.MOV.U32 R174, RZ, RZ, R251 ;  /* 0x000000ffffae7224 */ /* 0x000fe200078e00fb */
[-C--:B------:R-:W-:Y:S01]  /*5fa0*/  LEA.HI.X R207, R7, R37.reuse, R22, 0x2, P1 ;  /* 0x0000002507cf7211 */ /* 0x080fe200008f1416 */
[----:B------:R-:W-:Y:S01]  /*5fb0*/  IMAD.SHL.U32 R154, R193, 0x4, RZ ;  /* 0x00000004c19a7824 */ /* 0x000fe200078e00ff */
[----:B------:R-:W-:Y:S01]  /*5fc0*/  LEA.HI.X R209, R14, R37, R23, 0x2, P2 ;  /* 0x000000250ed17211 */ /* 0x000fe200010f1417 */
[----:B------:R-:W-:Y:S01]  /*5fd0*/  IMAD.SHL.U32 R156, R173, 0x4, RZ ;  /* 0x00000004ad9c7824 */ /* 0x000fe200078e00ff */
[----:B------:R-:W-:Y:S01]  /*5fe0*/  SHF.R.S32.HI R7, RZ, 0x1f, R18 ;  /* 0x0000001fff077819 */ /* 0x000fe20000011412 */
[----:B------:R-:W-:Y:S01]  /*5ff0*/  UMOV UR5, 0x1 ;  /* 0x0000000100057882 */ /* 0x000fe20000000000 */
[----:B------:R-:W-:-:S02]  /*6000*/  SHF.R.S32.HI R3, RZ, 0x1f, R4 ;  /* 0x0000001fff037819 */ /* 0x000fc40000011404 */
[----:B------:R-:W-:Y:S02]  /*6010*/  SHF.R.S32.HI R20, RZ, 0x1f, R9 ;  /* 0x0000001fff147819 */ /* 0x000fe40000011409 */
[----:B------:R-:W-:Y:S02]  /*6020*/  SHF.R.S32.HI R14, RZ, 0x1f, R15 ;  /* 0x0000001fff0e7819 */ /* 0x000fe4000001140f */
[-C--:B------:R-:W-:Y:S02]  /*6030*/  LEA R212, P0, R18, R36.reuse, 0x2 ;  /* 0x0000002412d47211 */ /* 0x080fe400078010ff */
[-C--:B------:R-:W-:Y:S02]  /*6040*/  LEA R34, P1, R4, R36.reuse, 0x2 ;  /* 0x0000002404227211 */ /* 0x080fe400078210ff */
[-C--:B------:R-:W-:Y:S02]  /*6050*/  LEA R216, P2, R9, R36.reuse, 0x2 ;  /* 0x0000002409d87211 */ /* 0x080fe400078410ff */
[----:B------:R-:W-:-:S02]  /*6060*/  LEA R218, P3, R15, R36, 0x2 ;  /* 0x000000240fda7211 */ /* 0x000fc400078610ff */
[-C--:B------:R-:W-:Y:S02]  /*6070*/  LEA.HI.X R211, R18, R37.reuse, R7, 0x2, P0 ;  /* 0x0000002512d37211 */ /* 0x080fe400000f1407 */
[-C--:B------:R-:W-:Y:S02]  /*6080*/  LEA.HI.X R213, R4, R37.reuse, R3, 0x2, P1 ;  /* 0x0000002504d57211 */ /* 0x080fe400008f1403 */
[-C--:B------:R-:W-:Y:S01]  /*6090*/  LEA.HI.X R33, R9, R37.reuse, R20, 0x2, P2 ;  /* 0x0000002509217211 */ /* 0x080fe200010f1414 */
[----:B------:R-:W-:Y:S01]  /*60a0*/  IMAD.SHL.U32 R9, R230, 0x2, RZ ;  /* 0x00000002e6097824 */ /* 0x000fe200078e00ff */
[----:B------:R-:W-:Y:S02]  /*60b0*/  LEA.HI.X R217, R15, R37, R14, 0x2, P3 ;  /* 0x000000250fd97211 */ /* 0x000fe400018f140e */
[----:B------:R-:W-:Y:S02]  /*60c0*/  SHF.R.S32.HI R4, RZ, 0x1f, R5 ;  /* 0x0000001fff047819 */ /* 0x000fe40000011405 */
[----:B------:R-:W-:-:S02]  /*60d0*/  SHF.R.S32.HI R7, RZ, 0x1f, R12 ;  /* 0x0000001fff077819 */ /* 0x000fc4000001140c */
[----:B------:R-:W-:Y:S02]  /*60e0*/  SHF.R.S32.HI R3, RZ, 0x1f, R16 ;  /* 0x0000001fff037819 */ /* 0x000fe40000011410 */
[-C--:B------:R-:W-:Y:S02]  /*60f0*/  LEA R222, P1, R5, R36.reuse, 0x2 ;  /* 0x0000002405de7211 */ /* 0x080fe400078210ff */
[-C--:B------:R-:W-:Y:S02]  /*6100*/  LEA R32, P2, R12, R36.reuse, 0x2 ;  /* 0x000000240c207211 */ /* 0x080fe400078410ff */
[-C--:B------:R-:W-:Y:S02]  /*6110*/  LEA R30, P3, R16, R36.reuse, 0x2 ;  /* 0x00000024101e7211 */ /* 0x080fe400078610ff */
[----:B------:R-:W-:Y:S02]  /*6120*/  SHF.R.S32.HI R14, RZ, 0x1f, R19 ;  /* 0x0000001fff0e7819 */ /* 0x000fe40000011413 */
[----:B------:R-:W-:-:S02]  /*6130*/  LEA R220, P0, R19, R36, 0x2 ;  /* 0x0000002413dc7211 */ /* 0x000fc400078010ff */
[-C--:B------:R-:W-:Y:S02]  /*6140*/  LEA.HI.X R221, R5, R37.reuse, R4, 0x2, P1 ;  /* 0x0000002505dd7211 */ /* 0x080fe400008f1404 */
[-C--:B------:R-:W-:Y:S02]  /*6150*/  LEA.HI.X R223, R12, R37.reuse, R7, 0x2, P2 ;  /* 0x000000250cdf7211 */ /* 0x080fe400010f1407 */
[----:B------:R-:W-:Y:S02]  /*6160*/  LEA.HI.X R31, R16, R37, R3, 0x2, P3 ;  /* 0x00000025101f7211 */ /* 0x000fe400018f1403 */
[----:B------:R-:W-:Y:S02]  /*6170*/  SHF.R.S32.HI R3, RZ, 0x1f, R6 ;  /* 0x0000001fff037819 */ /* 0x000fe40000011406 */
[----:B------:R-:W-:Y:S02]  /*6180*/  SHF.R.S32.HI R12, RZ, 0x1f, R13 ;  /* 0x0000001fff0c7819 */ /* 0x000fe4000001140d */
[----:B------:R-:W-:-:S02]  /*6190*/  SHF.R.S32.HI R4, RZ, 0x1f, R17 ;  /* 0x0000001fff047819 */ /* 0x000fc40000011411 */
[-C--:B------:R-:W-:Y:S02]  /*61a0*/  LEA R28, P1, R6, R36.reuse, 0x2 ;  /* 0x00000024061c7211 */ /* 0x080fe400078210ff */
[-C--:B------:R-:W-:Y:S02]  /*61b0*/  LEA R232, P2, R13, R36.reuse, 0x2 ;  /* 0x000000240de87211 */ /* 0x080fe400078410ff */
[-C--:B------:R-:W-:Y:S02]  /*61c0*/  LEA R234, P3, R17, R36.reuse, 0x2 ;  /* 0x0000002411ea7211 */ /* 0x080fe400078610ff */
[----:B------:R-:W-:Y:S02]  /*61d0*/  LEA.HI.X R219, R19, R37, R14, 0x2, P0 ;  /* 0x0000002513db7211 */ /* 0x000fe400000f140e */
[----:B------:R-:W-:Y:S02]  /*61e0*/  SHF.R.S32.HI R5, RZ, 0x1f, R88 ;  /* 0x0000001fff057819 */ /* 0x000fe40000011458 */
[----:B------:R-:W-:-:S02]  /*61f0*/  LEA R29, P0, R88, R36, 0x2 ;  /* 0x00000024581d7211 */ /* 0x000fc400078010ff */
[-C--:B------:R-:W-:Y:S02]  /*6200*/  LEA.HI.X R229, R6, R37.reuse, R3, 0x2, P1 ;  /* 0x0000002506e57211 */ /* 0x080fe400008f1403 */
[-C--:B------:R-:W-:Y:S02]  /*6210*/  LEA.HI.X R231, R13, R37.reuse, R12, 0x2, P2 ;  /* 0x000000250de77211 */ /* 0x080fe400010f140c */
[----:B------:R-:W-:Y:S02]  /*6220*/  LEA.HI.X R233, R17, R37, R4, 0x2, P3 ;  /* 0x0000002511e97211 */ /* 0x000fe400018f1404 */
[----:B------:R-:W-:Y:S02]  /*6230*/  SHF.R.S32.HI R4, RZ, 0x1f, R91 ;  /* 0x0000001fff047819 */ /* 0x000fe4000001145b */
[----:B------:R-:W-:Y:S02]  /*6240*/  SHF.R.S32.HI R3, RZ, 0x1f, R92 ;  /* 0x0000001fff037819 */ /* 0x000fe4000001145c */
[----:B------:R-:W-:-:S02]  /*6250*/  LEA R240, P2, R91, R36, 0x2 ;  /* 0x000000245bf07211 */ /* 0x000fc400078410ff */
[-C--:B------:R-:W-:Y:S02]  /*6260*/  LEA R242, P3, R92, R36.reuse, 0x2 ;  /* 0x000000245cf27211 */ /* 0x080fe400078610ff */
[----:B------:R-:W-:Y:S02]  /*6270*/  LEA.HI.X R88, R88, R37, R5, 0x2, P0 ;  /* 0x0000002558587211 */ /* 0x000fe400000f1405 */
[----:B------:R-:W-:Y:S02]  /*6280*/  SHF.R.S32.HI R6, RZ, 0x1f, R89 ;  /* 0x0000001fff067819 */ /* 0x000fe40000011459 */
[----:B------:R-:W-:Y:S02]  /*6290*/  SHF.R.S32.HI R5, RZ, 0x1f, R90 ;  /* 0x0000001fff057819 */ /* 0x000fe4000001145a */
[-C--:B------:R-:W-:Y:S02]  /*62a0*/  LEA R236, P0, R89, R36.reuse, 0x2 ;  /* 0x0000002459ec7211 */ /* 0x080fe400078010ff */
[----:B------:R-:W-:-:S02]  /*62b0*/  LEA R238, P1, R90, R36, 0x2 ;  /* 0x000000245aee7211 */ /* 0x000fc400078210ff */
[-C--:B------:R-:W-:Y:S02]  /*62c0*/  LEA.HI.X R91, R91, R37.reuse, R4, 0x2, P2 ;  /* 0x000000255b5b7211 */ /* 0x080fe400010f1404 */
        /* <DEDUP_REMOVED lines=11> */
[----:B------:R-:W-:Y:S02]  /*6380*/  SHF.R.S32.HI R25, RZ, 0x1f, R2 ;  /* 0x0000001fff197819 */ /* 0x000fe40000011402 */
[-C--:B------:R-:W-:Y:S02]  /*6390*/  LEA.HI.X R95, R95, R37.reuse, R4, 0x2, P2 ;  /* 0x000000255f5f7211 */ /* 0x080fe400010f1404 */
[-C--:B------:R-:W-:Y:S02]  /*63a0*/  LEA.HI.X R108, R108, R37.reuse, R3, 0x2, P3 ;  /* 0x000000256c6c7211 */ /* 0x080fe400018f1403 */
[----:B------:R-:W-:Y:S02]  /*63b0*/  SHF.R.S32.HI R3, RZ, 0x1f, R214 ;  /* 0x0000001fff037819 */ /* 0x000fe400000114d6 */
[----:B------:R-:W-:Y:S02]  /*63c0*/  LEA R24, P2, R214, R36, 0x2 ;  /* 0x00000024d6187211 */ /* 0x000fe400078410ff */
[----:B------:R-:W-:-:S02]  /*63d0*/  LEA.HI.X R93, R93, R37, R6, 0x2, P0 ;  /* 0x000000255d5d7211 */ /* 0x000fc400000f1406 */
[-C--:B------:R-:W-:Y:S02]  /*63e0*/  LEA.HI.X R94, R94, R37.reuse, R5, 0x2, P1 ;  /* 0x000000255e5e7211 */ /* 0x080fe400008f1405 */
[----:B------:R-:W-:Y:S02]  /*63f0*/  SHF.L.U64.HI R2, R2, 0x2, R25 ;  /* 0x0000000202027819 */ /* 0x000fe40000010219 */
[----:B------:R-:W-:Y:S02]  /*6400*/  SHF.R.S32.HI R5, RZ, 0x1f, R202 ;  /* 0x0000001fff057819 */ /* 0x000fe400000114ca */
[----:B------:R-:W-:Y:S02]  /*6410*/  LEA R252, P0, R202, R36, 0x2 ;  /* 0x00000024cafc7211 */ /* 0x000fe400078010ff */
[----:B------:R-:W-:Y:S02]  /*6420*/  LEA.HI.X R25, R214, R37, R3, 0x2, P2 ;  /* 0x00000025d6197211 */ /* 0x000fe400010f1403 */
[----:B------:R-:W-:-:S02]  /*6430*/  SHF.R.S32.HI R4, RZ, 0x1f, R215 ;  /* 0x0000001fff047819 */ /* 0x000fc400000114d7 */
[-C--:B------:R-:W-:Y:S02]  /*6440*/  LEA R22, P3, R215, R36.reuse, 0x2 ;  /* 0x00000024d7167211 */ /* 0x080fe400078610ff */
[----:B------:R-:W-:Y:S02]  /*6450*/  SHF.R.S32.HI R3, RZ, 0x1f, R226 ;  /* 0x0000001fff037819 */ /* 0x000fe400000114e2 */
[-C--:B------:R-:W-:Y:S02]  /*6460*/  LEA R15, P2, R226, R36.reuse, 0x2 ;  /* 0x00000024e20f7211 */ /* 0x080fe400078410ff */
[----:B------:R-:W-:Y:S02]  /*6470*/  SHF.R.S32.HI R6, RZ, 0x1f, R205 ;  /* 0x0000001fff067819 */ /* 0x000fe400000114cd */
[----:B------:R-:W-:Y:S02]  /*6480*/  LEA R26, P1, R205, R36, 0x2 ;  /* 0x00000024cd1a7211 */ /* 0x000fe400078210ff */
[----:B------:R-:W-:-:S02]  /*6490*/  LEA.HI.X R202, R202, R37, R5, 0x2, P0 ;  /* 0x00000025caca7211 */ /* 0x000fc400000f1405 */
[----:B------:R-:W-:Y:S02]  /*64a0*/  SHF.R.S32.HI R5, RZ, 0x1f, R224 ;  /* 0x0000001fff057819 */ /* 0x000fe400000114e0 */
[----:B------:R-:W-:Y:S02]  /*64b0*/  LEA R19, P0, R224, R36, 0x2 ;  /* 0x00000024e0137211 */ /* 0x000fe400078010ff */
[-C--:B------:R-:W-:Y:S02]  /*64c0*/  LEA.HI.X R23, R215, R37.reuse, R4, 0x2, P3 ;  /* 0x00000025d7177211 */ /* 0x080fe400018f1404 */
[-C--:B------:R-:W-:Y:S02]  /*64d0*/  LEA.HI.X R16, R226, R37.reuse, R3, 0x2, P2 ;  /* 0x00000025e2107211 */ /* 0x080fe400010f1403 */
[----:B------:R-:W-:Y:S02]  /*64e0*/  IADD3 R218, P5, R218, UR10, RZ ;  /* 0x0000000adada7c10 */ /* 0x000fe4000ffbe0ff */
[----:B------:R-:W-:-:S02]  /*64f0*/  LEA.HI.X R27, R205, R37, R6, 0x2, P1 ;  /* 0x00000025cd1b7211 */ /* 0x000fc400008f1406 */
[----:B------:R-:W-:Y:S02]  /*6500*/  SHF.R.S32.HI R4, RZ, 0x1f, R227 ;  /* 0x0000001fff047819 */ /* 0x000fe400000114e3 */
[-C--:B------:R-:W-:Y:S02]  /*6510*/  LEA R13, P3, R227, R36.reuse, 0x2 ;  /* 0x00000024e30d7211 */ /* 0x080fe400078610ff */
[----:B------:R-:W-:Y:S02]  /*6520*/  LOP3.LUT R3, R230, 0x3, RZ, 0xc0, !PT ;  /* 0x00000003e6037812 */ /* 0x000fe400078ec0ff */
[----:B------:R-:W-:Y:S02]  /*6530*/  IADD3 R206, P4, R206, UR10, RZ ;  /* 0x0000000acece7c10 */ /* 0x000fe4000ff9e0ff */
[----:B------:R-:W-:Y:S02]  /*6540*/  SHF.R.S32.HI R6, RZ, 0x1f, R225 ;  /* 0x0000001fff067819 */ /* 0x000fe400000114e1 */
[----:B------:R-:W-:-:S02]  /*6550*/  LEA R17, P1, R225, R36, 0x2 ;  /* 0x00000024e1117211 */ /* 0x000fc400078210ff */
[-C--:B------:R-:W-:Y:S02]  /*6560*/  LEA.HI.X R20, R224, R37.reuse, R5, 0x2, P0 ;  /* 0x00000025e0147211 */ /* 0x080fe400000f1405 */
[----:B------:R-:W-:Y:S02]  /*6570*/  LOP3.LUT R5, R230, 0x7, RZ, 0xc0, !PT ;  /* 0x00000007e6057812 */ /* 0x000fe400078ec0ff */
[----:B------:R-:W-:Y:S02]  /*6580*/  IADD3.X R217, R217, UR11, RZ, P5, !PT ;  /* 0x0000000bd9d97c10 */ /* 0x000fe4000affe4ff */
[----:B------:R-:W-:Y:S01]  /*6590*/  LEA.HI.X R14, R227, R37, R4, 0x2, P3 ;  /* 0x00000025e30e7211 */ /* 0x000fe200018f1404 */
[----:B------:R-:W-:Y:S01]  /*65a0*/  IMAD R4, R3, 0x220, RZ ;  /* 0x0000022003047824 */ /* 0x000fe200078e02ff */
[----:B------:R-:W-:Y:S02]  /*65b0*/  IADD3.X R205, R35, UR11, RZ, P4, !PT ;  /* 0x0000000b23cd7c10 */ /* 0x000fe4000a7fe4ff */
[----:B------:R-:W-:-:S02]  /*65c0*/  IADD3 R230, P5, R28, UR10, RZ ;  /* 0x0000000a1ce67c10 */ /* 0x000fc4000ffbe0ff */
[----:B------:R-:W-:Y:S01]  /*65d0*/  LEA.HI.X R18, R225, R37, R6, 0x2, P1 ;  /* 0x00000025e1127211 */ /* 0x000fe200008f1406 */
[----:B------:R-:W-:Y:S01]  /*65e0*/  IMAD R6, R5, 0x90, RZ ;  /* 0x0000009005067824 */ /* 0x000fe200078e02ff */
[----:B------:R-:W-:Y:S02]  /*65f0*/  IADD3 R220, P4, R220, UR10, RZ ;  /* 0x0000000adcdc7c10 */ /* 0x000fe4000ff9e0ff */
[----:B------:R-:W-:Y:S02]  /*6600*/  SHF.R.S32.HI R168, RZ, 0x1f, R10 ;  /* 0x0000001fffa87819 */ /* 0x000fe4000001140a */
[----:B------:R-:W-:Y:S02]  /*6610*/  LEA R3, P1, R10, UR6, 0x3 ;  /* 0x000000060a037c11 */ /* 0x000fe4000f8218ff */
[----:B------:R-:W-:Y:S02]  /*6620*/  IADD3 R210, P3, R210, UR10, RZ ;  /* 0x0000000ad2d27c10 */ /* 0x000fe4000ff7e0ff */
[----:B------:R-:W-:-:S02]  /*6630*/  SHF.R.S32.HI R7, RZ, 0x1f, R228 ;  /* 0x0000001fff077819 */ /* 0x000fc400000114e4 */
[----:B------:R-:W-:Y:S02]  /*6640*/  LEA R12, P0, R228, R36, 0x2 ;  /* 0x00000024e40c7211 */ /* 0x000fe400078010ff */
[----:B------:R-:W-:Y:S02]  /*6650*/  IADD3.X R229, R229, UR11, RZ, P5, !PT ;  /* 0x0000000be5e57c10 */ /* 0x000fe4000affe4ff */
[----:B------:R-:W-:Y:S02]  /*6660*/  IADD3.X R219, R219, UR11, RZ, P4, !PT ;  /* 0x0000000bdbdb7c10 */ /* 0x000fe4000a7fe4ff */
[----:B------:R-:W-:Y:S02]  /*6670*/  IADD3 R242, P5, R242, UR10, RZ ;  /* 0x0000000af2f27c10 */ /* 0x000fe4000ffbe0ff */
[----:B------:R-:W-:Y:S02]  /*6680*/  LEA.HI.X R5, R10, UR7, R168, 0x3, P1 ;  /* 0x000000070a057c11 */ /* 0x000fe400088f1ca8 */
[----:B------:R-:W-:-:S02]  /*6690*/  IADD3.X R209, R209, UR11, RZ, P3, !PT ;  /* 0x0000000bd1d17c10 */ /* 0x000fc40009ffe4ff */
[----:B------:R-:W-:Y:S02]  /*66a0*/  IADD3 R232, P4, R232, UR10, RZ ;  /* 0x0000000ae8e87c10 */ /* 0x000fe4000ff9e0ff */
[----:B------:R-:W-:Y:S02]  /*66b0*/  LEA.HI.X R7, R228, R37, R7, 0x2, P0 ;  /* 0x00000025e4077211 */ /* 0x000fe400000f1407 */
[----:B------:R-:W-:Y:S02]  /*66c0*/  IADD3 R212, P1, R212, UR10, RZ ;  /* 0x0000000ad4d47c10 */ /* 0x000fe4000ff3e0ff */
[----:B------:R-:W-:Y:S02]  /*66d0*/  IADD3 R222, P3, R222, UR10, RZ ;  /* 0x0000000adede7c10 */ /* 0x000fe4000ff7e0ff */
[----:B------:R-:W-:Y:S02]  /*66e0*/  IADD3 R214, P0, R34, UR10, RZ ;  /* 0x0000000a22d67c10 */ /* 0x000fe4000ff1e0ff */
[----:B------:R-:W-:-:S02]  /*66f0*/  LOP3.LUT R9, R6, 0x30, R9, 0x78, !PT ;  /* 0x0000003006097812 */ /* 0x000fc400078e7809 */
[----:B------:R-:W-:Y:S02]  /*6700*/  IADD3.X R241, R92, UR11, RZ, P5, !PT ;  /* 0x0000000b5cf17c10 */ /* 0x000fe4000affe4ff */
[----:B------:R-:W-:Y:S02]  /*6710*/  IADD3.X R231, R231, UR11, RZ, P4, !PT ;  /* 0x0000000be7e77c10 */ /* 0x000fe4000a7fe4ff */
[----:B------:R-:W-:Y:S02]  /*6720*/  IADD3 R6, P5, R26, UR10, RZ ;  /* 0x0000000a1a067c10 */ /* 0x000fe4000ffbe0ff */
[----:B------:R-:W-:Y:S02]  /*6730*/  IADD3.X R211, R211, UR11, RZ, P1, !PT ;  /* 0x0000000bd3d37c10 */ /* 0x000fe40008ffe4ff */
[----:B------:R-:W-:Y:S01]  /*6740*/  IADD3.X R221, R221, UR11, RZ, P3, !PT ;  /* 0x0000000bdddd7c10 */ /* 0x000fe20009ffe4ff */
[----:B------:R1:W-:Y:S01]  /*6750*/  STL [R1+0x4], R6 ;  /* 0x0000040601007387 */ /* 0x0003e20000100800 */
[----:B------:R-:W-:-:S02]  /*6760*/  IADD3 R244, P4, R244, UR10, RZ ;  /* 0x0000000af4f47c10 */ /* 0x000fc4000ff9e0ff */
[----:B------:R-:W-:Y:S02]  /*6770*/  IADD3 R216, P2, R216, UR10, RZ ;  /* 0x0000000ad8d87c10 */ /* 0x000fe4000ff5e0ff */
[----:B------:R-:W-:Y:S02]  /*6780*/  IADD3 R224, P1, R32, UR10, RZ ;  /* 0x0000000a20e07c10 */ /* 0x000fe4000ff3e0ff */
[----:B------:R-:W-:Y:S02]  /*6790*/  IADD3.X R213, R213, UR11, RZ, P0, !PT ;  /* 0x0000000bd5d57c10 */ /* 0x000fe400087fe4ff */
[----:B------:R-:W-:Y:S02]  /*67a0*/  IADD3 R234, P3, R234, UR10, RZ ;  /* 0x0000000aeaea7c10 */ /* 0x000fe4000ff7e0ff */
[----:B------:R-:W-:Y:S02]  /*67b0*/  IADD3 R226, P0, R30, UR10, RZ ;  /* 0x0000000a1ee27c10 */ /* 0x000fe4000ff1e0ff */
[----:B------:R-:W-:-:S02]  /*67c0*/  IADD3.X R243, R93, UR11, RZ, P4, !PT ;  /* 0x0000000b5df37c10 */ /* 0x000fc4000a7fe4ff */
[----:B------:R-:W-:Y:S02]  /*67d0*/  IADD3.X R215, R33, UR11, RZ, P2, !PT ;  /* 0x0000000b21d77c10 */ /* 0x000fe400097fe4ff */
[----:B------:R-:W-:Y:S02]  /*67e0*/  IADD3.X R223, R223, UR11, RZ, P1, !PT ;  /* 0x0000000bdfdf7c10 */ /* 0x000fe40008ffe4ff */
[----:B------:R-:W-:Y:S02]  /*67f0*/  IADD3.X R233, R233, UR11, RZ, P3, !PT ;  /* 0x0000000be9e97c10 */ /* 0x000fe40009ffe4ff */
[----:B-1----:R-:W-:Y:S02]  /*6800*/  IADD3 R6, P4, R24, UR10, RZ ;  /* 0x0000000a18067c10 */ /* 0x002fe4000ff9e0ff */
[----:B------:R-:W-:Y:S02]  /*6810*/  IADD3 R228, P2, R29, UR10, RZ ;  /* 0x0000000a1de47c10 */ /* 0x000fe4000ff5e0ff */
[----:B------:R-:W-:Y:S01]  /*6820*/  IADD3 R236, P1, R236, UR10, RZ ;  /* 0x0000000aecec7c10 */ /* 0x000fe2000ff3e0ff */
[----:B------:R1:W-:Y:S01]  /*6830*/  STL [R1+0xc], R6 ;  /* 0x00000c0601007387 */ /* 0x0003e20000100800 */
[----:B------:R-:W-:-:S02]  /*6840*/  IADD3.X R225, R31, UR11, RZ, P0, !PT ;  /* 0x0000000b1fe17c10 */ /* 0x000fc400087fe4ff */
[----:B------:R-:W-:Y:S02]  /*6850*/  IADD3 R246, P3, R246, UR10, RZ ;  /* 0x0000000af6f67c10 */ /* 0x000fe4000ff7e0ff */
[----:B------:R-:W-:Y:S02]  /*6860*/  IADD3 R238, P0, R238, UR10, RZ ;  /* 0x0000000aeeee7c10 */ /* 0x000fe4000ff1e0ff */
[----:B------:R-:W-:Y:S02]  /*6870*/  IADD3.X R227, R88, UR11, RZ, P2, !PT ;  /* 0x0000000b58e37c10 */ /* 0x000fe400097fe4ff */
[----:B------:R-:W-:Y:S02]  /*6880*/  IADD3.X R235, R89, UR11, RZ, P1, !PT ;  /* 0x0000000b59eb7c10 */ /* 0x000fe40008ffe4ff */
[----:B------:R-:W-:Y:S02]  /*6890*/  IADD3.X R245, R94, UR11, RZ, P3, !PT ;  /* 0x0000000b5ef57c10 */ /* 0x000fe40009ffe4ff */
[----:B------:R-:W-:-:S02]  /*68a0*/  IADD3 R240, P2, R240, UR10, RZ ;  /* 0x0000000af0f07c10 */ /* 0x000fc4000ff5e0ff */
[----:B------:R-:W-:Y:S02]  /*68b0*/  IADD3 R248, P1, R248, UR10, RZ ;  /* 0x0000000af8f87c10 */ /* 0x000fe4000ff3e0ff */
[----:B------:R-:W-:Y:S02]  /*68c0*/  IADD3.X R237, R90, UR11, RZ, P0, !PT ;  /* 0x0000000b5aed7c10 */ /* 0x000fe400087fe4ff */
[----:B-1----:R-:W-:Y:S02]  /*68d0*/  IADD3 R6, P3, R22, UR10, RZ ;  /* 0x0000000a16067c10 */ /* 0x002fe4000ff7e0ff */
[----:B------:R-:W-:Y:S02]  /*68e0*/  IADD3 R250, P0, R250, UR10, RZ ;  /* 0x0000000afafa7c10 */ /* 0x000fe4000ff1e0ff */
[----:B------:R-:W-:Y:S01]  /*68f0*/  IADD3.X R239, R91, UR11, RZ, P2, !PT ;  /* 0x0000000b5bef7c10 */ /* 0x000fe200097fe4ff */
[----:B------:R1:W-:Y:S01]  /*6900*/  STL [R1+0x14], R6 ;  /* 0x0000140601007387 */ /* 0x0003e20000100800 */
[----:B------:R-:W-:-:S02]  /*6910*/  IADD3.X R247, R95, UR11, RZ, P1, !PT ;  /* 0x0000000b5ff77c10 */ /* 0x000fc40008ffe4ff */
[----:B------:R-:W-:Y:S02]  /*6920*/  IADD3 R252, P2, R252, UR10, RZ ;  /* 0x0000000afcfc7c10 */ /* 0x000fe4000ff5e0ff */
[----:B------:R-:W-:Y:S02]  /*6930*/  IADD3 R19, P1, R19, UR10, RZ ;  /* 0x0000000a13137c10 */ /* 0x000fe4000ff3e0ff */
[----:B------:R-:W-:Y:S02]  /*6940*/  IADD3.X R249, R108, UR11, RZ, P0, !PT ;  /* 0x0000000b6cf97c10 */ /* 0x000fe400087fe4ff */
[----:B------:R-:W-:Y:S01]  /*6950*/  IADD3.X R251, R202, UR11, RZ, P2, !PT ;  /* 0x0000000bcafb7c10 */ /* 0x000fe200097fe4ff */
[----:B------:R-:W-:Y:S01]  /*6960*/  STL [R1+0x1c], R19 ;  /* 0x00001c1301007387 */ /* 0x000fe20000100800 */
[----:B-1----:R-:W-:Y:S02]  /*6970*/  IADD3 R6, P0, R17, UR10, RZ ;  /* 0x0000000a11067c10 */ /* 0x002fe4000ff1e0ff */
[----:B------:R-:W-:-:S02]  /*6980*/  IADD3 R17, P2, R15, UR10, RZ ;  /* 0x0000000a0f117c10 */ /* 0x000fc4000ff5e0ff */
[----:B------:R-:W-:Y:S01]  /*6990*/  IADD3.X R15, R27, UR11, RZ, P5, !PT ;  /* 0x0000000b1b0f7c10 */ /* 0x000fe2000affe4ff */
[----:B------:R1:W-:Y:S01]  /*69a0*/  STL [R1+0x24], R6 ;  /* 0x0000240601007387 */ /* 0x0003e20000100800 */
[----:B------:R-:W-:Y:S02]  /*69b0*/  SHF.R.S32.HI R110, RZ, 0x1f, R193 ;  /* 0x0000001fff6e7819 */ /* 0x000fe400000114c1 */
[----:B------:R-:W-:Y:S01]  /*69c0*/  SHF.R.S32.HI R115, RZ, 0x1f, R173 ;  /* 0x0000001fff737819 */ /* 0x000fe200000114ad */
[----:B------:R-:W-:Y:S01]  /*69d0*/  STL [R1+0x2c], R17 ;  /* 0x00002c1101007387 */ /* 0x000fe20000100800 */
[----:B------:R-:W-:Y:S02]  /*69e0*/  SHF.R.S32.HI R93, RZ, 0x1f, R178 ;  /* 0x0000001fff5d7819 */ /* 0x000fe400000114b2 */
[----:B------:R-:W-:Y:S01]  /*69f0*/  SHF.R.S32.HI R41, RZ, 0x1f, R196 ;  /* 0x0000001fff297819 */ /* 0x000fe200000114c4 */
[----:B------:R-:W-:Y:S01]  /*6a00*/  STL [R1], R15 ;  /* 0x0000000f01007387 */ /* 0x000fe20000100800 */
[----:B------:R-:W-:-:S02]  /*6a10*/  SHF.L.U64.HI R110, R193, 0x2, R110 ;  /* 0x00000002c16e7819 */ /* 0x000fc4000001026e */
[----:B-1----:R-:W-:Y:S02]  /*6a20*/  IADD3 R6, P5, R13, UR10, RZ ;  /* 0x0000000a0d067c10 */ /* 0x002fe4000ffbe0ff */
[----:B------:R-:W-:Y:S02]  /*6a30*/  IADD3.X R13, R25, UR11, RZ, P4, !PT ;  /* 0x0000000b190d7c10 */ /* 0x000fe4000a7fe4ff */
[----:B------:R-:W-:Y:S01]  /*6a40*/  IADD3 R12, P4, R12, UR10, RZ ;  /* 0x0000000a0c0c7c10 */ /* 0x000fe2000ff9e0ff */
[----:B------:R1:W-:Y:S01]  /*6a50*/  STL [R1+0x34], R6 ;  /* 0x0000340601007387 */ /* 0x0003e20000100800 */
[----:B------:R-:W-:Y:S02]  /*6a60*/  SHF.R.S32.HI R89, RZ, 0x1f, R174 ;  /* 0x0000001fff597819 */ /* 0x000fe400000114ae */
[----:B------:R-:W-:Y:S01]  /*6a70*/  IADD3.X R7, R7, UR11, RZ, P4, !PT ;  /* 0x0000000b07077c10 */ /* 0x000fe2000a7fe4ff */
[----:B------:R2:W-:Y:S01]  /*6a80*/  STL [R1+0x8], R13 ;  /* 0x0000080d01007387 */ /* 0x0005e20000100800 */
[----:B------:R-:W-:Y:S01]  /*6a90*/  SHF.L.U64.HI R115, R173, 0x2, R115 ;  /* 0x00000002ad737819 */ /* 0x000fe20000010273 */
[----:B------:R-:W-:Y:S01]  /*6aa0*/  IMAD.SHL.U32 R114, R178, 0x4, RZ ;  /* 0x00000004b2727824 */ /* 0x000fe200078e00ff */
[----:B------:R-:W-:Y:S01]  /*6ab0*/  SHF.R.S32.HI R38, RZ, 0x1f, R175 ;  /* 0x0000001fff267819 */ /* 0x000fe200000114af */
[----:B------:R3:W-:Y:S01]  /*6ac0*/  STL [R1+0x3c], R12 ;  /* 0x00003c0c01007387 */ /* 0x0007e20000100800 */
[----:B------:R-:W-:Y:S01]  /*6ad0*/  IMAD.SHL.U32 R40, R199, 0x4, RZ ;  /* 0x00000004c7287824 */ /* 0x000fe200078e00ff */
[----:B-1----:R-:W-:Y:S01]  /*6ae0*/  IADD3.X R6, R23, UR11, RZ, P3, !PT ;  /* 0x0000000b17067c10 */ /* 0x002fe20009ffe4ff */
[----:B------:R-:W-:Y:S01]  /*6af0*/  IMAD.SHL.U32 R39, R176, 0x4, RZ ;  /* 0x00000004b0277824 */ /* 0x000fe200078e00ff */
[----:B------:R-:W-:-:S02]  /*6b00*/  LOP3.LUT R4, R4, R113, RZ, 0x3c, !PT ;  /* 0x0000007104047212 */ /* 0x000fc400078e3cff */
[----:B--2---:R-:W-:Y:S01]  /*6b10*/  IADD3.X R13, R20, UR11, RZ, P1, !PT ;  /* 0x0000000b140d7c10 */ /* 0x004fe20008ffe4ff */
[----:B------:R1:W-:Y:S01]  /*6b20*/  STL [R1+0x10], R6 ;  /* 0x0000100601007387 */ /* 0x0003e20000100800 */
[----:B------:R-:W-:Y:S01]  /*6b30*/  IMAD.SHL.U32 R42, R177, 0x4, RZ ;  /* 0x00000004b12a7824 */ /* 0x000fe200078e00ff */
[----:B------:R-:W-:Y:S02]  /*6b40*/  IADD3 R208, P6, R208, UR10, RZ ;  /* 0x0000000ad0d07c10 */ /* 0x000fe4000ffde0ff */
[----:B---3--:R-:W-:Y:S01]  /*6b50*/  IADD3.X R12, R18, UR11, RZ, P0, !PT ;  /* 0x0000000b120c7c10 */ /* 0x008fe200087fe4ff */
[----:B------:R-:W-:Y:S01]  /*6b60*/  STL [R1+0x18], R13 ;  /* 0x0000180d01007387 */ /* 0x000fe20000100800 */
[----:B------:R-:W-:Y:S01]  /*6b70*/  SHF.L.U64.HI R93, R178, 0x2, R93 ;  /* 0x00000002b25d7819 */ /* 0x000fe2000001025d */
[----:B------:R-:W-:Y:S01]  /*6b80*/  IMAD.SHL.U32 R92, R196, 0x4, RZ ;  /* 0x00000004c45c7824 */ /* 0x000fe200078e00ff */
[----:B------:R-:W-:Y:S01]  /*6b90*/  SHF.R.S32.HI R37, RZ, 0x1f, R199 ;  /* 0x0000001fff257819 */ /* 0x000fe200000114c7 */
[----:B------:R2:W-:Y:S01]  /*6ba0*/  STL [R1+0x20], R12 ;  /* 0x0000200c01007387 */ /* 0x0005e20000100800 */
[----:B-1----:R-:W-:Y:S01]  /*6bb0*/  IADD3.X R6, R16, UR11, RZ, P2, !PT ;  /* 0x0000000b10067c10 */ /* 0x002fe200097fe4ff */
[----:B------:R-:W-:Y:S01]  /*6bc0*/  IMAD.SHL.U32 R108, R174, 0x4, RZ ;  /* 0x00000004ae6c7824 */ /* 0x000fe200078e00ff */
[----:B------:R-:W-:Y:S01]  /*6bd0*/  SHF.L.U64.HI R41, R196, 0x2, R41 ;  /* 0x00000002c4297819 */ /* 0x000fe20000010229 */
[C---:B------:R-:W-:Y:S01]  /*6be0*/  IMAD.SHL.U32 R88, R175.reuse, 0x4, RZ ;  /* 0x00000004af587824 */ /* 0x040fe200078e00ff */
[----:B------:R-:W-:Y:S01]  /*6bf0*/  SHF.L.U64.HI R89, R174, 0x2, R89 ;  /* 0x00000002ae597819 */ /* 0x000fe20000010259 */
[----:B------:R1:W-:Y:S01]  /*6c00*/  STL [R1+0x28], R6 ;  /* 0x0000280601007387 */ /* 0x0003e20000100800 */
[----:B------:R-:W-:-:S02]  /*6c10*/  SHF.L.U64.HI R38, R175, 0x2, R38 ;  /* 0x00000002af267819 */ /* 0x000fc40000010226 */
[----:B------:R-:W-:Y:S02]  /*6c20*/  SHF.R.S32.HI R36, RZ, 0x1f, R176 ;  /* 0x0000001fff247819 */ /* 0x000fe400000114b0 */
[----:B--2---:R-:W-:Y:S02]  /*6c30*/  IADD3.X R12, R14, UR11, RZ, P5, !PT ;  /* 0x0000000b0e0c7c10 */ /* 0x004fe4000affe4ff */
[----:B------:R-:W-:Y:S02]  /*6c40*/  SHF.R.S32.HI R33, RZ, 0x1f, R177 ;  /* 0x0000001fff217819 */ /* 0x000fe400000114b1 */
[----:B------:R-:W-:Y:S01]  /*6c50*/  SHF.R.S32.HI R23, RZ, 0x1f, R171 ;  /* 0x0000001fff177819 */ /* 0x000fe200000114ab */
[----:B-1----:R-:W-:Y:S01]  /*6c60*/  IMAD.MOV.U32 R6, RZ, RZ, R172 ;  /* 0x000000ffff067224 */ /* 0x002fe200078e00ac */
[----:B------:R-:W-:Y:S01]  /*6c70*/  STL [R1+0x30], R12 ;  /* 0x0000300c01007387 */ /* 0x000fe20000100800 */
[----:B------:R-:W-:Y:S02]  /*6c80*/  IMAD.MOV.U32 R172, RZ, RZ, R192 ;  /* 0x000000ffffac7224 */ /* 0x000fe400078e00c0 */
[----:B------:R-:W-:Y:S01]  /*6c90*/  IMAD.SHL.U32 R158, R171, 0x4, RZ ;  /* 0x00000004ab9e7824 */ /* 0x000fe200078e00ff */
[----:B------:R1:W-:Y:S01]  /*6ca0*/  STL [R1+0x38], R7 ;  /* 0x0000380701007387 */ /* 0x0003e20000100800 */
[----:B------:R-:W-:Y:S01]  /*6cb0*/  IMAD.SHL.U32 R159, R179, 0x4, RZ ;  /* 0x00000004b39f7824 */ /* 0x000fe200078e00ff */
[----:B------:R-:W-:-:S02]  /*6cc0*/  SHF.R.S32.HI R24, RZ, 0x1f, R179 ;  /* 0x0000001fff187819 */ /* 0x000fc400000114b3 */
[----:B------:R-:W2:Y:S01]  /*6cd0*/  LDL.LU R192, [R1+0x88] ;  /* 0x0000880001c07983 */ /* 0x000ea20000300800 */
[----:B------:R-:W-:Y:S02]  /*6ce0*/  IMAD.SHL.U32 R162, R194, 0x4, RZ ;  /* 0x00000004c2a27824 */ /* 0x000fe400078e00ff */
[----:B------:R-:W-:Y:S01]  /*6cf0*/  IMAD.SHL.U32 R163, R195, 0x4, RZ ;  /* 0x00000004c3a37824 */ /* 0x000fe200078e00ff */
[----:B------:R-:W3:Y:S01]  /*6d00*/  LDL.LU R193, [R1+0x8c] ;  /* 0x00008c0001c17983 */ /* 0x000ee20000300800 */
[----:B------:R-:W-:Y:S02]  /*6d10*/  SHF.L.U64.HI R37, R199, 0x2, R37 ;  /* 0x00000002c7257819 */ /* 0x000fe40000010225 */
[----:B------:R-:W-:Y:S01]  /*6d20*/  SHF.L.U64.HI R36, R176, 0x2, R36 ;  /* 0x00000002b0247819 */ /* 0x000fe20000010224 */
[----:B------:R-:W4:Y:S01]  /*6d30*/  LDL.LU R173, [R1+0x90] ;  /* 0x0000900001ad7983 */ /* 0x000f220000300800 */
[----:B------:R-:W-:Y:S02]  /*6d40*/  SHF.L.U64.HI R33, R177, 0x2, R33 ;  /* 0x00000002b1217819 */ /* 0x000fe40000010221 */
[----:B------:R-:W-:Y:S01]  /*6d50*/  SHF.R.S32.HI R29, RZ, 0x1f, R172 ;  /* 0x0000001fff1d7819 */ /* 0x000fe200000114ac */
[----:B------:R-:W5:Y:S01]  /*6d60*/  LDL.LU R178, [R1+0x94] ;  /* 0x0000940001b27983 */ /* 0x000f620000300800 */
[----:B-1----:R-:W-:Y:S01]  /*6d70*/  SHF.L.U64.HI R7, R8, 0x2, R21 ;  /* 0x0000000208077819 */ /* 0x002fe20000010215 */
[----:B------:R-:W-:Y:S01]  /*6d80*/  IMAD.SHL.U32 R43, R172, 0x4, RZ ;  /* 0x00000004ac2b7824 */ /* 0x000fe200078e00ff */
[----:B------:R-:W-:Y:S01]  /*6d90*/  SHF.R.S32.HI R28, RZ, 0x1f, R194 ;  /* 0x0000001fff1c7819 */ /* 0x000fe200000114c2 */
[----:B------:R-:W4:Y:S01]  /*6da0*/  LDL.LU R196, [R1+0x98] ;  /* 0x0000980001c47983 */ /* 0x000f220000300800 */
[----:B------:R-:W-:Y:S01]  /*6db0*/  SHF.R.S32.HI R30, RZ, 0x1f, R195 ;  /* 0x0000001fff1e7819 */ /* 0x000fe200000114c3 */
[----:B------:R-:W-:-:S02]  /*6dc0*/  IMAD.SHL.U32 R166, R197, 0x4, RZ ;  /* 0x00000004c5a67824 */ /* 0x000fc400078e00ff */
[----:B------:R-:W-:Y:S01]  /*6dd0*/  IMAD.SHL.U32 R167, R198, 0x4, RZ ;  /* 0x00000004c6a77824 */ /* 0x000fe200078e00ff */
[----:B------:R-:W5:Y:S01]  /*6de0*/  LDL.LU R174, [R1+0x9c] ;  /* 0x00009c0001ae7983 */ /* 0x000f620000300800 */
[----:B------:R-:W-:Y:S01]  /*6df0*/  SHF.R.S32.HI R34, RZ, 0x1f, R197 ;  /* 0x0000001fff227819 */ /* 0x000fe200000114c5 */
[----:B------:R-:W-:Y:S01]  /*6e00*/  IMAD.SHL.U32 R8, R8, 0x4, RZ ;  /* 0x0000000408087824 */ /* 0x000fe200078e00ff */
[----:B------:R-:W-:Y:S01]  /*6e10*/  SHF.R.S32.HI R35, RZ, 0x1f, R198 ;  /* 0x0000001fff237819 */ /* 0x000fe200000114c6 */
[----:B------:R-:W5:Y:S01]  /*6e20*/  LDL.LU R175, [R1+0xa4] ;  /* 0x0000a40001af7983 */ /* 0x000f620000300800 */
[----:B------:R-:W-:-:S03]  /*6e30*/  IADD3.X R207, R207, UR11, RZ, P6, !PT ;  /* 0x0000000bcfcf7c10 */ /* 0x000fc6000b7fe4ff */
[----:B------:R-:W5:Y:S04]  /*6e40*/  LDL.LU R199, [R1+0xa8] ;  /* 0x0000a80001c77983 */ /* 0x000f680000300800 */
[----:B------:R-:W5:Y:S04]  /*6e50*/  LDL.LU R176, [R1+0xac] ;  /* 0x0000ac0001b07983 */ /* 0x000f680000300800 */
[----:B------:R-:W5:Y:S01]  /*6e60*/  LDL.LU R177, [R1+0xb0] ;  /* 0x0000b00001b17983 */ /* 0x000f620000300800 */
[----:B--2---:R-:W-:Y:S01]  /*6e70*/  SHF.R.S32.HI R25, RZ, 0x1f, R192 ;  /* 0x0000001fff197819 */ /* 0x004fe200000114c0 */
[C---:B------:R-:W-:Y:S01]  /*6e80*/  IMAD.SHL.U32 R90, R192.reuse, 0x4, RZ ;  /* 0x00000004c05a7824 */ /* 0x040fe200078e00ff */
[----:B---3--:R-:W-:Y:S01]  /*6e90*/  SHF.R.S32.HI R19, RZ, 0x1f, R193 ;  /* 0x0000001fff137819 */ /* 0x008fe200000114c1 */
[----:B------:R-:W-:Y:S01]  /*6ea0*/  IMAD.SHL.U32 R91, R193, 0x4, RZ ;  /* 0x00000004c15b7824 */ /* 0x000fe200078e00ff */
[----:B------:R-:W-:-:S02]  /*6eb0*/  SHF.L.U64.HI R25, R192, 0x2, R25 ;  /* 0x00000002c0197819 */ /* 0x000fc40000010219 */
[----:B------:R-:W-:Y:S01]  /*6ec0*/  SHF.L.U64.HI R19, R193, 0x2, R19 ;  /* 0x00000002c1137819 */ /* 0x000fe20000010213 */
[----:B------:R-:W2:Y:S04]  /*6ed0*/  LDL.LU R192, [R1+0xb4] ;  /* 0x0000b40001c07983 */ /* 0x000ea80000300800 */
[----:B------:R-:W3:Y:S01]  /*6ee0*/  LDL.LU R193, [R1+0xb8] ;  /* 0x0000b80001c17983 */ /* 0x000ee20000300800 */
[----:B----4-:R-:W-:Y:S01]  /*6ef0*/  SHF.R.S32.HI R13, RZ, 0x1f, R196 ;  /* 0x0000001fff0d7819 */ /* 0x010fe200000114c4 */
[----:B------:R-:W-:-:S03]  /*6f00*/  IMAD.SHL.U32 R111, R196, 0x4, RZ ;  /* 0x00000004c46f7824 */ /* 0x000fc600078e00ff */
[----:B------:R-:W-:Y:S02]  /*6f10*/  SHF.L.U64.HI R13, R196, 0x2, R13 ;  /* 0x00000002c40d7819 */ /* 0x000fe4000001020d */
[----:B------:R-:W4:Y:S01]  /*6f20*/  LDL.LU R196, [R1+0xbc] ;  /* 0x0000bc0001c47983 */ /* 0x000f220000300800 */
[----:B-----5:R-:W-:Y:S01]  /*6f30*/  SHF.R.S32.HI R17, RZ, 0x1f, R199 ;  /* 0x0000001fff117819 */ /* 0x020fe200000114c7 */
[----:B------:R-:W-:-:S03]  /*6f40*/  IMAD.SHL.U32 R153, R199, 0x4, RZ ;  /* 0x00000004c7997824 */ /* 0x000fc600078e00ff */
[----:B------:R-:W-:Y:S02]  /*6f50*/  SHF.L.U64.HI R17, R199, 0x2, R17 ;  /* 0x00000002c7117819 */ /* 0x000fe40000010211 */
[----:B------:R-:W5:Y:S01]  /*6f60*/  LDL.LU R199, [R1+0xa0] ;  /* 0x0000a00001c77983 */ /* 0x000f620000300800 */
[----:B------:R-:W-:Y:S02]  /*6f70*/  SHF.L.U64.HI R29, R172, 0x2, R29 ;  /* 0x00000002ac1d7819 */ /* 0x000fe4000001021d */
[----:B------:R-:W-:Y:S02]  /*6f80*/  SHF.L.U64.HI R23, R171, 0x2, R23 ;  /* 0x00000002ab177819 */ /* 0x000fe40000010217 */
[-C--:B------:R-:W-:Y:S02]  /*6f90*/  IADD3 R172, P2, R156, R203.reuse, RZ ;  /* 0x000000cb9cac7210 */ /* 0x080fe40007f5e0ff */
[----:B------:R-:W-:Y:S02]  /*6fa0*/  IADD3 R171, P3, R204, R156, RZ ;  /* 0x0000009cccab7210 */ /* 0x000fe40007f7e0ff */
[----:B------:R-:W-:-:S02]  /*6fb0*/  IADD3 R156, P4, R154, R203, RZ ;  /* 0x000000cb9a9c7210 */ /* 0x000fc40007f9e0ff */
[----:B------:R-:W-:Y:S01]  /*6fc0*/  IADD3 R154, P5, R154, R204, RZ ;  /* 0x000000cc9a9a7210 */ /* 0x000fe20007fbe0ff */
[----:B------:R-:W-:Y:S02]  /*6fd0*/  IMAD.SHL.U32 R94, R173, 0x4, RZ ;  /* 0x00000004ad5e7824 */ /* 0x000fe400078e00ff */
[----:B------:R-:W-:Y:S01]  /*6fe0*/  IMAD.SHL.U32 R95, R178, 0x4, RZ ;  /* 0x00000004b25f7824 */ /* 0x000fe200078e00ff */
[----:B------:R-:W-:-:S04]  /*6ff0*/  SHF.R.S32.HI R15, RZ, 0x1f, R173 ;  /* 0x0000001fff0f7819 */ /* 0x000fc800000114ad */
[----:B------:R-:W-:Y:S02]  /*7000*/  SHF.L.U64.HI R15, R173, 0x2, R15 ;  /* 0x00000002ad0f7819 */ /* 0x000fe4000001020f */
[----:B------:R-:W-:-:S04]  /*7010*/  SHF.R.S32.HI R12, RZ, 0x1f, R178 ;  /* 0x0000001fff0c7819 */ /* 0x000fc800000114b2 */
[----:B------:R-:W-:Y:S01]  /*7020*/  SHF.L.U64.HI R12, R178, 0x2, R12 ;  /* 0x00000002b20c7819 */ /* 0x000fe2000001020c */
[----:B------:R-:W-:Y:S02]  /*7030*/  IMAD.SHL.U32 R113, R174, 0x4, RZ ;  /* 0x00000004ae717824 */ /* 0x000fe400078e00ff */
[----:B------:R-:W-:Y:S01]  /*7040*/  IMAD.SHL.U32 R152, R175, 0x4, RZ ;  /* 0x00000004af987824 */ /* 0x000fe200078e00ff */
[----:B------:R-:W-:-:S04]  /*7050*/  SHF.R.S32.HI R14, RZ, 0x1f, R174 ;  /* 0x0000001fff0e7819 */ /* 0x000fc800000114ae */
[----:B------:R-:W-:Y:S02]  /*7060*/  SHF.L.U64.HI R14, R174, 0x2, R14 ;  /* 0x00000002ae0e7819 */ /* 0x000fe4000001020e */
[----:B------:R-:W-:Y:S01]  /*7070*/  SHF.R.S32.HI R16, RZ, 0x1f, R175 ;  /* 0x0000001fff107819 */ /* 0x000fe200000114af */
[----:B------:R-:W-:-:S03]  /*7080*/  IMAD.SHL.U32 R155, R176, 0x4, RZ ;  /* 0x00000004b09b7824 */ /* 0x000fc600078e00ff */
[----:B------:R-:W-:Y:S01]  /*7090*/  SHF.L.U64.HI R16, R175, 0x2, R16 ;  /* 0x00000002af107819 */ /* 0x000fe20000010210 */
[----:B------:R-:W-:Y:S01]  /*70a0*/  IMAD.SHL.U32 R157, R177, 0x4, RZ ;  /* 0x00000004b19d7824 */ /* 0x000fe200078e00ff */
[----:B------:R-:W-:-:S04]  /*70b0*/  SHF.R.S32.HI R18, RZ, 0x1f, R176 ;  /* 0x0000001fff127819 */ /* 0x000fc800000114b0 */
[----:B------:R-:W-:Y:S02]  /*70c0*/  SHF.L.U64.HI R18, R176, 0x2, R18 ;  /* 0x00000002b0127819 */ /* 0x000fe40000010212 */
[----:B------:R-:W-:-:S04]  /*70d0*/  SHF.R.S32.HI R22, RZ, 0x1f, R177 ;  /* 0x0000001fff167819 */ /* 0x000fc800000114b1 */
[----:B------:R-:W-:Y:S02]  /*70e0*/  SHF.L.U64.HI R22, R177, 0x2, R22 ;  /* 0x00000002b1167819 */ /* 0x000fe40000010216 */
[----:B------:R-:W-:Y:S02]  /*70f0*/  SHF.L.U64.HI R24, R179, 0x2, R24 ;  /* 0x00000002b3187819 */ /* 0x000fe40000010218 */
[----:B------:R-:W-:Y:S02]  /*7100*/  SHF.L.U64.HI R28, R194, 0x2, R28 ;  /* 0x00000002c21c7819 */ /* 0x000fe4000001021c */
[----:B------:R-:W-:Y:S02]  /*7110*/  SHF.L.U64.HI R30, R195, 0x2, R30 ;  /* 0x00000002c31e7819 */ /* 0x000fe4000001021e */
[----:B------:R-:W-:Y:S02]  /*7120*/  SHF.L.U64.HI R34, R197, 0x2, R34 ;  /* 0x00000002c5227819 */ /* 0x000fe40000010222 */
[----:B------:R-:W-:Y:S01]  /*7130*/  SHF.L.U64.HI R35, R198, 0x2, R35 ;  /* 0x00000002c6237819 */ /* 0x000fe20000010223 */
[----:B------:R-:W-:Y:S01]  /*7140*/  IMAD.MOV.U32 R202, RZ, RZ, RZ ;  /* 0x000000ffffca7224 */ /* 0x000fe200078e00ff */
[----:B------:R-:W-:-:S02]  /*7150*/  CS2R R188, SRZ ;  /* 0x0000000000bc7805 */ /* 0x000fc4000001ff00 */
[----:B------:R-:W-:Y:S02]  /*7160*/  CS2R R190, SRZ ;  /* 0x0000000000be7805 */ /* 0x000fe4000001ff00 */
[C---:B-----5:R-:W-:Y:S02]  /*7170*/  IADD3 R21, P1, R199.reuse, R203, RZ ;  /* 0x000000cbc7157210 */ /* 0x060fe40007f3e0ff */
[----:B------:R-:W-:-:S03]  /*7180*/  IADD3 R20, P0, R199, R204, RZ ;  /* 0x000000ccc7147210 */ /* 0x000fc60007f1e0ff */
[----:B------:R-:W-:Y:S04]  /*7190*/  STL [R1+0x58], R21 ;  /* 0x0000581501007387 */ /* 0x000fe80000100800 */
[----:B------:R-:W-:Y:S04]  /*71a0*/  STL [R1+0x50], R20 ;  /* 0x0000501401007387 */ /* 0x000fe80000100800 */
[----:B------:R-:W-:Y:S04]  /*71b0*/  STL [R1+0x238], R172 ;  /* 0x000238ac01007387 */ /* 0x000fe80000100800 */
[----:B------:R1:W-:Y:S04]  /*71c0*/  STL [R1+0x230], R171 ;  /* 0x000230ab01007387 */ /* 0x0003e80000100800 */
[----:B------:R5:W-:Y:S04]  /*71d0*/  STL [R1+0x228], R156 ;  /* 0x0002289c01007387 */ /* 0x000be80000100800 */
[----:B------:R2:W-:Y:S01]  /*71e0*/  STL [R1+0x220], R154 ;  /* 0x0002209a01007387 */ /* 0x0005e20000100800 */
[----:B-1----:R-:W-:Y:S01]  /*71f0*/  IMAD.X R171, R115, 0x1, R170, P2 ;  /* 0x0000000173ab7824 */ /* 0x002fe200010e06aa */
[----:B-----5:R-:W-:-:S04]  /*7200*/  IADD3 R156, P2, R114, R203, RZ ;  /* 0x000000cb729c7210 */ /* 0x020fc80007f5e0ff */
[----:B------:R-:W-:Y:S01]  /*7210*/  STL [R1+0x234], R171 ;  /* 0x000234ab01007387 */ /* 0x000fe20000100800 */
[----:B--2---:R-:W-:Y:S01]  /*7220*/  IMAD.X R154, R169, 0x1, R115, P3 ;  /* 0x00000001a99a7824 */ /* 0x004fe200018e0673 */
[----:B------:R-:W-:Y:S01]  /*7230*/  IADD3 R115, P3, R114, R204, RZ ;  /* 0x000000cc72737210 */ /* 0x000fe20007f7e0ff */
[----:B------:R-:W-:Y:S01]  /*7240*/  IMAD.X R114, R110, 0x1, R170, P4 ;  /* 0x000000016e727824 */ /* 0x000fe200020e06aa */
[----:B------:R-:W-:Y:S04]  /*7250*/  STL [R1+0x218], R156 ;  /* 0x0002189c01007387 */ /* 0x000fe80000100800 */
[----:B------:R1:W-:Y:S04]  /*7260*/  STL [R1+0x22c], R154 ;  /* 0x00022c9a01007387 */ /* 0x0003e80000100800 */
[----:B------:R2:W-:Y:S04]  /*7270*/  STL [R1+0x210], R115 ;  /* 0x0002107301007387 */ /* 0x0005e80000100800 */
[----:B------:R5:W-:Y:S01]  /*7280*/  STL [R1+0x224], R114 ;  /* 0x0002247201007387 */ /* 0x000be20000100800 */
[----:B-1----:R-:W-:Y:S01]  /*7290*/  IADD3 R154, P4, R108, R203, RZ ;  /* 0x000000cb6c9a7210 */ /* 0x002fe20007f9e0ff */
[----:B--2---:R-:W-:-:S02]  /*72a0*/  IMAD.X R115, R110, 0x1, R169, P5 ;  /* 0x000000016e737824 */ /* 0x004fc400028e06a9 */
[C-C-:B------:R-:W-:Y:S01]  /*72b0*/  IMAD.X R110, R93.reuse, 0x1, R170.reuse, P2 ;  /* 0x000000015d6e7824 */ /* 0x140fe200010e06aa */
[-C--:B-----5:R-:W-:Y:S01]  /*72c0*/  IADD3 R114, P5, R108, R204.reuse, RZ ;  /* 0x000000cc6c727210 */ /* 0x0a0fe20007fbe0ff */
[----:B------:R-:W-:Y:S01]  /*72d0*/  STL [R1+0x208], R154 ;  /* 0x0002089a01007387 */ /* 0x000fe20000100800 */
[CC--:B------:R-:W-:Y:S01]  /*72e0*/  IADD3 R108, P2, R92.reuse, R203.reuse, RZ ;  /* 0x000000cb5c6c7210 */ /* 0x0c0fe20007f5e0ff */
[----:B------:R-:W-:Y:S01]  /*72f0*/  IMAD.X R93, R93, 0x1, R169, P3 ;  /* 0x000000015d5d7824 */ /* 0x000fe200018e06a9 */
[----:B------:R-:W-:Y:S01]  /*7300*/  IADD3 R92, P3, R92, R204, RZ ;  /* 0x000000cc5c5c7210 */ /* 0x000fe20007f7e0ff */
[----:B------:R-:W-:Y:S04]  /*7310*/  STL [R1+0x21c], R115 ;  /* 0x00021c7301007387 */ /* 0x000fe80000100800 */
[----:B------:R-:W-:Y:S04]  /*7320*/  STL [R1+0x200], R114 ;  /* 0x0002007201007387 */ /* 0x000fe80000100800 */
[----:B------:R-:W-:Y:S04]  /*7330*/  STL [R1+0x214], R110 ;  /* 0x0002146e01007387 */ /* 0x000fe80000100800 */
[----:B------:R1:W-:Y:S04]  /*7340*/  STL [R1+0x1f8], R108 ;  /* 0x0001f86c01007387 */ /* 0x0003e80000100800 */
[----:B------:R2:W-:Y:S04]  /*7350*/  STL [R1+0x20c], R93 ;  /* 0x00020c5d01007387 */ /* 0x0005e80000100800 */
[----:B------:R5:W-:Y:S01]  /*7360*/  STL [R1+0x1f0], R92 ;  /* 0x0001f05c01007387 */ /* 0x000be20000100800 */
[----:B-1----:R-:W-:Y:S01]  /*7370*/  IMAD.X R108, R89, 0x1, R170, P4 ;  /* 0x00000001596c7824 */ /* 0x002fe200020e06aa */
[----:B--2---:R-:W-:-:S04]  /*7380*/  IADD3 R93, P4, R88, R203, RZ ;  /* 0x000000cb585d7210 */ /* 0x004fc80007f9e0ff */
[----:B------:R-:W-:Y:S01]  /*7390*/  STL [R1+0x204], R108 ;  /* 0x0002046c01007387 */ /* 0x000fe20000100800 */
[--C-:B-----5:R-:W-:Y:S01]  /*73a0*/  IMAD.X R92, R89, 0x1, R169.reuse, P5 ;  /* 0x00000001595c7824 */ /* 0x120fe200028e06a9 */
[----:B------:R-:W-:Y:S01]  /*73b0*/  IADD3 R89, P5, R88, R204, RZ ;  /* 0x000000cc58597210 */ /* 0x000fe20007fbe0ff */
[C---:B------:R-:W-:Y:S01]  /*73c0*/  IMAD.X R88, R41.reuse, 0x1, R170, P2 ;  /* 0x0000000129587824 */ /* 0x040fe200010e06aa */
[----:B------:R-:W-:Y:S04]  /*73d0*/  STL [R1+0x1e8], R93 ;  /* 0x0001e85d01007387 */ /* 0x000fe80000100800 */
[----:B------:R1:W-:Y:S04]  /*73e0*/  STL [R1+0x1fc], R92 ;  /* 0x0001fc5c01007387 */ /* 0x0003e80000100800 */
[----:B------:R2:W-:Y:S04]  /*73f0*/  STL [R1+0x1e0], R89 ;  /* 0x0001e05901007387 */ /* 0x0005e80000100800 */
[----:B------:R5:W-:Y:S01]  /*7400*/  STL [R1+0x1f4], R88 ;  /* 0x0001f45801007387 */ /* 0x000be20000100800 */
[----:B-1----:R-:W-:Y:S01]  /*7410*/  IADD3 R92, P2, R40, R203, RZ ;  /* 0x000000cb285c7210 */ /* 0x002fe20007f5e0ff */
[----:B--2---:R-:W-:-:S02]  /*7420*/  IMAD.X R89, R41, 0x1, R169, P3 ;  /* 0x0000000129597824 */ /* 0x004fc400018e06a9 */
[----:B------:R-:W-:Y:S01]  /*7430*/  IMAD.X R41, R38, 0x1, R170, P4 ;  /* 0x0000000126297824 */ /* 0x000fe200020e06aa */
[-C--:B-----5:R-:W-:Y:S01]  /*7440*/  IADD3 R88, P3, R40, R204.reuse, RZ ;  /* 0x000000cc28587210 */ /* 0x0a0fe20007f7e0ff */
[----:B------:R-:W-:Y:S01]  /*7450*/  STL [R1+0x1d8], R92 ;  /* 0x0001d85c01007387 */ /* 0x000fe20000100800 */
[C---:B------:R-:W-:Y:S01]  /*7460*/  IADD3 R40, P4, R39.reuse, R203, RZ ;  /* 0x000000cb27287210 */ /* 0x040fe20007f9e0ff */
[----:B------:R-:W-:Y:S02]  /*7470*/  IMAD.X R38, R38, 0x1, R169, P5 ;  /* 0x0000000126267824 */ /* 0x000fe400028e06a9 */
[----:B------:R-:W-:Y:S01]  /*7480*/  STL [R1+0x1ec], R89 ;  /* 0x0001ec5901007387 */ /* 0x000fe20000100800 */
[----:B------:R-:W-:-:S03]  /*7490*/  IADD3 R39, P5, R39, R204, RZ ;  /* 0x000000cc27277210 */ /* 0x000fc60007fbe0ff */
[----:B------:R-:W-:Y:S04]  /*74a0*/  STL [R1+0x1d0], R88 ;  /* 0x0001d05801007387 */ /* 0x000fe80000100800 */
[----:B------:R-:W-:Y:S04]  /*74b0*/  STL [R1+0x1e4], R41 ;  /* 0x0001e42901007387 */ /* 0x000fe80000100800 */
[----:B------:R1:W-:Y:S04]  /*74c0*/  STL [R1+0x1c8], R40 ;  /* 0x0001c82801007387 */ /* 0x0003e80000100800 */
[----:B------:R2:W-:Y:S01]  /*74d0*/  STL [R1+0x1dc], R38 ;  /* 0x0001dc2601007387 */ /* 0x0005e20000100800 */
[----:B-1----:R-:W-:-:S03]  /*74e0*/  IMAD.X R40, R37, 0x1, R170, P2 ;  /* 0x0000000125287824 */ /* 0x002fc600010e06aa */
[----:B------:R1:W-:Y:S01]  /*74f0*/  STL [R1+0x1c0], R39 ;  /* 0x0001c02701007387 */ /* 0x0003e20000100800 */
[----:B--2---:R-:W-:-:S03]  /*7500*/  IADD3 R38, P2, R42, R203, RZ ;  /* 0x000000cb2a267210 */ /* 0x004fc60007f5e0ff */
[----:B------:R-:W-:Y:S04]  /*7510*/  STL [R1+0x1d4], R40 ;  /* 0x0001d42801007387 */ /* 0x000fe80000100800 */
[----:B------:R2:W-:Y:S01]  /*7520*/  STL [R1+0x1b8], R38 ;  /* 0x0001b82601007387 */ /* 0x0005e20000100800 */
[----:B-1----:R-:W-:Y:S01]  /*7530*/  IMAD.X R39, R37, 0x1, R169, P3 ;  /* 0x0000000125277824 */ /* 0x002fe200018e06a9 */
[----:B------:R-:W-:-:S04]  /*7540*/  IADD3 R37, P3, R42, R204, RZ ;  /* 0x000000cc2a257210 */ /* 0x000fc80007f7e0ff */
[----:B------:R1:W-:Y:S01]  /*7550*/  STL [R1+0x1cc], R39 ;  /* 0x0001cc2701007387 */ /* 0x0003e20000100800 */
[----:B--2---:R-:W-:-:S03]  /*7560*/  IMAD.X R38, R36, 0x1, R170, P4 ;  /* 0x0000000124267824 */ /* 0x004fc600020e06aa */
[----:B------:R2:W-:Y:S04]  /*7570*/  STL [R1+0x1b0], R37 ;  /* 0x0001b02501007387 */ /* 0x0005e80000100800 */
[----:B------:R5:W-:Y:S01]  /*7580*/  STL [R1+0x1c4], R38 ;  /* 0x0001c42601007387 */ /* 0x000be20000100800 */
[----:B-1----:R-:W-:Y:S01]  /*7590*/  IADD3 R39, P4, R43, R203, RZ ;  /* 0x000000cb2b277210 */ /* 0x002fe20007f9e0ff */
[--C-:B--2---:R-:W-:Y:S02]  /*75a0*/  IMAD.X R37, R36, 0x1, R169.reuse, P5 ;  /* 0x0000000124257824 */ /* 0x104fe400028e06a9 */
[----:B------:R-:W-:Y:S01]  /*75b0*/  IMAD.X R36, R33, 0x1, R170, P2 ;  /* 0x0000000121247824 */ /* 0x000fe200010e06aa */
[----:B-----5:R-:W-:Y:S01]  /*75c0*/  IADD3 R38, P5, R43, R204, RZ ;  /* 0x000000cc2b267210 */ /* 0x020fe20007fbe0ff */
[----:B------:R-:W-:Y:S01]  /*75d0*/  STL [R1+0x1a8], R39 ;  /* 0x0001a82701007387 */ /* 0x000fe20000100800 */
[----:B------:R-:W-:-:S03]  /*75e0*/  IMAD.X R33, R33, 0x1, R169, P3 ;  /* 0x0000000121217824 */ /* 0x000fc600018e06a9 */
[----:B------:R1:W-:Y:S04]  /*75f0*/  STL [R1+0x1bc], R37 ;  /* 0x0001bc2501007387 */ /* 0x0003e80000100800 */
[----:B------:R-:W-:Y:S04]  /*7600*/  STL [R1+0x1a0], R38 ;  /* 0x0001a02601007387 */ /* 0x000fe80000100800 */
[----:B------:R2:W-:Y:S01]  /*7610*/  STL [R1+0x1b4], R36 ;  /* 0x0001b42401007387 */ /* 0x0005e20000100800 */
[----:B-1----:R-:W-:-:S05]  /*7620*/  IADD3 R37, P2, R90, R203, RZ ;  /* 0x000000cb5a257210 */ /* 0x002fca0007f5e0ff */
[----:B------:R1:W-:Y:S01]  /*7630*/  STL [R1+0x198], R37 ;  /* 0x0001982501007387 */ /* 0x0003e20000100800 */
[----:B--2---:R-:W-:-:S03]  /*7640*/  IADD3 R36, P3, R90, R204, RZ ;  /* 0x000000cc5a247210 */ /* 0x004fc60007f7e0ff */
[----:B------:R2:W-:Y:S04]  /*7650*/  STL [R1+0x1ac], R33 ;  /* 0x0001ac2101007387 */ /* 0x0005e80000100800 */
[----:B------:R5:W-:Y:S01]  /*7660*/  STL [R1+0x190], R36 ;  /* 0x0001902401007387 */ /* 0x000be20000100800 */
[----:B-1----:R-:W-:Y:S01]  /*7670*/  IMAD.X R37, R29, 0x1, R170, P4 ;  /* 0x000000011d257824 */ /* 0x002fe200020e06aa */
[----:B--2---:R-:W-:-:S04]  /*7680*/  IADD3 R33, P4, R91, R203, RZ ;  /* 0x000000cb5b217210 */ /* 0x004fc80007f9e0ff */
[----:B------:R-:W-:Y:S01]  /*7690*/  STL [R1+0x1a4], R37 ;  /* 0x0001a42501007387 */ /* 0x000fe20000100800 */
[----:B-----5:R-:W-:Y:S01]  /*76a0*/  IMAD.X R36, R29, 0x1, R169, P5 ;  /* 0x000000011d247824 */ /* 0x020fe200028e06a9 */
[----:B------:R-:W-:Y:S02]  /*76b0*/  IADD3 R29, P5, R91, R204, RZ ;  /* 0x000000cc5b1d7210 */ /* 0x000fe40007fbe0ff */
[----:B------:R1:W-:Y:S04]  /*76c0*/  STL [R1+0x188], R33 ;  /* 0x0001882101007387 */ /* 0x0003e80000100800 */
[----:B------:R2:W-:Y:S04]  /*76d0*/  STL [R1+0x19c], R36 ;  /* 0x00019c2401007387 */ /* 0x0005e80000100800 */
[----:B------:R5:W-:Y:S01]  /*76e0*/  STL [R1+0x180], R29 ;  /* 0x0001801d01007387 */ /* 0x000be20000100800 */
[----:B-1----:R-:W-:Y:S01]  /*76f0*/  IMAD.X R33, R25, 0x1, R170, P2 ;  /* 0x0000000119217824 */ /* 0x002fe200010e06aa */
[----:B--2---:R-:W-:-:S04]  /*7700*/  IADD3 R36, P2, R94, R203, RZ ;  /* 0x000000cb5e247210 */ /* 0x004fc80007f5e0ff */
[----:B------:R1:W-:Y:S01]  /*7710*/  STL [R1+0x194], R33 ;  /* 0x0001942101007387 */ /* 0x0003e20000100800 */
[----:B-----5:R-:W-:-:S03]  /*7720*/  IMAD.X R29, R25, 0x1, R169, P3 ;  /* 0x00000001191d7824 */ /* 0x020fc600018e06a9 */
[----:B------:R-:W-:Y:S01]  /*7730*/  STL [R1+0x178], R36 ;  /* 0x0001782401007387 */ /* 0x000fe20000100800 */
[----:B------:R-:W-:-:S03]  /*7740*/  IMAD.X R25, R19, 0x1, R170, P4 ;  /* 0x0000000113197824 */ /* 0x000fc600020e06aa */
[----:B------:R2:W-:Y:S01]  /*7750*/  STL [R1+0x18c], R29 ;  /* 0x00018c1d01007387 */ /* 0x0005e20000100800 */
[----:B-1----:R-:W-:Y:S01]  /*7760*/  IADD3 R33, P3, R94, R204, RZ ;  /* 0x000000cc5e217210 */ /* 0x002fe20007f7e0ff */
[----:B------:R-:W-:-:S04]  /*7770*/  IMAD.X R19, R19, 0x1, R169, P5 ;  /* 0x0000000113137824 */ /* 0x000fc800028e06a9 */
[----:B------:R-:W-:Y:S01]  /*7780*/  STL [R1+0x170], R33 ;  /* 0x0001702101007387 */ /* 0x000fe20000100800 */
[----:B--2---:R-:W-:-:S03]  /*7790*/  IADD3 R29, P4, R95, R203, RZ ;  /* 0x000000cb5f1d7210 */ /* 0x004fc60007f9e0ff */
[----:B------:R1:W-:Y:S04]  /*77a0*/  STL [R1+0x184], R25 ;  /* 0x0001841901007387 */ /* 0x0003e80000100800 */
[----:B------:R2:W-:Y:S04]  /*77b0*/  STL [R1+0x168], R29 ;  /* 0x0001681d01007387 */ /* 0x0005e80000100800 */
[----:B------:R5:W-:Y:S01]  /*77c0*/  STL [R1+0x17c], R19 ;  /* 0x00017c1301007387 */ /* 0x000be20000100800 */
[----:B-1----:R-:W-:Y:S01]  /*77d0*/  IADD3 R25, P5, R95, R204, RZ ;  /* 0x000000cc5f197210 */ /* 0x002fe20007fbe0ff */
[----:B--2---:R-:W-:-:S04]  /*77e0*/  IMAD.X R29, R15, 0x1, R170, P2 ;  /* 0x000000010f1d7824 */ /* 0x004fc800010e06aa */
[----:B------:R1:W-:Y:S01]  /*77f0*/  STL [R1+0x160], R25 ;  /* 0x0001601901007387 */ /* 0x0003e20000100800 */
[----:B-----5:R-:W-:-:S03]  /*7800*/  IADD3 R19, P2, R111, R203, RZ ;  /* 0x000000cb6f137210 */ /* 0x020fc60007f5e0ff */
        /* <DEDUP_REMOVED lines=28> */
[----:B------:R2:W-:Y:S01]  /*79d0*/  STL [R1+0x13c], R12 ;  /* 0x00013c0c01007387 */ /* 0x0005e20000100800 */
[----:B-1----:R-:W-:-:S03]  /*79e0*/  IMAD.X R13, R16, 0x1, R170, P2 ;  /* 0x00000001100d7824 */ /* 0x002fc600010e06aa */
[----:B------:R1:W-:Y:S01]  /*79f0*/  STL [R1+0x120], R14 ;  /* 0x0001200e01007387 */ /* 0x0003e20000100800 */
[----:B--2---:R-:W-:-:S03]  /*7a00*/  IADD3 R12, P2, R155, R203, RZ ;  /* 0x000000cb9b0c7210 */ /* 0x004fc60007f5e0ff */
[----:B------:R2:W-:Y:S04]  /*7a10*/  STL [R1+0x134], R13 ;  /* 0x0001340d01007387 */ /* 0x0005e80000100800 */
[----:B------:R5:W-:Y:S01]  /*7a20*/  STL [R1+0x118], R12 ;  /* 0x0001180c01007387 */ /* 0x000be20000100800 */
[----:B-1----:R-:W-:Y:S01]  /*7a30*/  IMAD.X R14, R16, 0x1, R169, P3 ;  /* 0x00000001100e7824 */ /* 0x002fe200018e06a9 */
[----:B--2---:R-:W-:-:S04]  /*7a40*/  IADD3 R13, P3, R155, R204, RZ ;  /* 0x000000cc9b0d7210 */ /* 0x004fc80007f7e0ff */
[----:B------:R1:W-:Y:S01]  /*7a50*/  STL [R1+0x12c], R14 ;  /* 0x00012c0e01007387 */ /* 0x0003e20000100800 */
[----:B-----5:R-:W-:-:S03]  /*7a60*/  IMAD.X R12, R17, 0x1, R170, P4 ;  /* 0x00000001110c7824 */ /* 0x020fc600020e06aa */
[----:B------:R2:W-:Y:S04]  /*7a70*/  STL [R1+0x110], R13 ;  /* 0x0001100d01007387 */ /* 0x0005e80000100800 */
[----:B------:R5:W-:Y:S01]  /*7a80*/  STL [R1+0x124], R12 ;  /* 0x0001240c01007387 */ /* 0x000be20000100800 */
[----:B-1----:R-:W-:Y:S01]  /*7a90*/  IADD3 R14, P4, R157, R203, RZ ;  /* 0x000000cb9d0e7210 */ /* 0x002fe20007f9e0ff */
[----:B--2---:R-:W-:-:S04]  /*7aa0*/  IMAD.X R13, R17, 0x1, R169, P5 ;  /* 0x00000001110d7824 */ /* 0x004fc800028e06a9 */
[----:B------:R1:W-:Y:S01]  /*7ab0*/  STL [R1+0x108], R14 ;  /* 0x0001080e01007387 */ /* 0x0003e20000100800 */
[----:B-----5:R-:W-:-:S03]  /*7ac0*/  IADD3 R12, P5, R157, R204, RZ ;  /* 0x000000cc9d0c7210 */ /* 0x020fc60007fbe0ff */
        /* <DEDUP_REMOVED lines=12> */
[----:B------:R2:W-:Y:S01]  /*7b90*/  STL [R1+0x104], R13 ;  /* 0x0001040d01007387 */ /* 0x0005e20000100800 */
[----:B------:R-:W-:-:S03]  /*7ba0*/  IMAD.SHL.U32 R160, R192, 0x4, RZ ;  /* 0x00000004c0a07824 */ /* 0x000fc600078e00ff */
[----:B------:R5:W-:Y:S01]  /*7bb0*/  STL [R1+0xe8], R12 ;  /* 0x0000e80c01007387 */ /* 0x000be20000100800 */
[----:B-1----:R-:W-:Y:S01]  /*7bc0*/  IMAD.X R14, R22, 0x1, R169, P5 ;  /* 0x00000001160e7824 */ /* 0x002fe200028e06a9 */
[----:B--2---:R-:W-:-:S04]  /*7bd0*/  IADD3 R13, P5, R159, R204, RZ ;  /* 0x000000cc9f0d7210 */ /* 0x004fc80007fbe0ff */
[----:B------:R1:W-:Y:S01]  /*7be0*/  STL [R1+0xfc], R14 ;  /* 0x0000fc0e01007387 */ /* 0x0003e20000100800 */
[----:B-----5:R-:W-:-:S03]  /*7bf0*/  IMAD.X R12, R23, 0x1, R170, P2 ;  /* 0x00000001170c7824 */ /* 0x020fc600010e06aa */
[----:B------:R2:W-:Y:S01]  /*7c00*/  STL [R1+0xe0], R13 ;  /* 0x0000e00d01007387 */ /* 0x0005e20000100800 */
[----:B---3--:R-:W-:-:S03]  /*7c10*/  IMAD.SHL.U32 R161, R193, 0x4, RZ ;  /* 0x00000004c1a17824 */ /* 0x008fc600078e00ff */
[----:B------:R3:W-:Y:S01]  /*7c20*/  STL [R1+0xf4], R12 ;  /* 0x0000f40c01007387 */ /* 0x0007e20000100800 */
[C---:B-1----:R-:W-:Y:S01]  /*7c30*/  IADD3 R14, P2, R160.reuse, R203, RZ ;  /* 0x000000cba00e7210 */ /* 0x042fe20007f5e0ff */
[----:B--2---:R-:W-:Y:S01]  /*7c40*/  IMAD.X R13, R23, 0x1, R169, P3 ;  /* 0x00000001170d7824 */ /* 0x004fe200018e06a9 */
[----:B------:R-:W-:Y:S02]  /*7c50*/  SHF.R.S32.HI R26, RZ, 0x1f, R192 ;  /* 0x0000001fff1a7819 */ /* 0x000fe400000114c0 */
[----:B---3--:R-:W-:Y:S01]  /*7c60*/  IADD3 R12, P3, R160, R204, RZ ;  /* 0x000000cca00c7210 */ /* 0x008fe20007f7e0ff */
[----:B------:R1:W-:Y:S01]  /*7c70*/  STL [R1+0xd8], R14 ;  /* 0x0000d80e01007387 */ /* 0x0003e20000100800 */
[----:B------:R-:W-:-:S03]  /*7c80*/  SHF.L.U64.HI R26, R192, 0x2, R26 ;  /* 0x00000002c01a7819 */ /* 0x000fc6000001021a */
[----:B------:R2:W-:Y:S04]  /*7c90*/  STL [R1+0xec], R13 ;  /* 0x0000ec0d01007387 */ /* 0x0005e80000100800 */
[----:B------:R3:W-:Y:S01]  /*7ca0*/  STL [R1+0xd0], R12 ;  /* 0x0000d00c01007387 */ /* 0x0007e20000100800 */
[----:B-1----:R-:W-:Y:S01]  /*7cb0*/  IMAD.X R14, R24, 0x1, R170, P4 ;  /* 0x00000001180e7824 */ /* 0x002fe200020e06aa */
[----:B--2---:R-:W-:-:S04]  /*7cc0*/  IADD3 R13, P4, R161, R203, RZ ;  /* 0x000000cba10d7210 */ /* 0x004fc80007f9e0ff */
[----:B------:R1:W-:Y:S01]  /*7cd0*/  STL [R1+0xe4], R14 ;  /* 0x0000e40e01007387 */ /* 0x0003e20000100800 */
[----:B---3--:R-:W-:Y:S01]  /*7ce0*/  IMAD.X R12, R24, 0x1, R169, P5 ;  /* 0x00000001180c7824 */ /* 0x008fe200028e06a9 */
[----:B------:R-:W-:Y:S02]  /*7cf0*/  SHF.R.S32.HI R27, RZ, 0x1f, R193 ;  /* 0x0000001fff1b7819 */ /* 0x000fe400000114c1 */
[----:B------:R2:W-:Y:S04]  /*7d00*/  STL [R1+0xc8], R13 ;  /* 0x0000c80d01007387 */ /* 0x0005e80000100800 */
[----:B------:R3:W-:Y:S01]  /*7d10*/  STL [R1+0xdc], R12 ;  /* 0x0000dc0c01007387 */ /* 0x0007e20000100800 */
[----:B-1----:R-:W-:Y:S02]  /*7d20*/  IADD3 R14, P5, R161, R204, RZ ;  /* 0x000000cca10e7210 */ /* 0x002fe40007fbe0ff */
[----:B------:R-:W-:Y:S01]  /*7d30*/  SHF.L.U64.HI R27, R193, 0x2, R27 ;  /* 0x00000002c11b7819 */ /* 0x000fe2000001021b */
[----:B--2---:R-:W-:-:S02]  /*7d40*/  IMAD.X R13, R26, 0x1, R170, P2 ;  /* 0x000000011a0d7824 */ /* 0x004fc400010e06aa */
[----:B------:R1:W-:Y:S01]  /*7d50*/  STL [R1+0xc0], R14 ;  /* 0x0000c00e01007387 */ /* 0x0003e20000100800 */
[----:B---3--:R-:W-:-:S03]  /*7d60*/  IADD3 R12, P2, R162, R203, RZ ;  /* 0x000000cba20c7210 */ /* 0x008fc60007f5e0ff */
[----:B------:R2:W-:Y:S04]  /*7d70*/  STL [R1+0xd4], R13 ;  /* 0x0000d40d01007387 */ /* 0x0005e80000100800 */
[----:B------:R3:W-:Y:S01]  /*7d80*/  STL [R1+0xb8], R12 ;  /* 0x0000b80c01007387 */ /* 0x0007e20000100800 */
[----:B-1----:R-:W-:Y:S01]  /*7d90*/  IMAD.X R14, R26, 0x1, R169, P3 ;  /* 0x000000011a0e7824 */ /* 0x002fe200018e06a9 */
[----:B--2---:R-:W-:-:S04]  /*7da0*/  IADD3 R13, P3, R162, R204, RZ ;  /* 0x000000cca20d7210 */ /* 0x004fc80007f7e0ff */
[----:B------:R1:W-:Y:S01]  /*7db0*/  STL [R1+0xcc], R14 ;  /* 0x0000cc0e01007387 */ /* 0x0003e20000100800 */
[----:B---3--:R-:W-:-:S03]  /*7dc0*/  IMAD.X R12, R27, 0x1, R170, P4 ;  /* 0x000000011b0c7824 */ /* 0x008fc600020e06aa */
[----:B------:R2:W-:Y:S01]  /*7dd0*/  STL [R1+0xb0], R13 ;  /* 0x0000b00d01007387 */ /* 0x0005e20000100800 */
[----:B----4-:R-:W-:-:S03]  /*7de0*/  IMAD.SHL.U32 R164, R196, 0x4, RZ ;  /* 0x00000004c4a47824 */ /* 0x010fc600078e00ff */
[----:B------:R3:W-:Y:S01]  /*7df0*/  STL [R1+0xc4], R12 ;  /* 0x0000c40c01007387 */ /* 0x0007e20000100800 */
[----:B-1----:R-:W-:Y:S01]  /*7e00*/  IADD3 R14, P4, R163, R203, RZ ;  /* 0x000000cba30e7210 */ /* 0x002fe20007f9e0ff */
[----:B--2---:R-:W-:-:S04]  /*7e10*/  IMAD.X R13, R27, 0x1, R169, P5 ;  /* 0x000000011b0d7824 */ /* 0x004fc800028e06a9 */
[----:B------:R1:W-:Y:S01]  /*7e20*/  STL [R1+0xa8], R14 ;  /* 0x0000a80e01007387 */ /* 0x0003e20000100800 */
[----:B---3--:R-:W-:-:S03]  /*7e30*/  IADD3 R12, P5, R163, R204, RZ ;  /* 0x000000cca30c7210 */ /* 0x008fc60007fbe0ff */
[----:B------:R2:W-:Y:S01]  /*7e40*/  STL [R1+0xbc], R13 ;  /* 0x0000bc0d01007387 */ /* 0x0005e20000100800 */
[----:B------:R-:W-:-:S03]  /*7e50*/  IMAD.SHL.U32 R165, R199, 0x4, RZ ;  /* 0x00000004c7a57824 */ /* 0x000fc600078e00ff */
        /* <DEDUP_REMOVED lines=13> */
[----:B------:R2:W-:Y:S01]  /*7f30*/  STL [R1+0xa4], R13 ;  /* 0x0000a40d01007387 */ /* 0x0005e20000100800 */
[----:B------:R-:W-:-:S03]  /*7f40*/  SHF.R.S32.HI R32, RZ, 0x1f, R199 ;  /* 0x0000001fff207819 */ /* 0x000fc600000114c7 */
[----:B------:R3:W-:Y:S01]  /*7f50*/  STL [R1+0x88], R12 ;  /* 0x0000880c01007387 */ /* 0x0007e20000100800 */
[----:B-1----:R-:W-:Y:S01]  /*7f60*/  IMAD.X R14, R30, 0x1, R169, P5 ;  /* 0x000000011e0e7824 */ /* 0x002fe200028e06a9 */
[----:B--2---:R-:W-:-:S04]  /*7f70*/  IADD3 R13, P5, R165, R204, RZ ;  /* 0x000000cca50d7210 */ /* 0x004fc80007fbe0ff */
[----:B------:R1:W-:Y:S01]  /*7f80*/  STL [R1+0x9c], R14 ;  /* 0x00009c0e01007387 */ /* 0x0003e20000100800 */
[----:B---3--:R-:W-:-:S03]  /*7f90*/  IMAD.X R12, R31, 0x1, R170, P2 ;  /* 0x000000011f0c7824 */ /* 0x008fc600010e06aa */
[----:B------:R2:W-:Y:S01]  /*7fa0*/  STL [R1+0x80], R13 ;  /* 0x0000800d01007387 */ /* 0x0005e20000100800 */
[----:B------:R-:W-:-:S03]  /*7fb0*/  SHF.L.U64.HI R32, R199, 0x2, R32 ;  /* 0x00000002c7207819 */ /* 0x000fc60000010220 */
[----:B------:R3:W-:Y:S01]  /*7fc0*/  STL [R1+0x94], R12 ;  /* 0x0000940c01007387 */ /* 0x0007e20000100800 */
[----:B-1----:R-:W-:Y:S01]  /*7fd0*/  IADD3 R14, P2, R166, R203, RZ ;  /* 0x000000cba60e7210 */ /* 0x002fe20007f5e0ff */
[----:B--2---:R-:W-:-:S04]  /*7fe0*/  IMAD.X R13, R31, 0x1, R169, P3 ;  /* 0x000000011f0d7824 */ /* 0x004fc800018e06a9 */
        /* <DEDUP_REMOVED lines=8> */
[----:B------:R2:W-:Y:S04]  /*8070*/  STL [R1+0x68], R13 ;  /* 0x0000680d01007387 */ /* 0x0005e80000100800 */
[----:B------:R3:W-:Y:S01]  /*8080*/  STL [R1+0x7c], R12 ;  /* 0x00007c0c01007387 */ /* 0x0007e20000100800 */
[----:B-1----:R-:W-:Y:S02]  /*8090*/  IADD3 R14, P5, R167, R204, RZ ;  /* 0x000000cca70e7210 */ /* 0x002fe40007fbe0ff */
[----:B--2---:R-:W-:-:S03]  /*80a0*/  SHF.L.U64.HI R13, R10, 0x2, R168 ;  /* 0x000000020a0d7819 */ /* 0x004fc600000102a8 */
[----:B------:R1:W-:Y:S01]  /*80b0*/  STL [R1+0x60], R14 ;  /* 0x0000600e01007387 */ /* 0x0003e20000100800 */
[----:B---3--:R-:W-:Y:S01]  /*80c0*/  SHF.R.S32.HI R12, RZ, 0x5, R109 ;  /* 0x00000005ff0c7819 */ /* 0x008fe2000001146d */
[----:B------:R-:W-:-:S04]  /*80d0*/  IMAD.X R13, R34, 0x1, R169, P3 ;  /* 0x00000001220d7824 */ /* 0x000fc800018e06a9 */
[----:B------:R2:W-:Y:S01]  /*80e0*/  STL [R1+0x48], R12 ;  /* 0x0000480c01007387 */ /* 0x0005e20000100800 */
[----:B-1----:R-:W-:-:S05]  /*80f0*/  IMAD.X R14, R34, 0x1, R170, P2 ;  /* 0x00000001220e7824 */ /* 0x002fca00010e06aa */
[----:B------:R1:W-:Y:S01]  /*8100*/  STL [R1+0x74], R14 ;  /* 0x0000740e01007387 */ /* 0x0003e20000100800 */
[----:B--2---:R-:W-:-:S03]  /*8110*/  IMAD.X R12, R35, 0x1, R170, P4 ;  /* 0x00000001230c7824 */ /* 0x004fc600020e06aa */
[----:B------:R2:W-:Y:S04]  /*8120*/  STL [R1+0x6c], R13 ;  /* 0x00006c0d01007387 */ /* 0x0005e80000100800 */
[----:B------:R3:W-:Y:S01]  /*8130*/  STL [R1+0x64], R12 ;  /* 0x0000640c01007387 */ /* 0x0007e20000100800 */
[----:B-1----:R-:W-:Y:S02]  /*8140*/  IMAD.X R14, R35, 0x1, R169, P5 ;  /* 0x00000001230e7824 */ /* 0x002fe400028e06a9 */
[----:B--2---:R-:W-:-:S03]  /*8150*/  IMAD.X R13, R112, 0x1, R170, P1 ;  /* 0x00000001700d7824 */ /* 0x004fc600008e06aa */
[----:B------:R-:W-:Y:S01]  /*8160*/  STL [R1+0x5c], R14 ;  /* 0x00005c0e01007387 */ /* 0x000fe20000100800 */
[----:B---3--:R-:W-:-:S03]  /*8170*/  IMAD.X R12, R112, 0x1, R169, P0 ;  /* 0x00000001700c7824 */ /* 0x008fc600000e06a9 */
[----:B------:R1:W-:Y:S01]  /*8180*/  STL [R1+0x54], R13 ;  /* 0x0000540d01007387 */ /* 0x0003e20000100800 */
[----:B------:R-:W-:Y:S02]  /*8190*/  CS2R R184, SRZ ;  /* 0x0000000000b87805 */ /* 0x000fe4000001ff00 */
[----:B------:R-:W-:Y:S02]  /*81a0*/  CS2R R186, SRZ ;  /* 0x0000000000ba7805 */ /* 0x000fe4000001ff00 */
[----:B------:R-:W-:Y:S01]  /*81b0*/  CS2R R180, SRZ ;  /* 0x0000000000b47805 */ /* 0x000fe2000001ff00 */
[----:B------:R2:W-:Y:S01]  /*81c0*/  STL [R1+0x4c], R12 ;  /* 0x00004c0c01007387 */ /* 0x0005e20000100800 */
[----:B------:R-:W-:Y:S02]  /*81d0*/  CS2R R182, SRZ ;  /* 0x0000000000b67805 */ /* 0x000fe4000001ff00 */
[----:B------:R-:W-:Y:S02]  /*81e0*/  CS2R R56, SRZ ;  /* 0x0000000000387805 */ /* 0x000fe4000001ff00 */
[----:B------:R-:W-:-:S02]  /*81f0*/  CS2R R58, SRZ ;  /* 0x00000000003a7805 */ /* 0x000fc4000001ff00 */
[----:B------:R-:W-:Y:S02]  /*8200*/  CS2R R60, SRZ ;  /* 0x00000000003c7805 */ /* 0x000fe4000001ff00 */
[----:B------:R-:W-:Y:S02]  /*8210*/  CS2R R62, SRZ ;  /* 0x00000000003e7805 */ /* 0x000fe4000001ff00 */
[----:B------:R-:W-:Y:S02]  /*8220*/  CS2R R64, SRZ ;  /* 0x0000000000407805 */ /* 0x000fe4000001ff00 */
        /* <DEDUP_REMOVED lines=53> */
[----:B-1----:R-:W-:Y:S02]  /*8580*/  LOP3.LUT R13, R4, 0x20, RZ, 0x3c, !PT ;  /* 0x00000020040d7812 */ /* 0x002fe400078e3cff */
[----:B--2---:R-:W-:Y:S01]  /*8590*/  LOP3.LUT R12, R9, 0x40, RZ, 0x3c, !PT ;  /* 0x00000040090c7812 */ /* 0x004fe200078e3cff */
[----:B------:R-:W-:-:S06]  /*85a0*/  UMOV UR6, 0xffffffff ;  /* 0xffffffff00067882 */ /* 0x000fcc0000000000 */
.L_x_1:
[----:B------:R-:W-:-:S04]  /*85b0*/  DEPBAR.LE SB0, 0x2 ;  /* 0x000080800000791a */ /* 0x000fc80000000000 */
[----:B------:R-:W-:Y:S01]  /*85c0*/  UIADD3 UR6, UR6, 0x1, URZ ;  /* 0x0000000106067890 */ /* 0x000fe2000fffe03f */
[----:B------:R-:W-:-:S03]  /*85d0*/  LOP3.LUT R192, R4, 0x20, RZ, 0x3c, !PT ;  /* 0x0000002004c07812 */ /* 0x000fc600078e3cff */
[----:B------:R-:W-:-:S04]  /*85e0*/  UISETP.GT.AND UP0, UPT, UR6, 0x1, UPT ;  /* 0x000000010600788c */ /* 0x000fc8000bf04270 */
[----:B------:R-:W-:-:S04]  /*85f0*/  USEL UR6, UR6, URZ, !UP0 ;  /* 0x0000003f06067287 */ /* 0x000fc8000c000000 */
[----:B------:R-:W-:Y:S01]  /*8600*/  ULEA UR7, UR6, UR4, 0xe ;  /* 0x0000000406077291 */ /* 0x000fe2000f8e703f */
[----:B------:R-:W-:Y:S01]  /*8610*/  BAR.SYNC.DEFER_BLOCKING 0x0 ;  /* 0x0000000000007b1d */ /* 0x000fe20000010000 */
[----:B------:R-:W-:-:S07]  /*8620*/  ULEA UR10, UR6, UR4, 0xd ;  /* 0x00000004060a7291 */ /* 0x000fce000f8e683f */
[----:B------:R-:W-:Y:S04]  /*8630*/  LDS R88, [R4+UR7] ;  /* 0x0000000704587984 */ /* 0x000fe80008000800 */
[----:B------:R-:W-:Y:S04]  /*8640*/  LDS R90, [R4+UR7+0x800] ;  /* 0x00080007045a7984 */ /* 0x000fe80008000800 */
[----:B------:R-:W-:Y:S04]  /*8650*/  LDS R89, [R192+UR7] ;  /* 0x00000007c0597984 */ /* 0x000fe80008000800 */
[----:B------:R-:W-:Y:S04]  /*8660*/  LDS R91, [R192+UR7+0x800] ;  /* 0x00080007c05b7984 */ /* 0x000fe80008000800 */
[----:B------:R-:W1:Y:S04]  /*8670*/  LDSM.16.M88.4 R16, [R9+UR10+0x8000] ;  /* 0x0080000a0910783b */ /* 0x000e680008000200 */
[----:B------:R-:W2:Y:S04]  /*8680*/  LDSM.16.M88.4 R12, [R9+UR10+0x8400] ;  /* 0x0084000a090c783b */ /* 0x000ea80008000200 */
[----:B------:R-:W3:Y:S04]  /*8690*/  LDSM.16.M88.4 R152, [R9+UR10+0x8800] ;  /* 0x0088000a0998783b */ /* 0x000ee80008000200 */
[----:B------:R-:W4:Y:S04]  /*86a0*/  LDSM.16.M88.4 R156, [R9+UR10+0x8c00] ;  /* 0x008c000a099c783b */ /* 0x000f280008000200 */
[----:B------:R-:W5:Y:S04]  /*86b0*/  LDSM.16.M88.4 R160, [R9+UR10+0x9000] ;  /* 0x0090000a09a0783b */ /* 0x000f680008000200 */
[----:B------:R-:W5:Y:S04]  /*86c0*/  LDSM.16.M88.4 R168, [R9+UR10+0x9400] ;  /* 0x0094000a09a8783b */ /* 0x000f680008000200 */
[----:B------:R-:W5:Y:S04]  /*86d0*/  LDSM.16.M88.4 R112, [R9+UR10+0x9800] ;  /* 0x0098000a0970783b */ /* 0x000f680008000200 */
[----:B------:R-:W5:Y:S04]  /*86e0*/  LDSM.16.M88.4 R108, [R9+UR10+0x9c00] ;  /* 0x009c000a096c783b */ /* 0x000f680008000200 */
[----:B------:R-:W-:Y:S04]  /*86f0*/  LDS R176, [R4+UR7+0x1000] ;  /* 0x0010000704b07984 */ /* 0x000fe80008000800 */
[----:B------:R-:W-:Y:S01]  /*8700*/  LDS R178, [R4+UR7+0x1800] ;  /* 0x0018000704b27984 */ /* 0x000fe20008000800 */
[C---:B-1----:R-:W-:Y:S03]  /*8710*/  HMMA.1688.F32.TF32 R172, R88.reuse, R16, R188 ;  /* 0x0000001058ac723c */ /* 0x042fe600000810bc */
[----:B------:R-:W-:Y:S04]  /*8720*/  LDS R177, [R192+UR7+0x1000] ;  /* 0x00100007c0b17984 */ /* 0x000fe80008000800 */
[----:B------:R-:W1:Y:S01]  /*8730*/  LDS R179, [R192+UR7+0x1800] ;  /* 0x00180007c0b37984 */ /* 0x000e620008000800 */
[C---:B--2---:R-:W-:Y:S03]  /*8740*/  HMMA.1688.F32.TF32 R164, R88.reuse, R12, R184 ;  /* 0x0000000c58a4723c */ /* 0x044fe600000810b8 */
[----:B------:R-:W-:Y:S03]  /*8750*/  LDS R184, [R4+UR7+0x1080] ;  /* 0x0010800704b87984 */ /* 0x000fe60008000800 */
[C---:B---3--:R-:W-:Y:S01]  /*8760*/  HMMA.1688.F32.TF32 R92, R88.reuse, R152, R180 ;  /* 0x00000098585c723c */ /* 0x048fe200000810b4 */
[----:B------:R-:W-:Y:S04]  /*8770*/  LDS R186, [R4+UR7+0x1880] ;  /* 0x0018800704ba7984 */ /* 0x000fe80008000800 */
[----:B------:R-:W-:Y:S01]  /*8780*/  LDS R185, [R192+UR7+0x1080] ;  /* 0x00108007c0b97984 */ /* 0x000fe20008000800 */
[C---:B----4-:R-:W-:Y:S03]  /*8790*/  HMMA.1688.F32.TF32 R56, R88.reuse, R156, R56 ;  /* 0x0000009c5838723c */ /* 0x050fe60000081038 */
[----:B------:R-:W-:Y:S03]  /*87a0*/  LDS R187, [R192+UR7+0x1880] ;  /* 0x00188007c0bb7984 */ /* 0x000fe60008000800 */
[C---:B-----5:R-:W-:Y:S01]  /*87b0*/  HMMA.1688.F32.TF32 R60, R88.reuse, R160, R60 ;  /* 0x000000a0583c723c */ /* 0x060fe2000008103c */
[----:B------:R-:W-:Y:S04]  /*87c0*/  LDS R180, [R4+UR7+0x1100] ;  /* 0x0011000704b47984 */ /* 0x000fe80008000800 */
[----:B------:R-:W-:Y:S01]  /*87d0*/  LDS R182, [R4+UR7+0x1900] ;  /* 0x0019000704b67984 */ /* 0x000fe20008000800 */
[C---:B------:R-:W-:Y:S03]  /*87e0*/  HMMA.1688.F32.TF32 R64, R88.reuse, R168, R64 ;  /* 0x000000a85840723c */ /* 0x040fe60000081040 */
[----:B------:R-:W-:Y:S03]  /*87f0*/  LDS R181, [R192+UR7+0x1100] ;  /* 0x00110007c0b57984 */ /* 0x000fe60008000800 */
[C---:B------:R-:W-:Y:S01]  /*8800*/  HMMA.1688.F32.TF32 R68, R88.reuse, R112, R68 ;  /* 0x000000705844723c */ /* 0x040fe20000081044 */
[----:B------:R-:W-:Y:S05]  /*8810*/  LDS R183, [R192+UR7+0x1900] ;  /* 0x00190007c0b77984 */ /* 0x000fea0008000800 */
[----:B------:R-:W-:Y:S01]  /*8820*/  HMMA.1688.F32.TF32 R72, R88, R108, R72 ;  /* 0x0000006c5848723c */ /* 0x000fe20000081048 */
[----:B------:R-:W-:Y:S04]  /*8830*/  LDS R88, [R4+UR7+0x80] ;  /* 0x0000800704587984 */ /* 0x000fe80008000800 */
[----:B------:R-:W-:Y:S01]  /*8840*/  LDS R90, [R4+UR7+0x880] ;  /* 0x00088007045a7984 */ /* 0x000fe20008000800 */
[C---:B-1----:R-:W-:Y:S03]  /*8850*/  HMMA.1688.F32.TF32 R196, R176.reuse, R18, R172 ;  /* 0x00000012b0c4723c */ /* 0x042fe600000810ac */
[----:B------:R-:W-:Y:S03]  /*8860*/  LDS R89, [R192+UR7+0x80] ;  /* 0x00008007c0597984 */ /* 0x000fe60008000800 */
[C---:B------:R-:W-:Y:S01]  /*8870*/  HMMA.1688.F32.TF32 R188, R176.reuse, R154, R92 ;  /* 0x0000009ab0bc723c */ /* 0x040fe2000008105c */
[----:B------:R-:W1:Y:S05]  /*8880*/  LDS R91, [R192+UR7+0x880] ;  /* 0x00088007c05b7984 */ /* 0x000e6a0008000800 */
[C---:B------:R-:W-:Y:S06]  /*8890*/  HMMA.1688.F32.TF32 R56, R176.reuse, R158, R56 ;  /* 0x0000009eb038723c */ /* 0x040fec0000081038 */
[C---:B------:R-:W-:Y:S06]  /*88a0*/  HMMA.1688.F32.TF32 R60, R176.reuse, R162, R60 ;  /* 0x000000a2b03c723c */ /* 0x040fec000008103c */
[C---:B------:R-:W-:Y:S06]  /*88b0*/  HMMA.1688.F32.TF32 R64, R176.reuse, R170, R64 ;  /* 0x000000aab040723c */ /* 0x040fec0000081040 */
[C---:B------:R-:W-:Y:S06]  /*88c0*/  HMMA.1688.F32.TF32 R68, R176.reuse, R114, R68 ;  /* 0x00000072b044723c */ /* 0x040fec0000081044 */
[----:B------:R-:W-:Y:S06]  /*88d0*/  HMMA.1688.F32.TF32 R72, R176, R110, R72 ;  /* 0x0000006eb048723c */ /* 0x000fec0000081048 */
[C---:B-1----:R-:W-:Y:S06]  /*88e0*/  HMMA.1688.F32.TF32 R76, R88.reuse, R16, R76 ;  /* 0x00000010584c723c */ /* 0x042fec000008104c */
[C---:B------:R-:W-:Y:S06]  /*88f0*/  HMMA.1688.F32.TF32 R80, R88.reuse, R12, R80 ;  /* 0x0000000c5850723c */ /* 0x040fec0000081050 */
[C---:B------:R-:W-:Y:S06]  /*8900*/  HMMA.1688.F32.TF32 R44, R88.reuse, R152, R44 ;  /* 0x00000098582c723c */ /* 0x040fec000008102c */
[C---:B------:R-:W-:Y:S06]  /*8910*/  HMMA.1688.F32.TF32 R48, R88.reuse, R156, R48 ;  /* 0x0000009c5830723c */ /* 0x040fec0000081030 */
[C---:B------:R-:W-:Y:S06]  /*8920*/  HMMA.1688.F32.TF32 R52, R88.reuse, R160, R52 ;  /* 0x000000a05834723c */ /* 0x040fec0000081034 */
[C---:B------:R-:W-:Y:S06]  /*8930*/  HMMA.1688.F32.TF32 R84, R88.reuse, R168, R84 ;  /* 0x000000a85854723c */ /* 0x040fec0000081054 */
[C---:B------:R-:W-:Y:S06]  /*8940*/  HMMA.1688.F32.TF32 R96, R88.reuse, R112, R96 ;  /* 0x000000705860723c */ /* 0x040fec0000081060 */
[----:B------:R-:W-:Y:S01]  /*8950*/  HMMA.1688.F32.TF32 R100, R88, R108, R100 ;  /* 0x0000006c5864723c */ /* 0x000fe20000081064 */
[----:B------:R-:W-:Y:S04]  /*8960*/  LDS R88, [R4+UR7+0x100] ;  /* 0x0001000704587984 */ /* 0x000fe80008000800 */
[----:B------:R-:W-:Y:S01]  /*8970*/  LDS R90, [R4+UR7+0x900] ;  /* 0x00090007045a7984 */ /* 0x000fe20008000800 */
[C---:B------:R-:W-:Y:S03]  /*8980*/  HMMA.1688.F32.TF32 R76, R184.reuse, R18, R76 ;  /* 0x00000012b84c723c */ /* 0x040fe6000008104c */
[----:B------:R-:W-:Y:S03]  /*8990*/  LDS R89, [R192+UR7+0x100] ;  /* 0x00010007c0597984 */ /* 0x000fe60008000800 */
[C---:B------:R-:W-:Y:S01]  /*89a0*/  HMMA.1688.F32.TF32 R80, R184.reuse, R14, R80 ;  /* 0x0000000eb850723c */ /* 0x040fe20000081050 */
[----:B------:R-:W1:Y:S05]  /*89b0*/  LDS R91, [R192+UR7+0x900] ;  /* 0x00090007c05b7984 */ /* 0x000e6a0008000800 */
[C---:B------:R-:W-:Y:S06]  /*89c0*/  HMMA.1688.F32.TF32 R172, R184.reuse, R158, R48 ;  /* 0x0000009eb8ac723c */ /* 0x040fec0000081030 */
[C---:B------:R-:W-:Y:S01]  /*89d0*/  HMMA.1688.F32.TF32 R92, R184.reuse, R170, R84 ;  /* 0x000000aab85c723c */ /* 0x040fe20000081054 */
[----:B------:R-:W-:Y:S04]  /*89e0*/  LDS R84, [R4+UR7+0x2000] ;  /* 0x0020000704547984 */ /* 0x000fe80008000800 */
[----:B------:R-:W-:Y:S01]  /*89f0*/  LDS R86, [R4+UR7+0x2800] ;  /* 0x0028000704567984 */ /* 0x000fe20008000800 */
        /* <DEDUP_REMOVED lines=33> */
[----:B------:R-:W-:Y:S04]  /*8c10*/  LDS R90, [R4+UR7+0x1980] ;  /* 0x00198007045a7984 */ /* 0x000fe80008000800 */
[----:B------:R-:W-:Y:S04]  /*8c20*/  LDS R89, [R192+UR7+0x1180] ;  /* 0x00118007c0597984 */ /* 0x000fe80008000800 */
[----:B------:R1:W2:Y:S02]  /*8c30*/  LDS R91, [R192+UR7+0x1980] ;  /* 0x00198007c05b7984 */ /* 0x0002a40008000800 */
[----:B-1----:R-:W-:Y:S06]  /*8c40*/  HMMA.1688.F32.TF32 R192, R176, R14, R164 ;  /* 0x0000000eb0c0723c */ /* 0x002fec00000810a4 */
[C---:B------:R-:W-:Y:S06]  /*8c50*/  HMMA.1688.F32.TF32 R176, R184.reuse, R154, R44 ;  /* 0x0000009ab8b0723c */ /* 0x040fec000008102c */
[----:B------:R-:W-:Y:S01]  /*8c60*/  HMMA.1688.F32.TF32 R164, R184, R162, R52 ;  /* 0x000000a2b8a4723c */ /* 0x000fe20000081034 */
[----:B------:R-:W-:-:S06]  /*8c70*/  LOP3.LUT R47, R9, 0x40, RZ, 0x3c, !PT ;  /* 0x00000040092f7812 */ /* 0x000fcc00078e3cff */
[----:B------:R-:W-:-:S05]  /*8c80*/  LOP3.LUT R187, R4, 0x20, RZ, 0x3c, !PT ;  /* 0x0000002004bb7812 */ /* 0x000fca00078e3cff */
[----:B------:R-:W-:Y:S04]  /*8c90*/  LDS R85, [R187+UR7+0x2000] ;  /* 0x00200007bb557984 */ /* 0x000fe80008000800 */
[----:B------:R-:W-:Y:S01]  /*8ca0*/  LDS R87, [R187+UR7+0x2800] ;  /* 0x00280007bb577984 */ /* 0x000fe20008000800 */
[C---:B--2---:R-:W-:Y:S03]  /*8cb0*/  HMMA.1688.F32.TF32 R144, R88.reuse, R18, R144 ;  /* 0x000000125890723c */ /* 0x044fe60000081090 */
[----:B------:R-:W1:Y:S04]  /*8cc0*/  LDSM.16.M88.4 R16, [R47+UR10+0x8400] ;  /* 0x0084000a2f10783b */ /* 0x000e680008000200 */
[----:B------:R-:W-:Y:S01]  /*8cd0*/  LDS R181, [R187+UR7+0x2080] ;  /* 0x00208007bbb57984 */ /* 0x000fe20008000800 */
[C---:B------:R-:W-:Y:S03]  /*8ce0*/  HMMA.1688.F32.TF32 R148, R88.reuse, R14, R148 ;  /* 0x0000000e5894723c */ /* 0x040fe60000081094 */
[----:B------:R-:W2:Y:S03]  /*8cf0*/  LDSM.16.M88.4 R12, [R47+UR10+0x8000] ;  /* 0x0080000a2f0c783b */ /* 0x000ea60008000200 */
[C---:B------:R-:W-:Y:S01]  /*8d00*/  HMMA.1688.F32.TF32 R152, R88.reuse, R154, R20 ;  /* 0x0000009a5898723c */ /* 0x040fe20000081014 */
[----:B------:R-:W3:Y:S04]  /*8d10*/  LDSM.16.M88.4 R20, [R47+UR10+0x8800] ;  /* 0x0088000a2f14783b */ /* 0x000ee80008000200 */
[----:B------:R-:W-:Y:S01]  /*8d20*/  LDS R183, [R187+UR7+0x2880] ;  /* 0x00288007bbb77984 */ /* 0x000fe20008000800 */
[C---:B------:R-:W-:Y:S03]  /*8d30*/  HMMA.1688.F32.TF32 R156, R88.reuse, R158, R24 ;  /* 0x0000009e589c723c */ /* 0x040fe60000081018 */
[----:B------:R-:W4:Y:S03]  /*8d40*/  LDSM.16.M88.4 R24, [R47+UR10+0x8c00] ;  /* 0x008c000a2f18783b */ /* 0x000f260008000200 */
[C---:B------:R-:W-:Y:S01]  /*8d50*/  HMMA.1688.F32.TF32 R160, R88.reuse, R162, R28 ;  /* 0x000000a258a0723c */ /* 0x040fe2000008101c */
[----:B------:R-:W5:Y:S05]  /*8d60*/  LDSM.16.M88.4 R28, [R47+UR10+0x9000] ;  /* 0x0090000a2f1c783b */ /* 0x000f6a0008000200 */
[C---:B------:R-:W-:Y:S01]  /*8d70*/  HMMA.1688.F32.TF32 R168, R88.reuse, R170, R32 ;  /* 0x000000aa58a8723c */ /* 0x040fe20000081020 */
[----:B------:R-:W5:Y:S05]  /*8d80*/  LDSM.16.M88.4 R32, [R47+UR10+0x9400] ;  /* 0x0094000a2f20783b */ /* 0x000f6a0008000200 */
[C---:B------:R-:W-:Y:S01]  /*8d90*/  HMMA.1688.F32.TF32 R112, R88.reuse, R114, R36 ;  /* 0x000000725870723c */ /* 0x040fe20000081024 */
[----:B------:R-:W5:Y:S05]  /*8da0*/  LDSM.16.M88.4 R36, [R47+UR10+0x9800] ;  /* 0x0098000a2f24783b */ /* 0x000f6a0008000200 */
[----:B------:R-:W-:Y:S01]  /*8db0*/  HMMA.1688.F32.TF32 R108, R88, R110, R40 ;  /* 0x0000006e586c723c */ /* 0x000fe20000081028 */
[----:B------:R2:W5:Y:S05]  /*8dc0*/  LDSM.16.M88.4 R40, [R47+UR10+0x9c00] ;  /* 0x009c000a2f28783b */ /* 0x00056a0008000200 */
[C---:B-1----:R-:W-:Y:S01]  /*8dd0*/  HMMA.1688.F32.TF32 R48, R84.reuse, R16, R192 ;  /* 0x000000105430723c */ /* 0x042fe200000810c0 */
[----:B------:R-:W-:Y:S04]  /*8de0*/  LDS R192, [R4+UR7+0x3000] ;  /* 0x0030000704c07984 */ /* 0x000fe80008000800 */
[----:B------:R-:W-:Y:S01]  /*8df0*/  LDS R194, [R4+UR7+0x3800] ;  /* 0x0038000704c27984 */ /* 0x000fe20008000800 */
[C---:B--2---:R-:W-:Y:S03]  /*8e00*/  HMMA.1688.F32.TF32 R44, R84.reuse, R12, R196 ;  /* 0x0000000c542c723c */ /* 0x044fe600000810c4 */
[----:B------:R-:W2:Y:S03]  /*8e10*/  LDL R199, [R1+0x48] ;  /* 0x0000480001c77983 */ /* 0x000ea60000100800 */
[C---:B---3--:R-:W-:Y:S01]  /*8e20*/  HMMA.1688.F32.TF32 R52, R84.reuse, R20, R188 ;  /* 0x000000145434723c */ /* 0x048fe200000810bc */
[----:B------:R-:W3:Y:S04]  /*8e30*/  LDL R196, [R1+0x80] ;  /* 0x0000800001c47983 */ /* 0x000ee80000100800 */
[----:B------:R-:W3:Y:S01]  /*8e40*/  LDL R197, [R1+0x7c] ;  /* 0x00007c0001c57983 */ /* 0x000ee20000100800 */
[C---:B----4-:R-:W-:Y:S06]  /*8e50*/  HMMA.1688.F32.TF32 R56, R84.reuse, R24, R56 ;  /* 0x000000185438723c */ /* 0x050fec0000081038 */
[C---:B-----5:R-:W-:Y:S06]  /*8e60*/  HMMA.1688.F32.TF32 R60, R84.reuse, R28, R60 ;  /* 0x0000001c543c723c */ /* 0x060fec000008103c */
[C---:B------:R-:W-:Y:S06]  /*8e70*/  HMMA.1688.F32.TF32 R64, R84.reuse, R32, R64 ;  /* 0x000000205440723c */ /* 0x040fec0000081040 */
[C---:B------:R-:W-:Y:S06]  /*8e80*/  HMMA.1688.F32.TF32 R68, R84.reuse, R36, R68 ;  /* 0x000000245444723c */ /* 0x040fec0000081044 */
[----:B------:R-:W-:Y:S06]  /*8e90*/  HMMA.1688.F32.TF32 R72, R84, R40, R72 ;  /* 0x000000285448723c */ /* 0x000fec0000081048 */
[C---:B------:R-:W-:Y:S06]  /*8ea0*/  HMMA.1688.F32.TF32 R76, R180.reuse, R12, R76 ;  /* 0x0000000cb44c723c */ /* 0x040fec000008104c */
[C---:B------:R-:W-:Y:S06]  /*8eb0*/  HMMA.1688.F32.TF32 R80, R180.reuse, R16, R80 ;  /* 0x00000010b450723c */ /* 0x040fec0000081050 */
[C---:B------:R-:W-:Y:S06]  /*8ec0*/  HMMA.1688.F32.TF32 R176, R180.reuse, R20, R176 ;  /* 0x00000014b4b0723c */ /* 0x040fec00000810b0 */
[C---:B------:R-:W-:Y:S01]  /*8ed0*/  HMMA.1688.F32.TF32 R84, R180.reuse, R24, R172 ;  /* 0x00000018b454723c */ /* 0x040fe200000810ac */
[----:B------:R-:W-:Y:S04]  /*8ee0*/  LDS R172, [R4+UR7+0x3080] ;  /* 0x0030800704ac7984 */ /* 0x000fe80008000800 */
[----:B------:R-:W-:Y:S01]  /*8ef0*/  LDS R174, [R4+UR7+0x3880] ;  /* 0x0038800704ae7984 */ /* 0x000fe20008000800 */
[C---:B------:R-:W-:Y:S03]  /*8f00*/  HMMA.1688.F32.TF32 R88, R180.reuse, R28, R164 ;  /* 0x0000001cb458723c */ /* 0x040fe600000810a4 */
[----:B------:R-:W-:Y:S03]  /*8f10*/  LDS R164, [R4+UR7+0x2100] ;  /* 0x0021000704a47984 */ /* 0x000fe60008000800 */
[C---:B------:R-:W-:Y:S01]  /*8f20*/  HMMA.1688.F32.TF32 R92, R180.reuse, R32, R92 ;  /* 0x00000020b45c723c */ /* 0x040fe2000008105c */
[----:B------:R-:W-:Y:S04]  /*8f30*/  LDS R166, [R4+UR7+0x2900] ;  /* 0x0029000704a67984 */ /* 0x000fe80008000800 */
[----:B------:R-:W-:Y:S01]  /*8f40*/  LDS R165, [R187+UR7+0x2100] ;  /* 0x00210007bba57984 */ /* 0x000fe20008000800 */
[C---:B------:R-:W-:Y:S03]  /*8f50*/  HMMA.1688.F32.TF32 R96, R180.reuse, R36, R96 ;  /* 0x00000024b460723c */ /* 0x040fe60000081060 */
[----:B------:R-:W1:Y:S03]  /*8f60*/  LDS R167, [R187+UR7+0x2900] ;  /* 0x00290007bba77984 */ /* 0x000e660008000800 */
[----:B------:R-:W-:Y:S01]  /*8f70*/  HMMA.1688.F32.TF32 R100, R180, R40, R100 ;  /* 0x00000028b464723c */ /* 0x000fe20000081064 */
[----:B------:R-:W-:Y:S04]  /*8f80*/  LDS R180, [R4+UR7+0x2180] ;  /* 0x0021800704b47984 */ /* 0x000fe80008000800 */
[----:B------:R-:W-:Y:S04]  /*8f90*/  LDS R182, [R4+UR7+0x2980] ;  /* 0x0029800704b67984 */ /* 0x000fe80008000800 */
[----:B------:R-:W-:Y:S04]  /*8fa0*/  LDS R181, [R187+UR7+0x2180] ;  /* 0x00218007bbb57984 */ /* 0x000fe80008000800 */
[----:B------:R-:W4:Y:S01]  /*8fb0*/  LDS R183, [R187+UR7+0x2980] ;  /* 0x00298007bbb77984 */ /* 0x000f220008000800 */
[-C--:B-1----:R-:W-:Y:S06]  /*8fc0*/  HMMA.1688.F32.TF32 R116, R164, R16.reuse, R116 ;  /* 0x00000010a474723c */ /* 0x082fec0000081074 */
[----:B----4-:R-:W-:Y:S01]  /*8fd0*/  HMMA.1688.F32.TF32 R148, R180, R16, R148 ;  /* 0x00000010b494723c */ /* 0x010fe20000081094 */
[----:B------:R-:W4:Y:S04]  /*8fe0*/  LDL R16, [R1+0x40] ;  /* 0x0000400001107983 */ /* 0x000f280000100800 */
[----:B------:R-:W5:Y:S01]  /*8ff0*/  LDL R17, [R1+0x44] ;  /* 0x0000440001117983 */ /* 0x000f620000100800 */
[-C--:B------:R-:W-:Y:S06]  /*9000*/  HMMA.1688.F32.TF32 R128, R164, R28.reuse, R128 ;  /* 0x0000001ca480723c */ /* 0x080fec0000081080 */
[----:B------:R-:W-:Y:S01]  /*9010*/  HMMA.1688.F32.TF32 R160, R180, R28, R160 ;  /* 0x0000001cb4a0723c */ /* 0x000fe200000810a0 */
[----:B------:R-:W1:Y:S01]  /*9020*/  S2R R198, SR_TID.X ;  /* 0x0000000000c67919 */ /* 0x000e620000002100 */
[----:B------:R-:W-:Y:S01]  /*9030*/  ISETP.GT.AND P0, PT, R6, RZ, PT ;  /* 0x000000ff0600720c */ /* 0x000fe20003f04270 */
[----:B------:R-:W-:Y:S01]  /*9040*/  UIADD3 UR5, UR5, 0x1, URZ ;  /* 0x0000000105057890 */ /* 0x000fe2000fffe03f */
[----:B------:R-:W3:Y:S03]  /*9050*/  LDL R28, [R1+0x104] ;  /* 0x00010400011c7983 */ /* 0x000ee60000100800 */
[----:B------:R-:W-:-:S05]  /*9060*/  LOP3.LUT R29, R4, 0x20, RZ, 0x3c, !PT ;  /* 0x00000020041d7812 */ /* 0x000fca00078e3cff */
[----:B------:R-:W-:Y:S04]  /*9070*/  LDS R193, [R29+UR7+0x3000] ;  /* 0x003000071dc17984 */ /* 0x000fe80008000800 */
[----:B------:R-:W1:Y:S04]  /*9080*/  LDS R195, [R29+UR7+0x3800] ;  /* 0x003800071dc37984 */ /* 0x000e680008000800 */
[----:B------:R-:W-:Y:S04]  /*9090*/  LDS R173, [R29+UR7+0x3080] ;  /* 0x003080071dad7984 */ /* 0x000fe80008000800 */
[----:B------:R-:W1:Y:S01]  /*90a0*/  LDS R175, [R29+UR7+0x3880] ;  /* 0x003880071daf7984 */ /* 0x000e620008000800 */
[-C--:B------:R-:W-:Y:S06]  /*90b0*/  HMMA.1688.F32.TF32 R124, R164, R24.reuse, R124 ;  /* 0x00000018a47c723c */ /* 0x080fec000008107c */
[----:B------:R-:W-:Y:S01]  /*90c0*/  HMMA.1688.F32.TF32 R156, R180, R24, R156 ;  /* 0x00000018b49c723c */ /* 0x000fe2000008109c */
[----:B------:R-:W3:Y:S04]  /*90d0*/  LDL R25, [R1+0x88] ;  /* 0x0000880001197983 */ /* 0x000ee80000100800 */
[----:B------:R-:W3:Y:S01]  /*90e0*/  LDL R24, [R1+0x84] ;  /* 0x0000840001187983 */ /* 0x000ee20000100800 */
[-C--:B------:R-:W-:Y:S06]  /*90f0*/  HMMA.1688.F32.TF32 R120, R164, R20.reuse, R120 ;  /* 0x00000014a478723c */ /* 0x080fec0000081078 */
[----:B------:R-:W-:Y:S01]  /*9100*/  HMMA.1688.F32.TF32 R152, R180, R20, R152 ;  /* 0x00000014b498723c */ /* 0x000fe20000081098 */
[----:B------:R-:W3:Y:S04]  /*9110*/  LDL R21, [R1+0xc0] ;  /* 0x0000c00001157983 */ /* 0x000ee80000100800 */
[----:B------:R-:W3:Y:S01]  /*9120*/  LDL R20, [R1+0xbc] ;  /* 0x0000bc0001147983 */ /* 0x000ee20000100800 */
[-C--:B------:R-:W-:Y:S06]  /*9130*/  HMMA.1688.F32.TF32 R104, R164, R12.reuse, R104 ;  /* 0x0000000ca468723c */ /* 0x080fec0000081068 */
[C---:B------:R-:W-:Y:S06]  /*9140*/  HMMA.1688.F32.TF32 R144, R180.reuse, R12, R144 ;  /* 0x0000000cb490723c */ /* 0x040fec0000081090 */
[C---:B------:R-:W-:Y:S06]  /*9150*/  HMMA.1688.F32.TF32 R168, R180.reuse, R32, R168 ;  /* 0x00000020b4a8723c */ /* 0x040fec00000810a8 */
[C---:B------:R-:W-:Y:S06]  /*9160*/  HMMA.1688.F32.TF32 R112, R180.reuse, R36, R112 ;  /* 0x00000024b470723c */ /* 0x040fec0000081070 */
[----:B------:R-:W-:Y:S06]  /*9170*/  HMMA.1688.F32.TF32 R108, R180, R40, R108 ;  /* 0x00000028b46c723c */ /* 0x000fec000008106c */
[----:B-1----:R-:W-:Y:S06]  /*9180*/  HMMA.1688.F32.TF32 R180, R192, R22, R52 ;  /* 0x00000016c0b4723c */ /* 0x002fec0000081034 */
[C---:B------:R-:W-:Y:S06]  /*9190*/  HMMA.1688.F32.TF32 R132, R164.reuse, R32, R132 ;  /* 0x00000020a484723c */ /* 0x040fec0000081084 */
[C---:B------:R-:W-:Y:S06]  /*91a0*/  HMMA.1688.F32.TF32 R136, R164.reuse, R36, R136 ;  /* 0x00000024a488723c */ /* 0x040fec0000081088 */
[----:B------:R-:W-:Y:S01]  /*91b0*/  HMMA.1688.F32.TF32 R140, R164, R40, R140 ;  /* 0x00000028a48c723c */ /* 0x000fe2000008108c */
[----:B------:R-:W-:Y:S04]  /*91c0*/  LDS R164, [R4+UR7+0x3100] ;  /* 0x0031000704a47984 */ /* 0x000fe80008000800 */
[----:B------:R-:W-:Y:S01]  /*91d0*/  LDS R166, [R4+UR7+0x3900] ;  /* 0x0039000704a67984 */ /* 0x000fe20008000800 */
[----:B------:R-:W-:Y:S03]  /*91e0*/  HMMA.1688.F32.TF32 R52, R172, R30, R88 ;  /* 0x0000001eac34723c */ /* 0x000fe60000081058 */
[----:B------:R-:W-:Y:S04]  /*91f0*/  LDS R165, [R29+UR7+0x3100] ;  /* 0x003100071da57984 */ /* 0x000fe80008000800 */
[----:B------:R-:W1:Y:S04]  /*9200*/  LDS R167, [R29+UR7+0x3900] ;  /* 0x003900071da77984 */ /* 0x000e680008000800 */
[----:B------:R-:W-:Y:S04]  /*9210*/  LDS R88, [R4+UR7+0x3180] ;  /* 0x0031800704587984 */ /* 0x000fe80008000800 */
[----:B------:R-:W-:Y:S04]  /*9220*/  LDS R90, [R4+UR7+0x3980] ;  /* 0x00398007045a7984 */ /* 0x000fe80008000800 */
[----:B------:R-:W-:Y:S04]  /*9230*/  LDS R89, [R29+UR7+0x3180] ;  /* 0x003180071d597984 */ /* 0x000fe80008000800 */
[----:B------:R1:W3:Y:S01]  /*9240*/  LDS R91, [R29+UR7+0x3980] ;  /* 0x003980071d5b7984 */ /* 0x0002e20008000800 */
[----:B------:R-:W-:Y:S01]  /*9250*/  UISETP.GT.AND UP0, UPT, UR5, 0x1, UPT ;  /* 0x000000010500788c */ /* 0x000fe2000bf04270 */
[----:B------:R-:W-:-:S02]  /*9260*/  LOP3.LUT R198, R198, 0x3f, RZ, 0xc0, !PT ;  /* 0x0000003fc6c67812 */ /* 0x000fc400078ec0ff */
[----:B------:R-:W3:Y:S01]  /*9270*/  LDL R36, [R1+0xc8] ;  /* 0x0000c80001247983 */ /* 0x000ee20000100800 */
[----:B------:R-:W-:Y:S02]  /*9280*/  USEL UR5, UR5, URZ, !UP0 ;  /* 0x0000003f05057287 */ /* 0x000fe4000c000000 */
[----:B------:R-:W-:Y:S01]  /*9290*/  IMAD.SHL.U32 R198, R198, 0x4, RZ ;  /* 0x00000004c6c67824 */ /* 0x000fe200078e00ff */
[----:B------:R-:W3:Y:S01]  /*92a0*/  LDL R33, [R1+0xc4] ;  /* 0x0000c40001217983 */ /* 0x000ee20000100800 */
[----:B------:R-:W-:-:S03]  /*92b0*/  ULEA UR10, UR5, UR4, 0xe ;  /* 0x00000004050a7291 */ /* 0x000fc6000f8e703f */
[----:B------:R-:W3:Y:S04]  /*92c0*/  LDL R32, [R1+0x100] ;  /* 0x0001000001207983 */ /* 0x000ee80000100800 */
[----:B-1----:R-:W3:Y:S04]  /*92d0*/  LDL R29, [R1+0xfc] ;  /* 0x0000fc00011d7983 */ /* 0x002ee80000100800 */
[----:B------:R-:W3:Y:S04]  /*92e0*/  LDL R40, [R1+0x180] ;  /* 0x0001800001287983 */ /* 0x000ee80000100800 */
[----:B------:R-:W3:Y:S01]  /*92f0*/  LDL R37, [R1+0x17c] ;  /* 0x00017c0001257983 */ /* 0x000ee20000100800 */
[----:B--2---:R-:W-:Y:S01]  /*9300*/  VIADD R12, R199, 0xfffffffe ;  /* 0xfffffffec70c7836 */ /* 0x004fe20000000000 */
[----:B------:R-:W-:Y:S02]  /*9310*/  HMMA.1688.F32.TF32 R188, R192, R14, R44 ;  /* 0x0000000ec0bc723c */ /* 0x000fe4000008102c */
[----:B------:R-:W2:Y:S02]  /*9320*/  LDL R41, [R1+0x178] ;  /* 0x0001780001297983 */ /* 0x000ea40000100800 */
[----:B------:R-:W-:-:S02]  /*9330*/  ISETP.GE.AND P5, PT, R202, R12, PT ;  /* 0x0000000cca00720c */ /* 0x000fc40003fa6270 */
[----:B------:R-:W-:-:S04]  /*9340*/  SEL R12, RZ, 0x4, !P0 ;  /* 0x00000004ff0c7807 */ /* 0x000fc80004000000 */
[----:B------:R-:W-:-:S04]  /*9350*/  SEL R12, R12, RZ, !P5 ;  /* 0x000000ff0c0c7207 */ /* 0x000fc80006800000 */
[----:B------:R-:W-:Y:S02]  /*9360*/  ISETP.NE.U32.AND P1, PT, R12, RZ, PT ;  /* 0x000000ff0c00720c */ /* 0x000fe40003f25070 */
[----:B------:R-:W-:-:S05]  /*9370*/  IADD3 R12, P0, R3, R204, RZ ;  /* 0x000000cc030c7210 */ /* 0x000fca0007f1e0ff */
[----:B----4-:R-:W-:Y:S02]  /*9380*/  IMAD.X R13, R5, 0x1, R16, P0 ;  /* 0x00000001050d7824 */ /* 0x010fe400000e0610 */
[----:B------:R-:W-:Y:S01]  /*9390*/  VIADD R16, R198, UR10 ;  /* 0x0000000ac6107c36 */ /* 0x000fe20008000000 */
[----:B------:R-:W-:Y:S01]  /*93a0*/  BAR.SYNC.DEFER_BLOCKING 0x0 ;  /* 0x0000000000007b1d */ /* 0x000fe20000010000 */
[----:B------:R-:W-:-:S05]  /*93b0*/  ISETP.GT.AND P0, PT, R6, 0x4, PT ;  /* 0x000000040600780c */ /* 0x000fca0003f04270 */
[----:B------:R-:W-:Y:S01]  /*93c0*/  @!PT LDS RZ, [RZ] ;  /* 0x00000000fffff984 */ /* 0x000fe20000000800 */
[----:B------:R-:W-:Y:S01]  /*93d0*/  @!PT LDS RZ, [RZ] ;  /* 0x00000000fffff984 */ /* 0x000fe20000000800 */
[----:B------:R-:W-:Y:S01]  /*93e0*/  @!PT LDS RZ, [RZ] ;  /* 0x00000000fffff984 */ /* 0x000fe20000000800 */
[----:B------:R1:W-:Y:S02]  /*93f0*/  LDGSTS.E [R16], desc[UR8][R12.64], P1 ;  /* 0x000000000c107fae */ /* 0x0003e40008921848 */
[----:B-1----:R-:W-:-:S04]  /*9400*/  SEL R12, RZ, 0x4, !P0 ;  /* 0x00000004ff0c7807 */ /* 0x002fc80004000000 */
[----:B------:R-:W-:-:S04]  /*9410*/  SEL R12, R12, RZ, !P5 ;  /* 0x000000ff0c0c7207 */ /* 0x000fc80006800000 */
[----:B------:R-:W-:Y:S02]  /*9420*/  ISETP.NE.U32.AND P0, PT, R12, RZ, PT ;  /* 0x000000ff0c00720c */ /* 0x000fe40003f05070 */
[----:B------:R-:W-:-:S05]  /*9430*/  IADD3 R12, P2, R3, R203, RZ ;  /* 0x000000cb030c7210 */ /* 0x000fca0007f5e0ff */
[----:B-----5:R-:W-:Y:S02]  /*9440*/  IMAD.X R13, R5, 0x1, R17, P2 ;  /* 0x00000001050d7824 */ /* 0x020fe400010e0611 */
[----:B------:R-:W4:Y:S04]  /*9450*/  LDL R17, [R1+0x108] ;  /* 0x0001080001117983 */ /* 0x000f280000100800 */
[----:B------:R3:W-:Y:S02]  /*9460*/  LDGSTS.E [R16+0x100], desc[UR8][R12.64], P1 ;  /* 0x001000000c107fae */ /* 0x0007e40008921848 */
[----:B---3--:R-:W-:-:S05]  /*9470*/  IADD3 R12, P1, R3, R196, RZ ;  /* 0x000000c4030c7210 */ /* 0x008fca0007f3e0ff */
[----:B------:R-:W-:Y:S01]  /*9480*/  IMAD.X R13, R5, 0x1, R197, P1 ;  /* 0x00000001050d7824 */ /* 0x000fe200008e06c5 */
[----:B------:R-:W-:-:S04]  /*9490*/  ISETP.GT.AND P1, PT, R6, 0x8, PT ;  /* 0x000000080600780c */ /* 0x000fc80003f24270 */
[----:B------:R1:W-:Y:S02]  /*94a0*/  LDGSTS.E [R16+0x800], desc[UR8][R12.64], P0 ;  /* 0x008000000c107fae */ /* 0x0003e40008121848 */
[----:B-1----:R-:W-:-:S04]  /*94b0*/  SEL R12, RZ, 0x4, !P1 ;  /* 0x00000004ff0c7807 */ /* 0x002fc80004800000 */
[----:B------:R-:W-:-:S04]  /*94c0*/  SEL R12, R12, RZ, !P5 ;  /* 0x000000ff0c0c7207 */ /* 0x000fc80006800000 */
[----:B------:R-:W-:Y:S02]  /*94d0*/  ISETP.NE.U32.AND P1, PT, R12, RZ, PT ;  /* 0x000000ff0c00720c */ /* 0x000fe40003f25070 */
[----:B------:R-:W-:Y:S02]  /*94e0*/  IADD3 R12, P2, R3, R25, RZ ;  /* 0x00000019030c7210 */ /* 0x000fe40007f5e0ff */
[----:B------:R-:W3:Y:S03]  /*94f0*/  LDL R25, [R1+0x140] ;  /* 0x0001400001197983 */ /* 0x000ee60000100800 */
[----:B------:R-:W-:Y:S02]  /*9500*/  IMAD.X R13, R5, 0x1, R24, P2 ;  /* 0x00000001050d7824 */ /* 0x000fe400010e0618 */
[----:B------:R-:W5:Y:S04]  /*9510*/  LDL R24, [R1+0x13c] ;  /* 0x00013c0001187983 */ /* 0x000f680000100800 */
[----:B------:R1:W-:Y:S02]  /*9520*/  LDGSTS.E [R16+0x900], desc[UR8][R12.64], P0 ;  /* 0x009000000c107fae */ /* 0x0003e40008121848 */
[----:B-1----:R-:W-:-:S02]  /*9530*/  IADD3 R12, P0, R3, R21, RZ ;  /* 0x00000015030c7210 */ /* 0x002fc40007f1e0ff */
[----:B------:R-:W2:Y:S03]  /*9540*/  LDL R21, [R1+0x148] ;  /* 0x0001480001157983 */ /* 0x000ea60000100800 */
[----:B------:R-:W-:Y:S01]  /*9550*/  IMAD.X R13, R5, 0x1, R20, P0 ;  /* 0x00000001050d7824 */ /* 0x000fe200000e0614 */
[----:B------:R-:W-:Y:S01]  /*9560*/  ISETP.GT.AND P0, PT, R6, 0xc, PT ;  /* 0x0000000c0600780c */ /* 0x000fe20003f04270 */
[----:B------:R-:W2:Y:S04]  /*9570*/  LDL R20, [R1+0x144] ;  /* 0x0001440001147983 */ /* 0x000ea80000100800 */
[----:B------:R1:W-:Y:S02]  /*9580*/  LDGSTS.E [R16+0x1000], desc[UR8][R12.64], P1 ;  /* 0x010000000c107fae */ /* 0x0003e40008921848 */
[----:B-1----:R-:W-:-:S04]  /*9590*/  SEL R12, RZ, 0x4, !P0 ;  /* 0x00000004ff0c7807 */ /* 0x002fc80004000000 */
[----:B------:R-:W-:-:S04]  /*95a0*/  SEL R12, R12, RZ, !P5 ;  /* 0x000000ff0c0c7207 */ /* 0x000fc80006800000 */
[----:B------:R-:W-:Y:S02]  /*95b0*/  ISETP.NE.U32.AND P0, PT, R12, RZ, PT ;  /* 0x000000ff0c00720c */ /* 0x000fe40003f05070 */
[----:B------:R-:W-:Y:S02]  /*95c0*/  IADD3 R12, P2, R3, R36, RZ ;  /* 0x00000024030c7210 */ /* 0x000fe40007f5e0ff */
[----:B------:R-:W2:Y:S03]  /*95d0*/  LDL R36, [R1+0x188] ;  /* 0x0001880001247983 */ /* 0x000ea60000100800 */
[----:B------:R-:W-:Y:S02]  /*95e0*/  IMAD.X R13, R5, 0x1, R33, P2 ;  /* 0x00000001050d7824 */ /* 0x000fe400010e0621 */
[----:B------:R-:W2:Y:S04]  /*95f0*/  LDL R33, [R1+0x1bc] ;  /* 0x0001bc0001217983 */ /* 0x000ea80000100800 */
        /* <DEDUP_REMOVED lines=10> */
[----:B----4-:R-:W-:Y:S02]  /*96a0*/  IADD3 R12, P2, R3, R17, RZ ;  /* 0x00000011030c7210 */ /* 0x010fe40007f5e0ff */
[----:B------:R-:W4:Y:S03]  /*96b0*/  LDL R17, [R1+0x1c0] ;  /* 0x0001c00001117983 */ /* 0x000f260000100800 */
[----:B------:R-:W-:Y:S02]  /*96c0*/  IMAD.X R13, R5, 0x1, R28, P2 ;  /* 0x00000001050d7824 */ /* 0x000fe400010e061c */
[----:B------:R-:W4:Y:S04]  /*96d0*/  LDL R28, [R1+0x1c4] ;  /* 0x0001c400011c7983 */ /* 0x000f280000100800 */
[----:B------:R3:W-:Y:S02]  /*96e0*/  LDGSTS.E [R16+0x1900], desc[UR8][R12.64], P0 ;  /* 0x019000000c107fae */ /* 0x0007e40008121848 */
[----:B---3--:R-:W-:-:S02]  /*96f0*/  IADD3 R12, P0, R3, R25, RZ ;  /* 0x00000019030c7210 */ /* 0x008fc40007f1e0ff */
[----:B------:R-:W3:Y:S03]  /*9700*/  LDL R25, [R1+0x200] ;  /* 0x0002000001197983 */ /* 0x000ee60000100800 */
[----:B-----5:R-:W-:Y:S01]  /*9710*/  IMAD.X R13, R5, 0x1, R24, P0 ;  /* 0x00000001050d7824 */ /* 0x020fe200000e0618 */
[----:B------:R-:W-:Y:S01]  /*9720*/  ISETP.GT.AND P0, PT, R6, 0x14, PT ;  /* 0x000000140600780c */ /* 0x000fe20003f04270 */
[----:B------:R-:W5:Y:S04]  /*9730*/  LDL R24, [R1+0x1fc] ;  /* 0x0001fc0001187983 */ /* 0x000f680000100800 */
[----:B------:R1:W-:Y:S02]  /*9740*/  LDGSTS.E [R16+0x2000], desc[UR8][R12.64], P1 ;  /* 0x020000000c107fae */ /* 0x0003e40008921848 */
[----:B-1----:R-:W-:-:S04]  /*9750*/  SEL R12, RZ, 0x4, !P0 ;  /* 0x00000004ff0c7807 */ /* 0x002fc80004000000 */
[----:B------:R-:W-:-:S04]  /*9760*/  SEL R12, R12, RZ, !P5 ;  /* 0x000000ff0c0c7207 */ /* 0x000fc80006800000 */
[----:B------:R-:W-:Y:S02]  /*9770*/  ISETP.NE.U32.AND P0, PT, R12, RZ, PT ;  /* 0x000000ff0c00720c */ /* 0x000fe40003f05070 */
[----:B--2---:R-:W-:Y:S02]  /*9780*/  IADD3 R12, P2, R3, R21, RZ ;  /* 0x00000015030c7210 */ /* 0x004fe40007f5e0ff */
        /* <DEDUP_REMOVED lines=18> */
[----:B----4-:R-:W-:-:S02]  /*98b0*/  IADD3 R12, P0, R3, R17, RZ ;  /* 0x00000011030c7210 */ /* 0x010fc40007f1e0ff */
[----:B------:R-:W4:Y:S03]  /*98c0*/  LDL R17, [R1+0x4c] ;  /* 0x00004c0001117983 */ /* 0x000f260000100800 */
[----:B------:R-:W-:Y:S01]  /*98d0*/  IMAD.X R13, R5, 0x1, R33, P0 ;  /* 0x00000001050d7824 */ /* 0x000fe200000e0621 */
[----:B------:R-:W-:Y:S01]  /*98e0*/  ISETP.GT.AND P0, PT, R6, 0x1c, PT ;  /* 0x0000001c0600780c */ /* 0x000fe20003f04270 */
[----:B------:R-:W4:Y:S04]  /*98f0*/  LDL R33, [R1+0xd4] ;  /* 0x0000d40001217983 */ /* 0x000f280000100800 */
[----:B------:R1:W-:Y:S02]  /*9900*/  LDGSTS.E [R16+0x3000], desc[UR8][R12.64], P1 ;  /* 0x030000000c107fae */ /* 0x0003e40008921848 */
[----:B-1----:R-:W-:-:S04]  /*9910*/  SEL R12, RZ, 0x4, !P0 ;  /* 0x00000004ff0c7807 */ /* 0x002fc80004000000 */
[----:B------:R-:W-:-:S04]  /*9920*/  SEL R12, R12, RZ, !P5 ;  /* 0x000000ff0c0c7207 */ /* 0x000fc80006800000 */
[----:B------:R-:W-:Y:S02]  /*9930*/  ISETP.NE.U32.AND P0, PT, R12, RZ, PT ;  /* 0x000000ff0c00720c */ /* 0x000fe40003f05070 */
[----:B------:R-:W-:Y:S02]  /*9940*/  IADD3 R12, P2, R3, R29, RZ ;  /* 0x0000001d030c7210 */ /* 0x000fe40007f5e0ff */
[----:B------:R-:W4:Y:S03]  /*9950*/  LDL R29, [R1+0x54] ;  /* 0x00005400011d7983 */ /* 0x000f260000100800 */
[----:B------:R-:W-:Y:S02]  /*9960*/  IMAD.X R13, R5, 0x1, R28, P2 ;  /* 0x00000001050d7824 */ /* 0x000fe400010e061c */
[----:B------:R-:W4:Y:S04]  /*9970*/  LDL R28, [R1+0x90] ;  /* 0x00009000011c7983 */ /* 0x000f280000100800 */
[----:B------:R3:W-:Y:S02]  /*9980*/  LDGSTS.E [R16+0x3100], desc[UR8][R12.64], P1 ;  /* 0x031000000c107fae */ /* 0x0007e40008921848 */
[----:B---3--:R-:W-:-:S02]  /*9990*/  IADD3 R12, P1, R3, R25, RZ ;  /* 0x00000019030c7210 */ /* 0x008fc40007f3e0ff */
[----:B------:R-:W3:Y:S03]  /*99a0*/  LDL R25, [R1+0x8c] ;  /* 0x00008c0001197983 */ /* 0x000ee60000100800 */
[----:B-----5:R-:W-:Y:S02]  /*99b0*/  IMAD.X R13, R5, 0x1, R24, P1 ;  /* 0x00000001050d7824 */ /* 0x020fe400008e0618 */
[----:B------:R-:W5:Y:S04]  /*99c0*/  LDL R24, [R1+0x98] ;  /* 0x0000980001187983 */ /* 0x000f680000100800 */
[----:B------:R2:W-:Y:S02]  /*99d0*/  LDGSTS.E [R16+0x3800], desc[UR8][R12.64], P0 ;  /* 0x038000000c107fae */ /* 0x0005e40008121848 */
[----:B--2---:R-:W-:-:S02]  /*99e0*/  IADD3 R12, P1, R3, R21, RZ ;  /* 0x00000015030c7210 */ /* 0x004fc40007f3e0ff */
[----:B------:R-:W2:Y:S03]  /*99f0*/  LDL R21, [R1+0x94] ;  /* 0x0000940001157983 */ /* 0x000ea60000100800 */
[----:B------:R-:W-:Y:S02]  /*9a00*/  IMAD.X R13, R5, 0x1, R20, P1 ;  /* 0x00000001050d7824 */ /* 0x000fe400008e0614 */
[----:B------:R-:W2:Y:S04]  /*9a10*/  LDL R20, [R1+0xcc] ;  /* 0x0000cc0001147983 */ /* 0x000ea80000100800 */
[----:B------:R1:W-:Y:S01]  /*9a20*/  LDGSTS.E [R16+0x3900], desc[UR8][R12.64], P0 ;  /* 0x039000000c107fae */ /* 0x0003e20008121848 */
[----:B------:R-:W-:-:S04]  /*9a30*/  ISETP.GT.AND P0, PT, R6, 0x1, PT ;  /* 0x000000010600780c */ /* 0x000fc80003f04270 */
[----:B-1----:R-:W-:-:S04]  /*9a40*/  SEL R12, RZ, 0x4, !P0 ;  /* 0x00000004ff0c7807 */ /* 0x002fc80004000000 */
[----:B------:R-:W-:-:S04]  /*9a50*/  SEL R12, R12, RZ, !P5 ;  /* 0x000000ff0c0c7207 */ /* 0x000fc80006800000 */
[----:B------:R-:W-:Y:S02]  /*9a60*/  ISETP.NE.U32.AND P1, PT, R12, RZ, PT ;  /* 0x000000ff0c00720c */ /* 0x000fe40003f25070 */
[----:B------:R-:W-:Y:S02]  /*9a70*/  IADD3 R12, P0, R3, R32, RZ ;  /* 0x00000020030c7210 */ /* 0x000fe40007f1e0ff */
[----:B------:R-:W-:Y:S01]  /*9a80*/  LOP3.LUT R16, R198, 0x20, RZ, 0x3c, !PT ;  /* 0x00000020c6107812 */ /* 0x000fe200078e3cff */
[----:B------:R-:W2:Y:S02]  /*9a90*/  LDL R32, [R1+0x110] ;  /* 0x0001100001207983 */ /* 0x000ea40000100800 */
[----:B----4-:R-:W-:Y:S02]  /*9aa0*/  IMAD.X R13, R5, 0x1, R17, P0 ;  /* 0x00000001050d7824 */ /* 0x010fe400000e0611 */
[----:B------:R-:W4:Y:S01]  /*9ab0*/  LDL R17, [R1+0xd8] ;  /* 0x0000d80001117983 */ /* 0x000f220000100800 */
[----:B------:R-:W-:Y:S01]  /*9ac0*/  VIADD R16, R16, UR10 ;  /* 0x0000000a10107c36 */ /* 0x000fe20008000000 */
[----:B------:R-:W-:-:S04]  /*9ad0*/  ISETP.GT.AND P0, PT, R6, 0x5, PT ;  /* 0x000000050600780c */ /* 0x000fc80003f04270 */
        /* <DEDUP_REMOVED lines=9> */
[----:B-1----:R-:W-:-:S02]  /*9b70*/  IADD3 R12, P1, R3, R28, RZ ;  /* 0x0000001c030c7210 */ /* 0x002fc40007f3e0ff */
[----:B------:R-:W4:Y:S03]  /*9b80*/  LDL R28, [R1+0x118] ;  /* 0x00011800011c7983 */ /* 0x000f260000100800 */
[----:B---3--:R-:W-:Y:S01]  /*9b90*/  IMAD.X R13, R5, 0x1, R25, P1 ;  /* 0x00000001050d7824 */ /* 0x008fe200008e0619 */
[----:B------:R-:W-:Y:S01]  /*9ba0*/  ISETP.GT.AND P1, PT, R6, 0x9, PT ;  /* 0x000000090600780c */ /* 0x000fe20003f24270 */
[----:B------:R-:W3:Y:S04]  /*9bb0*/  LDL R25, [R1+0x114] ;  /* 0x0001140001197983 */ /* 0x000ee80000100800 */
[----:B------:R1:W-:Y:S02]  /*9bc0*/  LDGSTS.E [R16+0xa00], desc[UR8][R12.64], P0 ;  /* 0x00a000000c107fae */ /* 0x0003e40008121848 */
[----:B-1----:R-:W-:-:S04]  /*9bd0*/  SEL R12, RZ, 0x4, !P1 ;  /* 0x00000004ff0c7807 */ /* 0x002fc80004800000 */
[----:B------:R-:W-:-:S04]  /*9be0*/  SEL R12, R12, RZ, !P5 ;  /* 0x000000ff0c0c7207 */ /* 0x000fc80006800000 */
[----:B------:R-:W-:Y:S02]  /*9bf0*/  ISETP.NE.U32.AND P1, PT, R12, RZ, PT ;  /* 0x000000ff0c00720c */ /* 0x000fe40003f25070 */
[----:B-----5:R-:W-:Y:S02]  /*9c00*/  IADD3 R12, P2, R3, R24, RZ ;  /* 0x00000018030c7210 */ /* 0x020fe40007f5e0ff */
[----:B------:R-:W5:Y:S03]  /*9c10*/  LDL R24, [R1+0x150] ;  /* 0x0001500001187983 */ /* 0x000f660000100800 */
[----:B--2---:R-:W-:Y:S02]  /*9c20*/  IMAD.X R13, R5, 0x1, R21, P2 ;  /* 0x00000001050d7824 */ /* 0x004fe400010e0615 */
        /* <DEDUP_REMOVED lines=16> */
[----:B-1----:R-:W-:-:S02]  /*9d30*/  IADD3 R12, P1, R3, R32, RZ ;  /* 0x00000020030c7210 */ /* 0x002fc40007f3e0ff */
        /* <DEDUP_REMOVED lines=10> */
[----:B---3--:R-:W-:Y:S02]  /*9de0*/  IMAD.X R13, R5, 0x1, R25, P2 ;  /* 0x00000001050d7824 */ /* 0x008fe400010e0619 */
[----:B------:R-:W3:Y:S04]  /*9df0*/  LDL R25, [R1+0x1d4] ;  /* 0x0001d40001197983 */ /* 0x000ee80000100800 */
[----:B------:R5:W-:Y:S02]  /*9e00*/  LDGSTS.E [R16+0x1b00], desc[UR8][R12.64], P0 ;  /* 0x01b000000c107fae */ /* 0x000be40008121848 */
[----:B-----5:R-:W-:-:S02]  /*9e10*/  IADD3 R12, P0, R3, R24, RZ ;  /* 0x00000018030c7210 */ /* 0x020fc40007f1e0ff */
[----:B------:R-:W5:Y:S03]  /*9e20*/  LDL R24, [R1+0x210] ;  /* 0x0002100001187983 */ /* 0x000f660000100800 */
[----:B--2---:R-:W-:Y:S02]  /*9e30*/  IMAD.X R13, R5, 0x1, R21, P0 ;  /* 0x00000001050d7824 */ /* 0x004fe400000e0615 */
[----:B------:R-:W2:Y:S01]  /*9e40*/  LDL R21, [R1+0x20c] ;  /* 0x00020c0001157983 */ /* 0x000ea20000100800 */
[----:B------:R-:W-:-:S03]  /*9e50*/  ISETP.GT.AND P0, PT, R6, 0x15, PT ;  /* 0x000000150600780c */ /* 0x000fc60003f04270 */
[----:B------:R1:W-:Y:S02]  /*9e60*/  LDGSTS.E [R16+0x2200], desc[UR8][R12.64], P1 ;  /* 0x022000000c107fae */ /* 0x0003e40008921848 */
[----:B-1----:R-:W-:-:S04]  /*9e70*/  SEL R12, RZ, 0x4, !P0 ;  /* 0x00000004ff0c7807 */ /* 0x002fc80004000000 */
[----:B------:R-:W-:-:S04]  /*9e80*/  SEL R12, R12, RZ, !P5 ;  /* 0x000000ff0c0c7207 */ /* 0x000fc80006800000 */
[----:B------:R-:W-:Y:S02]  /*9e90*/  ISETP.NE.U32.AND P0, PT, R12, RZ, PT ;  /* 0x000000ff0c00720c */ /* 0x000fe40003f05070 */
[----:B------:R-:W-:Y:S02]  /*9ea0*/  IADD3 R12, P2, R3, R20, RZ ;  /* 0x00000014030c7210 */ /* 0x000fe40007f5e0ff */
[----:B------:R-:W2:Y:S03]  /*9eb0*/  LDL R20, [R1+0x218] ;  /* 0x0002180001147983 */ /* 0x000ea60000100800 */
[----:B----4-:R-:W-:Y:S02]  /*9ec0*/  IMAD.X R13, R5, 0x1, R17, P2 ;  /* 0x00000001050d7824 */ /* 0x010fe400010e0611 */
[----:B------:R-:W4:Y:S04]  /*9ed0*/  LDL R17, [R1+0x214] ;  /* 0x0002140001117983 */ /* 0x000f280000100800 */
[----:B------:R1:W-:Y:S02]  /*9ee0*/  LDGSTS.E [R16+0x2300], desc[UR8][R12.64], P1 ;  /* 0x023000000c107fae */ /* 0x0003e40008921848 */
[----:B-1----:R-:W-:Y:S01]  /*9ef0*/  IADD3 R12, P1, R3, R40, RZ ;  /* 0x00000028030c7210 */ /* 0x002fe20007f3e0ff */
[----:B------:R-:W1:Y:S04]  /*9f00*/  S2R R197, SR_TID.X ;  /* 0x0000000000c57919 */ /* 0x000e680000002100 */
[----:B------:R-:W-:Y:S01]  /*9f10*/  IMAD.X R13, R5, 0x1, R37, P1 ;  /* 0x00000001050d7824 */ /* 0x000fe200008e0625 */
[----:B------:R-:W-:Y:S01]  /*9f20*/  ISETP.GT.AND P1, PT, R6, 0x19, PT ;  /* 0x000000190600780c */ /* 0x000fe20003f24270 */
[----:B------:R-:W4:Y:S04]  /*9f30*/  LDL R37, [R1+0x60] ;  /* 0x0000600001257983 */ /* 0x000f280000100800 */
[----:B------:R1:W-:Y:S01]  /*9f40*/  LDGSTS.E [R16+0x2a00], desc[UR8][R12.64], P0 ;  /* 0x02a000000c107fae */ /* 0x0003e20008121848 */
[----:B------:R-:W-:Y:S03]  /*9f50*/  HMMA.1688.F32.TF32 R76, R172, R14, R76 ;  /* 0x0000000eac4c723c */ /* 0x000fe6000008104c */
[----:B------:R-:W4:Y:S01]  /*9f60*/  LDL R40, [R1+0x6c] ;  /* 0x00006c0001287983 */ /* 0x000f220000100800 */
        /* <DEDUP_REMOVED lines=19> */
[----:B---3--:R-:W-:-:S05]  /*a0a0*/  IMAD.X R13, R5, 0x1, R25, P2 ;  /* 0x00000001050d7824 */ /* 0x008fca00010e0619 */
[----:B------:R5:W-:Y:S02]  /*a0b0*/  LDGSTS.E [R16+0x3300], desc[UR8][R12.64], P1 ;  /* 0x033000000c107fae */ /* 0x000be40008921848 */
[----:B-----5:R-:W-:Y:S02]  /*a0c0*/  IADD3 R12, P1, R3, R24, RZ ;  /* 0x00000018030c7210 */ /* 0x020fe40007f3e0ff */
[----:B------:R-:W3:Y:S03]  /*a0d0*/  LDL R24, [R1+0xa8] ;  /* 0x0000a80001187983 */ /* 0x000ee60000100800 */
[----:B--2---:R-:W-:Y:S02]  /*a0e0*/  IMAD.X R13, R5, 0x1, R21, P1 ;  /* 0x00000001050d7824 */ /* 0x004fe400008e0615 */
[----:B------:R-:W2:Y:S04]  /*a0f0*/  LDL R21, [R1+0xa4] ;  /* 0x0000a40001157983 */ /* 0x000ea80000100800 */
[----:B------:R1:W-:Y:S02]  /*a100*/  LDGSTS.E [R16+0x3a00], desc[UR8][R12.64], P0 ;  /* 0x03a000000c107fae */ /* 0x0003e40008121848 */
[----:B-1----:R-:W-:-:S02]  /*a110*/  IADD3 R12, P1, R3, R20, RZ ;  /* 0x00000014030c7210 */ /* 0x002fc40007f3e0ff */
[----:B------:R-:W5:Y:S03]  /*a120*/  LDL R20, [R1+0xe0] ;  /* 0x0000e00001147983 */ /* 0x000f660000100800 */
[----:B----4-:R-:W-:Y:S02]  /*a130*/  IMAD.X R13, R5, 0x1, R17, P1 ;  /* 0x00000001050d7824 */ /* 0x010fe400008e0611 */
[----:B------:R-:W4:Y:S04]  /*a140*/  LDL R17, [R1+0xdc] ;  /* 0x0000dc0001117983 */ /* 0x000f280000100800 */
[----:B------:R1:W-:Y:S01]  /*a150*/  LDGSTS.E [R16+0x3b00], desc[UR8][R12.64], P0 ;  /* 0x03b000000c107fae */ /* 0x0003e20008121848 */
[----:B------:R-:W-:-:S02]  /*a160*/  ISETP.GT.AND P0, PT, R6, 0x2, PT ;  /* 0x000000020600780c */ /* 0x000fc40003f04270 */
[----:B------:R-:W-:Y:S02]  /*a170*/  LOP3.LUT R197, R197, 0x3f, RZ, 0xc0, !PT ;  /* 0x0000003fc5c57812 */ /* 0x000fe400078ec0ff */
[----:B-1----:R-:W-:-:S03]  /*a180*/  SEL R12, RZ, 0x4, !P0 ;  /* 0x00000004ff0c7807 */ /* 0x002fc60004000000 */
[----:B------:R-:W-:Y:S01]  /*a190*/  IMAD.SHL.U32 R197, R197, 0x4, RZ ;  /* 0x00000004c5c57824 */ /* 0x000fe200078e00ff */
[----:B------:R-:W-:Y:S01]  /*a1a0*/  HMMA.1688.F32.TF32 R104, R164, R14, R104 ;  /* 0x0000000ea468723c */ /* 0x000fe20000081068 */
[----:B------:R-:W4:Y:S01]  /*a1b0*/  LDL R16, [R1+0xe4] ;  /* 0x0000e40001107983 */ /* 0x000f220000100800 */
[----:B------:R-:W-:-:S04]  /*a1c0*/  SEL R12, R12, RZ, !P5 ;  /* 0x000000ff0c0c7207 */ /* 0x000fc80006800000 */
[----:B------:R-:W-:Y:S02]  /*a1d0*/  ISETP.NE.U32.AND P1, PT, R12, RZ, PT ;  /* 0x000000ff0c00720c */ /* 0x000fe40003f25070 */
[----:B------:R-:W-:Y:S02]  /*a1e0*/  LOP3.LUT R25, R197, 0x40, RZ, 0x3c, !PT ;  /* 0x00000040c5197812 */ /* 0x000fe400078e3cff */
[----:B------:R-:W-:Y:S01]  /*a1f0*/  IADD3 R12, P0, R3, R37, RZ ;  /* 0x00000025030c7210 */ /* 0x000fe20007f1e0ff */
[----:B------:R-:W-:Y:S01]  /*a200*/  HMMA.1688.F32.TF32 R144, R88, R14, R144 ;  /* 0x0000000e5890723c */ /* 0x000fe20000081090 */
[----:B------:R-:W4:Y:S04]  /*a210*/  LDL R15, [R1+0x11c] ;  /* 0x00011c00010f7983 */ /* 0x000f280000100800 */
[----:B------:R-:W4:Y:S02]  /*a220*/  LDL R37, [R1+0xb0] ;  /* 0x0000b00001257983 */ /* 0x000f240000100800 */
[----:B------:R-:W-:-:S02]  /*a230*/  VIADD R14, R25, UR10 ;  /* 0x0000000a190e7c36 */ /* 0x000fc40008000000 */
[----:B------:R-:W4:Y:S01]  /*a240*/  LDL R25, [R1+0xe8] ;  /* 0x0000e80001197983 */ /* 0x000f220000100800 */
[----:B------:R-:W-:Y:S01]  /*a250*/  IMAD.X R13, R5, 0x1, R36, P0 ;  /* 0x00000001050d7824 */ /* 0x000fe200000e0624 */
[----:B------:R-:W-:Y:S01]  /*a260*/  ISETP.GT.AND P0, PT, R6, 0x6, PT ;  /* 0x000000060600780c */ /* 0x000fe20003f04270 */
[----:B------:R-:W-:Y:S01]  /*a270*/  HMMA.1688.F32.TF32 R184, R192, R18, R48 ;  /* 0x00000012c0b8723c */ /* 0x000fe20000081030 */
[----:B------:R-:W4:Y:S04]  /*a280*/  LDL R36, [R1+0xf0] ;  /* 0x0000f00001247983 */ /* 0x000f280000100800 */
[----:B------:R1:W-:Y:S02]  /*a290*/  LDGSTS.E [R14+0x400], desc[UR8][R12.64], P1 ;  /* 0x004000000c0e7fae */ /* 0x0003e40008921848 */
[----:B-1----:R-:W-:-:S04]  /*a2a0*/  SEL R12, RZ, 0x4, !P0 ;  /* 0x00000004ff0c7807 */ /* 0x002fc80004000000 */
[----:B------:R-:W-:-:S04]  /*a2b0*/  SEL R12, R12, RZ, !P5 ;  /* 0x000000ff0c0c7207 */ /* 0x000fc80006800000 */
[----:B------:R-:W-:Y:S02]  /*a2c0*/  ISETP.NE.U32.AND P0, PT, R12, RZ, PT ;  /* 0x000000ff0c00720c */ /* 0x000fe40003f05070 */
[----:B------:R-:W-:Y:S01]  /*a2d0*/  IADD3 R12, P2, R3, R33, RZ ;  /* 0x00000021030c7210 */ /* 0x000fe20007f5e0ff */
[-C--:B------:R-:W-:Y:S01]  /*a2e0*/  HMMA.1688.F32.TF32 R80, R172, R18.reuse, R80 ;  /* 0x00000012ac50723c */ /* 0x080fe20000081050 */
[----:B------:R-:W4:Y:S03]  /*a2f0*/  LDL R33, [R1+0xec] ;  /* 0x0000ec0001217983 */ /* 0x000f260000100800 */
[----:B------:R-:W-:Y:S02]  /*a300*/  IMAD.X R13, R5, 0x1, R32, P2 ;  /* 0x00000001050d7824 */ /* 0x000fe400010e0620 */
[-C--:B------:R-:W-:Y:S01]  /*a310*/  HMMA.1688.F32.TF32 R116, R164, R18.reuse, R116 ;  /* 0x00000012a474723c */ /* 0x080fe20000081074 */
[----:B------:R-:W4:Y:S04]  /*a320*/  LDL R32, [R1+0x128] ;  /* 0x0001280001207983 */ /* 0x000f280000100800 */
[----:B------:R1:W-:Y:S01]  /*a330*/  LDGSTS.E [R14+0x500], desc[UR8][R12.64], P1 ;  /* 0x005000000c0e7fae */ /* 0x0003e20008921848 */
[----:B------:R-:W-:Y:S03]  /*a340*/  HMMA.1688.F32.TF32 R148, R88, R18, R148 ;  /* 0x000000125894723c */ /* 0x000fe60000081094 */
[----:B------:R-:W4:Y:S04]  /*a350*/  LDL R18, [R1+0x120] ;  /* 0x0001200001127983 */ /* 0x000f280000100800 */
[----:B------:R-:W4:Y:S01]  /*a360*/  LDL R19, [R1+0x15c] ;  /* 0x00015c0001137983 */ /* 0x000f220000100800 */
[----:B-1----:R-:W-:-:S03]  /*a370*/  IADD3 R12, P1, R3, R29, RZ ;  /* 0x0000001d030c7210 */ /* 0x002fc60007f3e0ff */
[----:B------:R-:W4:Y:S02]  /*a380*/  LDL R29, [R1+0x19c] ;  /* 0x00019c00011d7983 */ /* 0x000f240000100800 */
[----:B------:R-:W-:Y:S01]  /*a390*/  IMAD.X R13, R5, 0x1, R28, P1 ;  /* 0x00000001050d7824 */ /* 0x000fe200008e061c */
[----:B------:R-:W-:Y:S01]  /*a3a0*/  ISETP.GT.AND P1, PT, R6, 0xa, PT ;  /* 0x0000000a0600780c */ /* 0x000fe20003f24270 */
[----:B------:R-:W4:Y:S04]  /*a3b0*/  LDL R28, [R1+0x1a8] ;  /* 0x0001a800011c7983 */ /* 0x000f280000100800 */
[----:B------:R1:W-:Y:S02]  /*a3c0*/  LDGSTS.E [R14+0xc00], desc[UR8][R12.64], P0 ;  /* 0x00c000000c0e7fae */ /* 0x0003e40008121848 */
[----:B-1----:R-:W-:-:S04]  /*a3d0*/  SEL R12, RZ, 0x4, !P1 ;  /* 0x00000004ff0c7807 */ /* 0x002fc80004800000 */
[----:B------:R-:W-:-:S04]  /*a3e0*/  SEL R12, R12, RZ, !P5 ;  /* 0x000000ff0c0c7207 */ /* 0x000fc80006800000 */
[----:B------:R-:W-:Y:S02]  /*a3f0*/  ISETP.NE.U32.AND P1, PT, R12, RZ, PT ;  /* 0x000000ff0c00720c */ /* 0x000fe40003f25070 */
[----:B---3--:R-:W-:Y:S02]  /*a400*/  IADD3 R12, P2, R3, R24, RZ ;  /* 0x00000018030c7210 */ /* 0x008fe40007f5e0ff */
[----:B------:R-:W3:Y:S03]  /*a410*/  LDL R24, [R1+0x124] ;  /* 0x0001240001187983 */ /* 0x000ee60000100800 */
[----:B--2---:R-:W-:Y:S02]  /*a420*/  IMAD.X R13, R5, 0x1, R21, P2 ;  /* 0x00000001050d7824 */ /* 0x004fe400010e0615 */
[----:B------:R-:W2:Y:S04]  /*a430*/  LDL R21, [R1+0x160] ;  /* 0x0001600001157983 */ /* 0x000ea80000100800 */
[----:B------:R5:W-:Y:S02]  /*a440*/  LDGSTS.E [R14+0xd00], desc[UR8][R12.64], P0 ;  /* 0x00d000000c0e7fae */ /* 0x000be40008121848 */
[----:B-----5:R-:W-:-:S02]  /*a450*/  IADD3 R12, P0, R3, R20, RZ ;  /* 0x00000014030c7210 */ /* 0x020fc40007f1e0ff */
[----:B------:R-:W5:Y:S03]  /*a460*/  LDL R20, [R1+0x168] ;  /* 0x0001680001147983 */ /* 0x000f660000100800 */
[----:B----4-:R-:W-:Y:S02]  /*a470*/  IMAD.X R13, R5, 0x1, R17, P0 ;  /* 0x00000001050d7824 */ /* 0x010fe400000e0611 */
[----:B------:R-:W4:Y:S01]  /*a480*/  LDL R17, [R1+0x164] ;  /* 0x0001640001117983 */ /* 0x000f220000100800 */
[----:B------:R-:W-:-:S03]  /*a490*/  ISETP.GT.AND P0, PT, R6, 0xe, PT ;  /* 0x0000000e0600780c */ /* 0x000fc60003f04270 */
        /* <DEDUP_REMOVED lines=23> */
[----:B--2---:R-:W-:-:S02]  /*a610*/  IADD3 R12, P0, R3, R21, RZ ;  /* 0x00000015030c7210 */ /* 0x004fc40007f1e0ff */
        /* <DEDUP_REMOVED lines=8> */
[----:B-----5:R-:W-:Y:S02]  /*a6a0*/  IADD3 R12, P2, R3, R20, RZ ;  /* 0x00000014030c7210 */ /* 0x020fe40007f5e0ff */
[----:B------:R-:W5:Y:S03]  /*a6b0*/  LDL R20, [R1+0x21c] ;  /* 0x00021c0001147983 */ /* 0x000f660000100800 */
[----:B----4-:R-:W-:Y:S02]  /*a6c0*/  IMAD.X R13, R5, 0x1, R17, P2 ;  /* 0x00000001050d7824 */ /* 0x010fe400010e0611 */
[----:B------:R-:W4:Y:S04]  /*a6d0*/  LDL R17, [R1+0x228] ;  /* 0x0002280001117983 */ /* 0x000f280000100800 */
[----:B------:R1:W-:Y:S02]  /*a6e0*/  LDGSTS.E [R14+0x2500], desc[UR8][R12.64], P1 ;  /* 0x025000000c0e7fae */ /* 0x0003e40008921848 */
[----:B-1----:R-:W-:-:S02]  /*a6f0*/  IADD3 R12, P1, R3, R16, RZ ;  /* 0x00000010030c7210 */ /* 0x002fc40007f3e0ff */
[----:B------:R-:W4:Y:S03]  /*a700*/  LDL R16, [R1+0x224] ;  /* 0x0002240001107983 */ /* 0x000f260000100800 */
[----:B------:R-:W-:Y:S01]  /*a710*/  IMAD.X R13, R5, 0x1, R29, P1 ;  /* 0x00000001050d7824 */ /* 0x000fe200008e061d */
[----:B------:R-:W-:-:S04]  /*a720*/  ISETP.GT.AND P1, PT, R6, 0x1a, PT ;  /* 0x0000001a0600780c */ /* 0x000fc80003f24270 */
[----:B------:R1:W-:Y:S02]  /*a730*/  LDGSTS.E [R14+0x2c00], desc[UR8][R12.64], P0 ;  /* 0x02c000000c0e7fae */ /* 0x0003e40008121848 */
[----:B-1----:R-:W-:-:S04]  /*a740*/  SEL R12, RZ, 0x4, !P1 ;  /* 0x00000004ff0c7807 */ /* 0x002fc80004800000 */
[----:B------:R-:W-:-:S04]  /*a750*/  SEL R12, R12, RZ, !P5 ;  /* 0x000000ff0c0c7207 */ /* 0x000fc80006800000 */
[----:B------:R-:W-:Y:S02]  /*a760*/  ISETP.NE.U32.AND P1, PT, R12, RZ, PT ;  /* 0x000000ff0c00720c */ /* 0x000fe40003f25070 */
[----:B------:R-:W-:-:S05]  /*a770*/  IADD3 R12, P2, R3, R28, RZ ;  /* 0x0000001c030c7210 */ /* 0x000fca0007f5e0ff */
[----:B------:R-:W-:-:S05]  /*a780*/  IMAD.X R13, R5, 0x1, R25, P2 ;  /* 0x00000001050d7824 */ /* 0x000fca00010e0619 */
[----:B------:R1:W-:Y:S02]  /*a790*/  LDGSTS.E [R14+0x2d00], desc[UR8][R12.64], P0 ;  /* 0x02d000000c0e7fae */ /* 0x0003e40008121848 */
[----:B-1----:R-:W-:Y:S02]  /*a7a0*/  IADD3 R12, P0, R3, R18, RZ ;  /* 0x00000012030c7210 */ /* 0x002fe40007f1e0ff */
        /* <DEDUP_REMOVED lines=8> */
[----:B---3--:R-:W-:-:S05]  /*a830*/  IADD3 R12, P2, R3, R24, RZ ;  /* 0x00000018030c7210 */ /* 0x008fca0007f5e0ff */
[----:B--2---:R-:W-:Y:S02]  /*a840*/  IMAD.X R13, R5, 0x1, R19, P2 ;  /* 0x00000001050d7824 */ /* 0x004fe400010e0613 */
[----:B------:R-:W2:Y:S04]  /*a850*/  LDL R19, [R1+0xac] ;  /* 0x0000ac0001137983 */ /* 0x000ea80000100800 */
[----:B------:R1:W-:Y:S02]  /*a860*/  LDGSTS.E [R14+0x3500], desc[UR8][R12.64], P1 ;  /* 0x035000000c0e7fae */ /* 0x0003e40008921848 */
[----:B-1----:R-:W-:-:S05]  /*a870*/  IADD3 R12, P1, R3, R21, RZ ;  /* 0x00000015030c7210 */ /* 0x002fca0007f3e0ff */
[----:B-----5:R-:W-:-:S05]  /*a880*/  IMAD.X R13, R5, 0x1, R20, P1 ;  /* 0x00000001050d7824 */ /* 0x020fca00008e0614 */
[----:B------:R4:W-:Y:S02]  /*a890*/  LDGSTS.E [R14+0x3c00], desc[UR8][R12.64], P0 ;  /* 0x03c000000c0e7fae */ /* 0x0009e40008121848 */
[----:B----4-:R-:W-:Y:S02]  /*a8a0*/  IADD3 R12, P1, R3, R17, RZ ;  /* 0x00000011030c7210 */ /* 0x010fe40007f3e0ff */
[----:B------:R-:W3:Y:S03]  /*a8b0*/  LDL R17, [R1+0xb8] ;  /* 0x0000b80001117983 */ /* 0x000ee60000100800 */
[----:B------:R-:W-:Y:S02]  /*a8c0*/  IMAD.X R13, R5, 0x1, R16, P1 ;  /* 0x00000001050d7824 */ /* 0x000fe400008e0610 */
[----:B------:R-:W4:Y:S04]  /*a8d0*/  LDL R16, [R1+0xb4] ;  /* 0x0000b40001107983 */ /* 0x000f280000100800 */
[----:B------:R1:W-:Y:S01]  /*a8e0*/  LDGSTS.E [R14+0x3d00], desc[UR8][R12.64], P0 ;  /* 0x03d000000c0e7fae */ /* 0x0003e20008121848 */
[----:B------:R-:W-:-:S04]  /*a8f0*/  ISETP.GT.AND P0, PT, R6, 0x3, PT ;  /* 0x000000030600780c */ /* 0x000fc80003f04270 */
[----:B-1----:R-:W-:Y:S02]  /*a900*/  SEL R12, RZ, 0x4, !P0 ;  /* 0x00000004ff0c7807 */ /* 0x002fe40004000000 */
[----:B------:R-:W-:Y:S02]  /*a910*/  ISETP.GT.AND P0, PT, R6, 0x7, PT ;  /* 0x000000070600780c */ /* 0x000fe40003f04270 */
[----:B------:R-:W-:Y:S02]  /*a920*/  SEL R12, R12, RZ, !P5 ;  /* 0x000000ff0c0c7207 */ /* 0x000fe40006800000 */
[----:B------:R-:W-:Y:S02]  /*a930*/  SEL R13, RZ, 0x4, !P0 ;  /* 0x00000004ff0d7807 */ /* 0x000fe40004000000 */
[----:B------:R-:W-:Y:S02]  /*a940*/  ISETP.NE.U32.AND P1, PT, R12, RZ, PT ;  /* 0x000000ff0c00720c */ /* 0x000fe40003f25070 */
[----:B------:R-:W-:-:S02]  /*a950*/  SEL R14, R13, RZ, !P5 ;  /* 0x000000ff0d0e7207 */ /* 0x000fc40006800000 */
[----:B------:R-:W-:Y:S02]  /*a960*/  IADD3 R12, P0, R3, R18, RZ ;  /* 0x00000012030c7210 */ /* 0x000fe40007f1e0ff */
[----:B------:R-:W-:-:S03]  /*a970*/  LOP3.LUT R18, R198, 0x60, RZ, 0x3c, !PT ;  /* 0x00000060c6127812 */ /* 0x000fc600078e3cff */
[----:B------:R-:W-:Y:S01]  /*a980*/  IMAD.X R13, R5, 0x1, R40, P0 ;  /* 0x00000001050d7824 */ /* 0x000fe200000e0628 */
[----:B------:R-:W-:Y:S01]  /*a990*/  ISETP.NE.U32.AND P0, PT, R14, RZ, PT ;  /* 0x000000ff0e00720c */ /* 0x000fe20003f05070 */
[----:B------:R-:W-:Y:S01]  /*a9a0*/  VIADD R18, R18, UR10 ;  /* 0x0000000a12127c36 */ /* 0x000fe20008000000 */
[----:B------:R-:W-:Y:S01]  /*a9b0*/  IADD3 R14, P2, R3, R15, RZ ;  /* 0x0000000f030e7210 */ /* 0x000fe20007f5e0ff */
[----:B------:R-:W-:Y:S01]  /*a9c0*/  HMMA.1688.F32.TF32 R48, R172, R26, R84 ;  /* 0x0000001aac30723c */ /* 0x000fe20000081054 */
[----:B------:R-:W-:Y:S01]  /*a9d0*/  ISETP.GT.AND P4, PT, R6, 0x1f, PT ;  /* 0x0000001f0600780c */ /* 0x000fe20003f84270 */
[----:B------:R-:W5:Y:S02]  /*a9e0*/  LDL R40, [R1+0x16c] ;  /* 0x00016c0001287983 */ /* 0x000f640000100800 */
[----:B------:R-:W-:Y:S02]  /*a9f0*/  IMAD.X R15, R5, 0x1, R32, P2 ;  /* 0x00000001050f7824 */ /* 0x000fe400010e0620 */
[----:B------:R1:W-:Y:S04]  /*aa00*/  LDGSTS.E [R18+0x600], desc[UR8][R12.64], P1 ;  /* 0x006000000c127fae */ /* 0x0003e80008921848 */
[----:B------:R-:W5:Y:S04]  /*aa10*/  LDL R32, [R1+0xf8] ;  /* 0x0000f80001207983 */ /* 0x000f680000100800 */
[----:B------:R-:W-:Y:S01]  /*aa20*/  LDGSTS.E [R18+0x700], desc[UR8][R14.64], P1 ;  /* 0x007000000e127fae */ /* 0x000fe20008921848 */
[----:B-1----:R-:W-:-:S02]  /*aa30*/  IADD3 R12, P3, R3, R37, RZ ;  /* 0x00000025030c7210 */ /* 0x002fc40007f7e0ff */
[----:B------:R-:W-:Y:S01]  /*aa40*/  ISETP.GT.AND P2, PT, R6, 0xb, PT ;  /* 0x0000000b0600780c */ /* 0x000fe20003f44270 */
[----:B------:R-:W5:Y:S02]  /*aa50*/  LDL R37, [R1+0x12c] ;  /* 0x00012c0001257983 */ /* 0x000f640000100800 */
[----:B--2---:R-:W-:Y:S02]  /*aa60*/  IMAD.X R13, R5, 0x1, R19, P3 ;  /* 0x00000001050d7824 */ /* 0x004fe400018e0613 */
[----:B------:R-:W2:Y:S04]  /*aa70*/  LDL R19, [R1+0xf4] ;  /* 0x0000f40001137983 */ /* 0x000ea80000100800 */
[----:B------:R3:W-:Y:S02]  /*aa80*/  LDGSTS.E [R18+0xe00], desc[UR8][R12.64], P0 ;  /* 0x00e000000c127fae */ /* 0x0007e40008121848 */
[----:B---3--:R-:W-:-:S02]  /*aa90*/  IADD3 R12, P1, R3, R17, RZ ;  /* 0x00000011030c7210 */ /* 0x008fc40007f3e0ff */
[----:B------:R-:W3:Y:S01]  /*aaa0*/  LDL R17, [R1+0x130] ;  /* 0x0001300001117983 */ /* 0x000ee20000100800 */
[----:B------:R-:W-:-:S04]  /*aab0*/  SEL R14, RZ, 0x4, !P2 ;  /* 0x00000004ff0e7807 */ /* 0x000fc80005000000 */
[----:B------:R-:W-:Y:S02]  /*aac0*/  SEL R14, R14, RZ, !P5 ;  /* 0x000000ff0e0e7207 */ /* 0x000fe40006800000 */
[C---:B------:R-:W-:Y:S02]  /*aad0*/  ISETP.GT.AND P3, PT, R6.reuse, 0x13, PT ;  /* 0x000000130600780c */ /* 0x040fe40003f64270 */
[----:B------:R-:W-:Y:S01]  /*aae0*/  ISETP.GT.AND P2, PT, R6, 0xf, PT ;  /* 0x0000000f0600780c */ /* 0x000fe20003f44270 */
[----:B------:R-:W-:Y:S01]  /*aaf0*/  HMMA.1688.F32.TF32 R84, R172, R34, R92 ;  /* 0x00000022ac54723c */ /* 0x000fe2000008105c */
[----:B------:R-:W3:Y:S04]  /*ab00*/  LDL R92, [R1+0x170] ;  /* 0x00017000015c7983 */ /* 0x000ee80000100800 */
[----:B------:R-:W3:Y:S01]  /*ab10*/  LDL R94, [R1+0x234] ;  /* 0x00023400015e7983 */ /* 0x000ee20000100800 */
[----:B------:R-:W-:Y:S03]  /*ab20*/  HMMA.1688.F32.TF32 R60, R192, R30, R60 ;  /* 0x0000001ec03c723c */ /* 0x000fe6000008103c */
[----:B------:R-:W3:Y:S01]  /*ab30*/  LDL R95, [R1+0x22c] ;  /* 0x00022c00015f7983 */ /* 0x000ee20000100800 */
[----:B----4-:R-:W-:Y:S01]  /*ab40*/  IMAD.X R13, R5, 0x1, R16, P1 ;  /* 0x00000001050d7824 */ /* 0x010fe200008e0610 */
[----:B------:R-:W-:-:S02]  /*ab50*/  ISETP.NE.U32.AND P1, PT, R14, RZ, PT ;  /* 0x000000ff0e00720c */ /* 0x000fc40003f25070 */
[----:B------:R-:W4:Y:S01]  /*ab60*/  LDL R16, [R1+0x138] ;  /* 0x0001380001107983 */ /* 0x000f220000100800 */
[----:B------:R-:W-:-:S03]  /*ab70*/  SEL R14, RZ, 0x4, !P2 ;  /* 0x00000004ff0e7807 */ /* 0x000fc60005000000 */
[----:B------:R1:W-:Y:S01]  /*ab80*/  LDGSTS.E [R18+0xf00], desc[UR8][R12.64], P0 ;  /* 0x00f000000c127fae */ /* 0x0003e20008121848 */
[----:B------:R-:W-:Y:S02]  /*ab90*/  SEL R14, R14, RZ, !P5 ;  /* 0x000000ff0e0e7207 */ /* 0x000fe40006800000 */
[C---:B------:R-:W-:Y:S02]  /*aba0*/  ISETP.GT.AND P2, PT, R6.reuse, 0x17, PT ;  /* 0x000000170600780c */ /* 0x040fe40003f44270 */
[----:B-1----:R-:W-:Y:S02]  /*abb0*/  SEL R13, RZ, 0x4, !P3 ;  /* 0x00000004ff0d7807 */ /* 0x002fe40005800000 */
[----:B------:R-:W-:Y:S02]  /*abc0*/  IADD3 R12, P0, R3, R36, RZ ;  /* 0x00000024030c7210 */ /* 0x000fe40007f1e0ff */
[----:B------:R-:W-:Y:S01]  /*abd0*/  SEL R15, R13, RZ, !P5 ;  /* 0x000000ff0d0f7207 */ /* 0x000fe20006800000 */
[----:B------:R-:W4:Y:S02]  /*abe0*/  LDL R36, [R1+0x134] ;  /* 0x0001340001247983 */ /* 0x000f240000100800 */
[----:B------:R-:W-:Y:S01]  /*abf0*/  IMAD.X R13, R5, 0x1, R33, P0 ;  /* 0x00000001050d7824 */ /* 0x000fe200000e0621 */
[----:B------:R-:W-:-:S02]  /*ac00*/  ISETP.GT.AND P3, PT, R6, 0x1b, PT ;  /* 0x0000001b0600780c */ /* 0x000fc40003f64270 */
[----:B------:R-:W-:Y:S02]  /*ac10*/  ISETP.NE.U32.AND P6, PT, R14, RZ, PT ;  /* 0x000000ff0e00720c */ /* 0x000fe40003fc5070 */
[----:B------:R1:W-:Y:S01]  /*ac20*/  LDGSTS.E [R18+0x1600], desc[UR8][R12.64], P1 ;  /* 0x016000000c127fae */ /* 0x0003e20008921848 */
[----:B------:R-:W-:Y:S02]  /*ac30*/  SEL R14, RZ, 0x4, !P2 ;  /* 0x00000004ff0e7807 */ /* 0x000fe40005000000 */
[----:B------:R-:W-:Y:S01]  /*ac40*/  ISETP.NE.U32.AND P0, PT, R15, RZ, PT ;  /* 0x000000ff0f00720c */ /* 0x000fe20003f05070 */
[----:B------:R-:W-:Y:S01]  /*ac50*/  HMMA.1688.F32.TF32 R128, R164, R30, R128 ;  /* 0x0000001ea480723c */ /* 0x000fe20000081080 */
[----:B-1----:R-:W-:-:S04]  /*ac60*/  SEL R13, RZ, 0x4, !P3 ;  /* 0x00000004ff0d7807 */ /* 0x002fc80005800000 */
[----:B------:R-:W-:Y:S01]  /*ac70*/  SEL R15, R13, RZ, !P5 ;  /* 0x000000ff0d0f7207 */ /* 0x000fe20006800000 */
[----:B------:R-:W-:Y:S01]  /*ac80*/  HMMA.1688.F32.TF32 R28, R88, R30, R160 ;  /* 0x0000001e581c723c */ /* 0x000fe200000810a0 */
[----:B------:R-:W4:Y:S04]  /*ac90*/  LDL R162, [R1+0x174] ;  /* 0x0001740001a27983 */ /* 0x000f280000100800 */
[----:B------:R-:W4:Y:S01]  /*aca0*/  LDL R161, [R1+0x1b8] ;  /* 0x0001b80001a17983 */ /* 0x000f220000100800 */
[----:B------:R-:W-:Y:S03]  /*acb0*/  HMMA.1688.F32.TF32 R56, R192, R26, R56 ;  /* 0x0000001ac038723c */ /* 0x000fe60000081038 */
[----:B------:R-:W4:Y:S01]  /*acc0*/  LDL R160, [R1+0x1ac] ;  /* 0x0001ac0001a07983 */ /* 0x000f220000100800 */
[----:B-----5:R-:W-:-:S02]  /*acd0*/  IADD3 R12, P2, R3, R32, RZ ;  /* 0x00000020030c7210 */ /* 0x020fc40007f5e0ff */
[-C--:B------:R-:W-:Y:S06]  /*ace0*/  HMMA.1688.F32.TF32 R124, R164, R26.reuse, R124 ;  /* 0x0000001aa47c723c */ /* 0x080fec000008107c */
[----:B------:R-:W-:Y:S01]  /*acf0*/  HMMA.1688.F32.TF32 R24, R88, R26, R156 ;  /* 0x0000001a5818723c */ /* 0x000fe2000008109c */
[----:B------:R-:W5:Y:S04]  /*ad00*/  LDL R159, [R1+0x1f0] ;  /* 0x0001f000019f7983 */ /* 0x000f680000100800 */
[----:B------:R-:W5:Y:S04]  /*ad10*/  LDL R158, [R1+0x1b4] ;  /* 0x0001b400019e7983 */ /* 0x000f680000100800 */
[----:B------:R-:W5:Y:S01]  /*ad20*/  LDL R156, [R1+0x1ec] ;  /* 0x0001ec00019c7983 */ /* 0x000f620000100800 */
[-C--:B------:R-:W-:Y:S03]  /*ad30*/  HMMA.1688.F32.TF32 R44, R172, R22.reuse, R176 ;  /* 0x00000016ac2c723c */ /* 0x080fe600000810b0 */
[----:B------:R-:W5:Y:S03]  /*ad40*/  LDL R157, [R1+0x1f8] ;  /* 0x0001f800019d7983 */ /* 0x000f660000100800 */
[----:B------:R-:W-:Y:S01]  /*ad50*/  HMMA.1688.F32.TF32 R120, R164, R22, R120 ;  /* 0x00000016a478723c */ /* 0x000fe20000081078 */
[----:B--2---:R-:W-:-:S05]  /*ad60*/  IMAD.X R13, R5, 0x1, R19, P2 ;  /* 0x00000001050d7824 */ /* 0x004fca00010e0613 */
[----:B------:R1:W-:Y:S02]  /*ad70*/  LDGSTS.E [R18+0x1700], desc[UR8][R12.64], P1 ;  /* 0x017000000c127fae */ /* 0x0003e40008921848 */
[----:B-1----:R-:W-:Y:S01]  /*ad80*/  SEL R13, RZ, 0x4, !P4 ;  /* 0x00000004ff0d7807 */ /* 0x002fe20006000000 */
[----:B------:R-:W-:Y:S01]  /*ad90*/  HMMA.1688.F32.TF32 R20, R88, R22, R152 ;  /* 0x000000165814723c */ /* 0x000fe20000081098 */
[----:B------:R-:W2:Y:S04]  /*ada0*/  LDL R153, [R1+0x238] ;  /* 0x0002380001997983 */ /* 0x000ea80000100800 */
[----:B------:R-:W2:Y:S04]  /*adb0*/  LDL R155, [R1+0x230] ;  /* 0x00023000019b7983 */ /* 0x000ea80000100800 */
[----:B------:R-:W2:Y:S01]  /*adc0*/  LDL R154, [R1+0x1f4] ;  /* 0x0001f400019a7983 */ /* 0x000ea20000100800 */
[----:B---3--:R-:W-:-:S03]  /*add0*/  IADD3 R12, P4, R3, R17, RZ ;  /* 0x00000011030c7210 */ /* 0x008fc60007f9e0ff */
[----:B------:R-:W3:Y:S01]  /*ade0*/  LDL R17, [R1+0x1b0] ;  /* 0x0001b00001117983 */ /* 0x000ee20000100800 */
[----:B------:R-:W1:Y:S01]  /*adf0*/  S2R R19, SR_TID.X ;  /* 0x0000000000137919 */ /* 0x000e620000002100 */
[----:B------:R-:W-:Y:S02]  /*ae00*/  SEL R14, R14, RZ, !P5 ;  /* 0x000000ff0e0e7207 */ /* 0x000fe40006800000 */
[----:B------:R-:W-:Y:S01]  /*ae10*/  ISETP.NE.U32.AND P2, PT, R15, RZ, PT ;  /* 0x000000ff0f00720c */ /* 0x000fe20003f45070 */
[----:B------:R-:W2:Y:S01]  /*ae20*/  LDL.LU R152, [R1+0x3c] ;  /* 0x00003c0001987983 */ /* 0x000ea20000300800 */
[----:B------:R-:W-:Y:S02]  /*ae30*/  ISETP.NE.U32.AND P3, PT, R14, RZ, PT ;  /* 0x000000ff0e00720c */ /* 0x000fe40003f65070 */
[----:B-1----:R-:W-:Y:S02]  /*ae40*/  LOP3.LUT R19, R19, 0x1f, RZ, 0xc0, !PT ;  /* 0x0000001f13137812 */ /* 0x002fe400078ec0ff */
[----:B----4-:R-:W-:-:S02]  /*ae50*/  IADD3 R14, P1, R3, R16, RZ ;  /* 0x00000010030e7210 */ /* 0x010fc40007f3e0ff */
[----:B------:R-:W-:Y:S01]  /*ae60*/  SEL R16, R13, RZ, !P5 ;  /* 0x000000ff0d107207 */ /* 0x000fe20006800000 */
[----:B------:R-:W-:Y:S01]  /*ae70*/  IMAD.X R13, R5, 0x1, R37, P4 ;  /* 0x00000001050d7824 */ /* 0x000fe200020e0625 */
[----:B------:R-:W-:-:S04]  /*ae80*/  ISETP.GE.AND P4, PT, R19, R6, PT ;  /* 0x000000061300720c */ /* 0x000fc80003f86270 */
[----:B------:R1:W-:Y:S01]  /*ae90*/  LDGSTS.E [R18+0x1e00], desc[UR8][R12.64], P6 ;  /* 0x01e000000c127fae */ /* 0x0003e2000b121848 */
[----:B------:R-:W-:Y:S01]  /*aea0*/  IMAD.X R15, R5, 0x1, R36, P1 ;  /* 0x00000001050f7824 */ /* 0x000fe200008e0624 */
[----:B------:R-:W-:Y:S02]  /*aeb0*/  ISETP.NE.U32.AND P1, PT, R16, RZ, PT ;  /* 0x000000ff1000720c */ /* 0x000fe40003f25070 */
[----:B------:R-:W-:Y:S02]  /*aec0*/  SEL R16, RZ, 0x4, P4 ;  /* 0x00000004ff107807 */ /* 0x000fe40002000000 */
[----:B-1----:R-:W-:Y:S01]  /*aed0*/  IADD3 R12, P4, R3, R92, RZ ;  /* 0x0000005c030c7210 */ /* 0x002fe20007f9e0ff */
[----:B------:R1:W-:Y:S01]  /*aee0*/  LDGSTS.E [R18+0x1f00], desc[UR8][R14.64], P6 ;  /* 0x01f000000e127fae */ /* 0x0003e2000b121848 */
[----:B------:R-:W-:-:S03]  /*aef0*/  SEL R16, R16, RZ, !P5 ;  /* 0x000000ff10107207 */ /* 0x000fc60006800000 */
[----:B------:R-:W-:Y:S01]  /*af00*/  IMAD.X R13, R5, 0x1, R40, P4 ;  /* 0x00000001050d7824 */ /* 0x000fe200020e0628 */
[----:B-1----:R-:W-:-:S04]  /*af10*/  IADD3 R14, P5, R3, R41, RZ ;  /* 0x00000029030e7210 */ /* 0x002fc80007fbe0ff */
[----:B------:R1:W-:Y:S01]  /*af20*/  LDGSTS.E [R18+0x2600], desc[UR8][R12.64], P0 ;  /* 0x026000000c127fae */ /* 0x0003e20008121848 */
[----:B------:R-:W-:Y:S01]  /*af30*/  ISETP.NE.U32.AND P4, PT, R16, RZ, PT ;  /* 0x000000ff1000720c */ /* 0x000fe20003f85070 */
[----:B------:R-:W-:-:S05]  /*af40*/  IMAD.X R15, R5, 0x1, R162, P5 ;  /* 0x00000001050f7824 */ /* 0x000fca00028e06a2 */
[----:B------:R5:W-:Y:S01]  /*af50*/  LDGSTS.E [R18+0x2700], desc[UR8][R14.64], P0 ;  /* 0x027000000e127fae */ /* 0x000be20008121848 */
[C---:B-1----:R-:W-:Y:S01]  /*af60*/  IADD3 R12, P5, R3.reuse, R161, RZ ;  /* 0x000000a1030c7210 */ /* 0x042fe20007fbe0ff */
[----:B------:R-:W-:Y:S01]  /*af70*/  HMMA.1688.F32.TF32 R68, R192, R38, R68 ;  /* 0x00000026c044723c */ /* 0x000fe20000081044 */
[----:B-----5:R-:W-:-:S03]  /*af80*/  IADD3 R14, P0, R3, R159, RZ ;  /* 0x0000009f030e7210 */ /* 0x020fc60007f1e0ff */
[C---:B------:R-:W-:Y:S02]  /*af90*/  IMAD.X R13, R5.reuse, 0x1, R158, P5 ;  /* 0x00000001050d7824 */ /* 0x040fe400028e069e */
[----:B------:R-:W-:Y:S01]  /*afa0*/  IMAD.X R15, R5, 0x1, R156, P0 ;  /* 0x00000001050f7824 */ /* 0x000fe200000e069c */
[-C--:B------:R-:W-:Y:S06]  /*afb0*/  HMMA.1688.F32.TF32 R96, R172, R38.reuse, R96 ;  /* 0x00000026ac60723c */ /* 0x080fec0000081060 */
[-C--:B------:R-:W-:Y:S06]  /*afc0*/  HMMA.1688.F32.TF32 R136, R164, R38.reuse, R136 ;  /* 0x00000026a488723c */ /* 0x080fec0000081088 */
[----:B------:R-:W-:Y:S01]  /*afd0*/  HMMA.1688.F32.TF32 R36, R88, R38, R112 ;  /* 0x000000265824723c */ /* 0x000fe20000081070 */
[----:B------:R-:W4:Y:S04]  /*afe0*/  LDL.LU R112, [R1+0x1c] ;  /* 0x00001c0001707983 */ /* 0x000f280000300800 */
[----:B------:R-:W5:Y:S04]  /*aff0*/  LDL.LU R92, [R1+0x38] ;  /* 0x00003800015c7983 */ /* 0x000f680000300800 */
[----:B------:R-:W5:Y:S01]  /*b000*/  LDL.LU R93, [R1+0x18] ;  /* 0x00001800015d7983 */ /* 0x000f620000300800 */
[----:B------:R-:W-:Y:S01]  /*b010*/  HMMA.1688.F32.TF32 R72, R192, R42, R72 ;  /* 0x0000002ac048723c */ /* 0x000fe20000081048 */
[----:B------:R-:W-:-:S02]  /*b020*/  IMAD.SHL.U32 R19, R19, 0x4, RZ ;  /* 0x0000000413137824 */ /* 0x000fc400078e00ff */
[----:B------:R-:W5:Y:S03]  /*b030*/  LDL.LU R113, [R1+0x14] ;  /* 0x0000140001717983 */ /* 0x000f660000300800 */
[-C--:B------:R-:W-:Y:S06]  /*b040*/  HMMA.1688.F32.TF32 R100, R172, R42.reuse, R100 ;  /* 0x0000002aac64723c */ /* 0x080fec0000081064 */
[----:B------:R-:W-:Y:S06]  /*b050*/  HMMA.1688.F32.TF32 R140, R164, R42, R140 ;  /* 0x0000002aa48c723c */ /* 0x000fec000008108c */
[-C--:B------:R-:W-:Y:S06]  /*b060*/  HMMA.1688.F32.TF32 R64, R192, R34.reuse, R64 ;  /* 0x00000022c040723c */ /* 0x080fec0000081040 */
[----:B------:R-:W-:Y:S06]  /*b070*/  HMMA.1688.F32.TF32 R132, R164, R34, R132 ;  /* 0x00000022a484723c */ /* 0x000fec0000081084 */
[C---:B------:R-:W-:Y:S01]  /*b080*/  HMMA.1688.F32.TF32 R40, R88.reuse, R42, R108 ;  /* 0x0000002a5828723c */ /* 0x040fe2000008106c */
[----:B------:R-:W5:Y:S05]  /*b090*/  LDL.LU R109, [R1+0x34] ;  /* 0x00003400016d7983 */ /* 0x000f6a0000300800 */
[----:B------:R-:W-:Y:S01]  /*b0a0*/  HMMA.1688.F32.TF32 R32, R88, R34, R168 ;  /* 0x000000225820723c */ /* 0x000fe200000810a8 */
[----:B------:R-:W5:Y:S01]  /*b0b0*/  LDL.LU R90, [R1+0x30] ;  /* 0x00003000015a7983 */ /* 0x000f620000300800 */
[----:B---3--:R-:W-:-:S05]  /*b0c0*/  IADD3 R16, P6, R3, R17, RZ ;  /* 0x0000001103107210 */ /* 0x008fca0007fde0ff */
[----:B------:R-:W-:-:S05]  /*b0d0*/  IMAD.X R17, R5, 0x1, R160, P6 ;  /* 0x0000000105117824 */ /* 0x000fca00030e06a0 */
[----:B------:R-:W-:Y:S04]  /*b0e0*/  LDGSTS.E [R18+0x2e00], desc[UR8][R16.64], P3 ;  /* 0x02e0000010127fae */ /* 0x000fe80009921848 */
[----:B------:R-:W-:Y:S04]  /*b0f0*/  LDGSTS.E [R18+0x2f00], desc[UR8][R12.64], P3 ;  /* 0x02f000000c127fae */ /* 0x000fe80009921848 */
[----:B------:R2:W-:Y:S02]  /*b100*/  LDGSTS.E [R18+0x3600], desc[UR8][R14.64], P2 ;  /* 0x036000000e127fae */ /* 0x0005e40009121848 */
[----:B--2---:R-:W-:-:S02]  /*b110*/  IADD3 R14, P3, R3, R153, RZ ;  /* 0x00000099030e7210 */ /* 0x004fc40007f7e0ff */
[----:B------:R-:W-:Y:S01]  /*b120*/  IADD3 R16, P5, R3, R157, RZ ;  /* 0x0000009d03107210 */ /* 0x000fe20007fbe0ff */
[----:B------:R-:W2:Y:S02]  /*b130*/  LDL R153, [R1+0x24c] ;  /* 0x00024c0001997983 */ /* 0x000ea40000100800 */
[----:B------:R-:W-:Y:S02]  /*b140*/  IMAD.X R15, R5, 0x1, R94, P3 ;  /* 0x00000001050f7824 */ /* 0x000fe400018e065e */
[----:B------:R-:W1:Y:S01]  /*b150*/  S2R R94, SR_TID.X ;  /* 0x00000000005e7919 */ /* 0x000e620000002100 */
[----:B------:R-:W-:Y:S01]  /*b160*/  IADD3 R12, P0, R3, R155, RZ ;  /* 0x0000009b030c7210 */ /* 0x000fe20007f1e0ff */
[----:B------:R-:W-:-:S04]  /*b170*/  IMAD.X R17, R5, 0x1, R154, P5 ;  /* 0x0000000105117824 */ /* 0x000fc800028e069a */
[----:B------:R-:W-:Y:S01]  /*b180*/  IMAD.X R13, R5, 0x1, R95, P0 ;  /* 0x00000001050d7824 */ /* 0x000fe200000e065f */
[----:B------:R3:W-:Y:S04]  /*b190*/  LDGSTS.E [R18+0x3700], desc[UR8][R16.64], P2 ;  /* 0x0370000010127fae */ /* 0x0007e80009121848 */
[----:B------:R4:W-:Y:S04]  /*b1a0*/  LDGSTS.E [R18+0x3e00], desc[UR8][R12.64], P1 ;  /* 0x03e000000c127fae */ /* 0x0009e80008921848 */
[----:B------:R5:W-:Y:S01]  /*b1b0*/  LDGSTS.E [R18+0x3f00], desc[UR8][R14.64], P1 ;  /* 0x03f000000e127fae */ /* 0x000be20008921848 */
[----:B-1----:R-:W-:-:S03]  /*b1c0*/  SHF.R.S32.HI R94, RZ, 0x5, R94 ;  /* 0x00000005ff5e7819 */ /* 0x002fc6000001145e */
[----:B------:R-:W2:Y:S01]  /*b1d0*/  LDL R18, [R1+0x250] ;  /* 0x0002500001127983 */ /* 0x000ea20000100800 */
[----:B------:R-:W-:-:S03]  /*b1e0*/  SGXT R94, R94, 0x1 ;  /* 0x000000015e5e781a */ /* 0x000fc60000000200 */
[----:B------:R-:W2:Y:S01]  /*b1f0*/  LDL.LU R114, [R1+0xc] ;  /* 0x00000c0001727983 */ /* 0x000ea20000300800 */
[----:B------:R-:W-:-:S03]  /*b200*/  LOP3.LUT R19, R19, 0x90, R94, 0x78, !PT ;  /* 0x0000009013137812 */ /* 0x000fc600078e785e */
[----:B------:R-:W2:Y:S04]  /*b210*/  LDL.LU R110, [R1+0x2c] ;  /* 0x00002c00016e7983 */ /* 0x000ea80000300800 */
[----:B------:R-:W2:Y:S04]  /*b220*/  LDL.LU R95, [R1+0x8] ;  /* 0x00000800015f7983 */ /* 0x000ea80000300800 */
[----:B------:R-:W2:Y:S04]  /*b230*/  LDL.LU R94, [R1+0x10] ;  /* 0x00001000015e7983 */ /* 0x000ea80000300800 */
[----:B------:R-:W2:Y:S04]  /*b240*/  LDL.LU R91, [R1+0x28] ;  /* 0x00002800015b7983 */ /* 0x000ea80000300800 */
[----:B------:R-:W2:Y:S04]  /*b250*/  LDL R88, [R1+0x248] ;  /* 0x0002480001587983 */ /* 0x000ea80000100800 */
[----:B------:R-:W2:Y:S04]  /*b260*/  LDL.LU R115, [R1+0x4] ;  /* 0x0000040001737983 */ /* 0x000ea80000300800 */
[----:B------:R-:W2:Y:S04]  /*b270*/  LDL.LU R111, [R1+0x24] ;  /* 0x00002400016f7983 */ /* 0x000ea80000300800 */
[----:B------:R-:W2:Y:S04]  /*b280*/  LDL.LU R108, [R1] ;  /* 0x00000000016c7983 */ /* 0x000ea80000300800 */
[----:B------:R-:W2:Y:S01]  /*b290*/  LDL.LU R89, [R1+0x20] ;  /* 0x0000200001597983 */ /* 0x000ea20000300800 */
[----:B------:R-:W-:Y:S01]  /*b2a0*/  ULEA UR7, UR5, UR4, 0xd ;  /* 0x0000000405077291 */ /* 0x000fe2000f8e683f */
[----:B---3--:R-:W-:-:S02]  /*b2b0*/  IADD3 R16, P0, R0, R152, RZ ;  /* 0x0000009800107210 */ /* 0x008fc40007f1e0ff */
[----:B------:R-:W0:Y:S03]  /*b2c0*/  LDGDEPBAR ;  /* 0x00000000000079af */ /* 0x000e260000000000 */
[----:B------:R-:W-:Y:S01]  /*b2d0*/  VIADD R19, R19, UR7 ;  /* 0x0000000713137c36 */ /* 0x000fe20008000000 */
[----:B----4-:R-:W-:Y:S01]  /*b2e0*/  IADD3 R12, P2, R0, R112, RZ ;  /* 0x00000070000c7210 */ /* 0x010fe20007f5e0ff */
[----:B-----5:R-:W-:Y:S01]  /*b2f0*/  IMAD.X R17, R92, 0x1, R2, P0 ;  /* 0x000000015c117824 */ /* 0x020fe200000e0602 */
[----:B------:R-:W-:-:S03]  /*b300*/  IADD3 R14, P0, R0, R252, RZ ;  /* 0x000000fc000e7210 */ /* 0x000fc60007f1e0ff */
[--C-:B------:R-:W-:Y:S01]  /*b310*/  IMAD.X R13, R93, 0x1, R2.reuse, P2 ;  /* 0x000000015d0d7824 */ /* 0x100fe200010e0602 */
[----:B------:R1:W-:Y:S01]  /*b320*/  LDGSTS.E [R19+0x8000], desc[UR8][R16.64], P4 ;  /* 0x0800000010137fae */ /* 0x0003e2000a121848 */
[----:B------:R-:W-:-:S03]  /*b330*/  IMAD.X R15, R251, 0x1, R2, P0 ;  /* 0x00000001fb0f7824 */ /* 0x000fc600000e0602 */
[----:B------:R3:W-:Y:S04]  /*b340*/  LDGSTS.E [R19+0x8400], desc[UR8][R12.64], P4 ;  /* 0x084000000c137fae */ /* 0x0007e8000a121848 */
[----:B------:R4:W-:Y:S01]  /*b350*/  LDGSTS.E [R19+0x8800], desc[UR8][R14.64], P4 ;  /* 0x088000000e137fae */ /* 0x0009e2000a121848 */
[C---:B-1----:R-:W-:Y:S02]  /*b360*/  IADD3 R16, P1, R0.reuse, R244, RZ ;  /* 0x000000f400107210 */ /* 0x042fe40007f3e0ff */
[----:B---3--:R-:W-:-:S03]  /*b370*/  IADD3 R12, P0, R0, R236, RZ ;  /* 0x000000ec000c7210 */ /* 0x008fc60007f1e0ff */
[--C-:B------:R-:W-:Y:S01]  /*b380*/  IMAD.X R17, R243, 0x1, R2.reuse, P1 ;  /* 0x00000001f3117824 */ /* 0x100fe200008e0602 */
[----:B----4-:R-:W-:Y:S01]  /*b390*/  IADD3 R14, P1, R0, R228, RZ ;  /* 0x000000e4000e7210 */ /* 0x010fe20007f3e0ff */
[----:B------:R-:W-:-:S03]  /*b3a0*/  IMAD.X R13, R235, 0x1, R2, P0 ;  /* 0x00000001eb0d7824 */ /* 0x000fc600000e0602 */
        /* <DEDUP_REMOVED lines=11> */
[----:B------:R3:W-:Y:S01]  /*b460*/  LDGSTS.E [R19+0x9c00], desc[UR8][R12.64], P4 ;  /* 0x09c000000c137fae */ /* 0x0007e2000a121848 */
[C---:B-1----:R-:W-:Y:S02]  /*b470*/  IADD3 R16, P1, R0.reuse, R113, RZ ;  /* 0x0000007100107210 */ /* 0x042fe40007f3e0ff */
[----:B---3--:R-:W-:-:S05]  /*b480*/  IADD3 R12, P0, R0, R250, RZ ;  /* 0x000000fa000c7210 */ /* 0x008fca0007f1e0ff */
[----:B------:R-:W-:Y:S01]  /*b490*/  IMAD.X R13, R249, 0x1, R2, P0 ;  /* 0x00000001f90d7824 */ /* 0x000fe200000e0602 */
[----:B------:R-:W-:-:S05]  /*b4a0*/  IADD3 R212, P3, R212, R8, RZ ;  /* 0x00000008d4d47210 */ /* 0x000fca0007f7e0ff */
[----:B------:R-:W-:Y:S02]  /*b4b0*/  IMAD.X R211, R211, 0x1, R7, P3 ;  /* 0x00000001d3d37824 */ /* 0x000fe400018e0607 */
[----:B------:R-:W-:Y:S02]  /*b4c0*/  VIADD R202, R202, 0x1 ;  /* 0x00000001caca7836 */ /* 0x000fe40000000000 */
[----:B--2---:R-:W-:Y:S02]  /*b4d0*/  VIADD R19, R153, UR7 ;  /* 0x0000000799137c36 */ /* 0x004fe40008000000 */
[----:B------:R-:W-:-:S05]  /*b4e0*/  VIADD R18, R18, UR7 ;  /* 0x0000000712127c36 */ /* 0x000fca0008000000 */
[----:B------:R1:W-:Y:S01]  /*b4f0*/  LDGSTS.E [R18+0x8100], desc[UR8][R14.64], P4 ;  /* 0x081000000e127fae */ /* 0x0003e2000a121848 */
[----:B------:R-:W-:Y:S01]  /*b500*/  IMAD.X R17, R94, 0x1, R2, P1 ;  /* 0x000000015e117824 */ /* 0x000fe200008e0602 */
[----:B-1----:R-:W-:-:S04]  /*b510*/  IADD3 R14, P1, R0, R242, RZ ;  /* 0x000000f2000e7210 */ /* 0x002fc80007f3e0ff */
[----:B------:R1:W-:Y:S01]  /*b520*/  LDGSTS.E [R18+0x8500], desc[UR8][R16.64], P4 ;  /* 0x0850000010127fae */ /* 0x0003e2000a121848 */
[----:B------:R-:W-:-:S03]  /*b530*/  IMAD.X R15, R241, 0x1, R2, P1 ;  /* 0x00000001f10f7824 */ /* 0x000fc600008e0602 */
[----:B------:R2:W-:Y:S04]  /*b540*/  LDGSTS.E [R18+0x8900], desc[UR8][R12.64], P4 ;  /* 0x089000000c127fae */ /* 0x0005e8000a121848 */
[----:B------:R3:W-:Y:S01]  /*b550*/  LDGSTS.E [R18+0x8d00], desc[UR8][R14.64], P4 ;  /* 0x08d000000e127fae */ /* 0x0007e2000a121848 */
[C---:B-1----:R-:W-:Y:S02]  /*b560*/  IADD3 R16, P0, R0.reuse, R234, RZ ;  /* 0x000000ea00107210 */ /* 0x042fe40007f1e0ff */
[----:B--2---:R-:W-:-:S03]  /*b570*/  IADD3 R12, P1, R0, R226, RZ ;  /* 0x000000e2000c7210 */ /* 0x004fc60007f3e0ff */
[--C-:B------:R-:W-:Y:S01]  /*b580*/  IMAD.X R17, R233, 0x1, R2.reuse, P0 ;  /* 0x00000001e9117824 */ /* 0x100fe200000e0602 */
[----:B---3--:R-:W-:Y:S01]  /*b590*/  IADD3 R14, P0, R0, R218, RZ ;  /* 0x000000da000e7210 */ /* 0x008fe20007f1e0ff */
[----:B------:R-:W-:-:S03]  /*b5a0*/  IMAD.X R13, R225, 0x1, R2, P1 ;  /* 0x00000001e10d7824 */ /* 0x000fc600008e0602 */
        /* <DEDUP_REMOVED lines=28> */
[----:B------:R-:W-:Y:S02]  /*b770*/  VIADD R88, R88, UR7 ;  /* 0x0000000758587c36 */ /* 0x000fe40008000000 */
[----:B------:R-:W-:Y:S01]  /*b780*/  IMAD.X R15, R207, 0x1, R2, P1 ;  /* 0x00000001cf0f7824 */ /* 0x000fe200008e0602 */
        /* <DEDUP_REMOVED lines=14> */
[C---:B------:R-:W-:Y:S02]  /*b870*/  IADD3 R18, P1, R0.reuse, R222, RZ ;  /* 0x000000de00127210 */ /* 0x040fe40007f3e0ff */
[C---:B---3--:R-:W-:Y:S01]  /*b880*/  IADD3 R14, P2, R0.reuse, R214, RZ ;  /* 0x000000d6000e7210 */ /* 0x048fe20007f5e0ff */
[--C-:B------:R-:W-:Y:S01]  /*b890*/  IMAD.X R13, R229, 0x1, R2.reuse, P0 ;  /* 0x00000001e50d7824 */ /* 0x100fe200000e0602 */
[----:B------:R1:W-:Y:S01]  /*b8a0*/  LDGSTS.E [R88+0x8f00], desc[UR8][R16.64], P4 ;  /* 0x08f0000010587fae */ /* 0x0003e2000a121848 */
[--C-:B------:R-:W-:Y:S02]  /*b8b0*/  IMAD.X R19, R221, 0x1, R2.reuse, P1 ;  /* 0x00000001dd137824 */ /* 0x100fe400008e0602 */
[----:B------:R-:W-:Y:S01]  /*b8c0*/  IMAD.X R15, R213, 0x1, R2, P2 ;  /* 0x00000001d50f7824 */ /* 0x000fe200010e0602 */
[----:B------:R2:W-:Y:S01]  /*b8d0*/  LDGSTS.E [R88+0x9300], desc[UR8][R12.64], P4 ;  /* 0x093000000c587fae */ /* 0x0005e2000a121848 */
[----:B-1----:R-:W-:-:S03]  /*b8e0*/  IADD3 R16, P0, R0, R206, RZ ;  /* 0x000000ce00107210 */ /* 0x002fc60007f1e0ff */
[----:B------:R2:W-:Y:S02]  /*b8f0*/  LDGSTS.E [R88+0x9700], desc[UR8][R18.64], P4 ;  /* 0x0970000012587fae */ /* 0x0005e4000a121848 */
[C---:B------:R-:W-:Y:S01]  /*b900*/  IMAD.X R17, R205.reuse, 0x1, R2, P0 ;  /* 0x00000001cd117824 */ /* 0x040fe200000e0602 */
[-C--:B------:R-:W-:Y:S01]  /*b910*/  IADD3 R206, P0, R206, R8.reuse, RZ ;  /* 0x00000008cece7210 */ /* 0x080fe20007f1e0ff */
[----:B------:R2:W-:Y:S01]  /*b920*/  LDGSTS.E [R88+0x9b00], desc[UR8][R14.64], P4 ;  /* 0x09b000000e587fae */ /* 0x0005e2000a121848 */
[-C--:B------:R-:W-:Y:S02]  /*b930*/  IADD3 R208, P1, R208, R8.reuse, RZ ;  /* 0x00000008d0d07210 */ /* 0x080fe40007f3e0ff */
[-C--:B------:R-:W-:Y:S01]  /*b940*/  IADD3 R210, P2, R210, R8.reuse, RZ ;  /* 0x00000008d2d27210 */ /* 0x080fe20007f5e0ff */
[----:B------:R2:W-:Y:S01]  /*b950*/  LDGSTS.E [R88+0x9f00], desc[UR8][R16.64], P4 ;  /* 0x09f0000010587fae */ /* 0x0005e2000a121848 */
[-C--:B------:R-:W-:Y:S01]  /*b960*/  IADD3 R214, P4, R214, R8.reuse, RZ ;  /* 0x00000008d6d67210 */ /* 0x080fe20007f9e0ff */
[--C-:B------:R-:W-:Y:S01]  /*b970*/  IMAD.X R205, R205, 0x1, R7.reuse, P0 ;  /* 0x00000001cdcd7824 */ /* 0x100fe200000e0607 */
[-C--:B------:R-:W-:Y:S01]  /*b980*/  IADD3 R216, P5, R216, R8.reuse, RZ ;  /* 0x00000008d8d87210 */ /* 0x080fe20007fbe0ff */
[--C-:B------:R-:W-:Y:S01]  /*b990*/  IMAD.X R207, R207, 0x1, R7.reuse, P1 ;  /* 0x00000001cfcf7824 */ /* 0x100fe200008e0607 */
[-C--:B------:R-:W-:Y:S01]  /*b9a0*/  IADD3 R218, P6, R218, R8.reuse, RZ ;  /* 0x00000008dada7210 */ /* 0x080fe20007fde0ff */
[--C-:B------:R-:W-:Y:S01]  /*b9b0*/  IMAD.X R209, R209, 0x1, R7.reuse, P2 ;  /* 0x00000001d1d17824 */ /* 0x100fe200010e0607 */
[-C--:B------:R-:W-:Y:S01]  /*b9c0*/  IADD3 R220, P0, R220, R8.reuse, RZ ;  /* 0x00000008dcdc7210 */ /* 0x080fe20007f1e0ff */
[--C-:B------:R-:W-:Y:S01]  /*b9d0*/  IMAD.X R213, R213, 0x1, R7.reuse, P4 ;  /* 0x00000001d5d57824 */ /* 0x100fe200020e0607 */
[-C--:B------:R-:W-:Y:S01]  /*b9e0*/  IADD3 R222, P1, R222, R8.reuse, RZ ;  /* 0x00000008dede7210 */ /* 0x080fe20007f3e0ff */
[----:B------:R-:W-:Y:S01]  /*b9f0*/  IMAD.X R215, R215, 0x1, R7, P5 ;  /* 0x00000001d7d77824 */ /* 0x000fe200028e0607 */
[----:B------:R-:W-:-:S02]  /*ba00*/  IADD3 R224, P2, R224, R8, RZ ;  /* 0x00000008e0e07210 */ /* 0x000fc40007f5e0ff */
        /* <DEDUP_REMOVED lines=35> */
[----:B------:R-:W-:Y:S01]  /*bc40*/  STL [R1+0x4], R115 ;  /* 0x0000047301007387 */ /* 0x000fe20000100800 */
[-C--:B------:R-:W-:Y:S01]  /*bc50*/  IADD3 R111, P0, R111, R8.reuse, RZ ;  /* 0x000000086f6f7210 */ /* 0x080fe20007f1e0ff */
[--C-:B------:R-:W-:Y:S01]  /*bc60*/  IMAD.X R251, R251, 0x1, R7.reuse, P2 ;  /* 0x00000001fbfb7824 */ /* 0x100fe200010e0607 */
[-C--:B------:R-:W-:Y:S01]  /*bc70*/  IADD3 R110, P1, R110, R8.reuse, RZ ;  /* 0x000000086e6e7210 */ /* 0x080fe20007f3e0ff */
[----:B------:R-:W-:Y:S01]  /*bc80*/  STL [R1+0xc], R114 ;  /* 0x00000c7201007387 */ /* 0x000fe20000100800 */
[-C--:B------:R-:W-:Y:S01]  /*bc90*/  IADD3 R109, P2, R109, R8.reuse, RZ ;  /* 0x000000086d6d7210 */ /* 0x080fe20007f5e0ff */
[--C-:B------:R-:W-:Y:S01]  /*bca0*/  IMAD.X R108, R108, 0x1, R7.reuse, P3 ;  /* 0x000000016c6c7824 */ /* 0x100fe200018e0607 */
[----:B------:R-:W-:Y:S01]  /*bcb0*/  IADD3 R152, P3, R152, R8, RZ ;  /* 0x0000000898987210 */ /* 0x000fe20007f7e0ff */
[----:B------:R-:W-:Y:S01]  /*bcc0*/  STL [R1+0x14], R113 ;  /* 0x0000147101007387 */ /* 0x000fe20000100800 */
[----:B------:R-:W-:-:S03]  /*bcd0*/  IMAD.X R95, R95, 0x1, R7, P4 ;  /* 0x000000015f5f7824 */ /* 0x000fc600020e0607 */
        /* <DEDUP_REMOVED lines=8> */
[----:B------:R-:W-:Y:S01]  /*bd60*/  STL [R1], R108 ;  /* 0x0000006c01007387 */ /* 0x000fe20000100800 */
[----:B------:R-:W-:-:S03]  /*bd70*/  IMAD.X R90, R90, 0x1, R7, P2 ;  /* 0x000000015a5a7824 */ /* 0x000fc600010e0607 */
[----:B------:R-:W-:Y:S01]  /*bd80*/  STL [R1+0x3c], R152 ;  /* 0x00003c9801007387 */ /* 0x000fe20000100800 */
[----:B------:R-:W-:-:S03]  /*bd90*/  IMAD.X R92, R92, 0x1, R7, P3 ;  /* 0x000000015c5c7824 */ /* 0x000fc600018e0607 */
[----:B------:R-:W-:Y:S04]  /*bda0*/  STL [R1+0x8], R95 ;  /* 0x0000085f01007387 */ /* 0x000fe80000100800 */
[----:B------:R-:W-:Y:S04]  /*bdb0*/  STL [R1+0x10], R94 ;  /* 0x0000105e01007387 */ /* 0x000fe80000100800 */
[----:B------:R1:W-:Y:S04]  /*bdc0*/  STL [R1+0x20], R89 ;  /* 0x0000205901007387 */ /* 0x0003e80000100800 */
[----:B------:R2:W-:Y:S04]  /*bdd0*/  STL [R1+0x18], R93 ;  /* 0x0000185d01007387 */ /* 0x0005e80000100800 */
[----:B------:R2:W-:Y:S04]  /*bde0*/  STL [R1+0x28], R91 ;  /* 0x0000285b01007387 */ /* 0x0005e80000100800 */
[----:B------:R2:W-:Y:S04]  /*bdf0*/  STL [R1+0x30], R90 ;  /* 0x0000305a01007387 */ /* 0x0005e80000100800 */
[----:B------:R2:W-:Y:S01]  /*be00*/  STL [R1+0x38], R92 ;  /* 0x0000385c01007387 */ /* 0x0005e20000100800 */
[----:B------:R-:W-:-:S02]  /*be10*/  ISETP.NE.U32.AND P5, PT, R199, R202, PT ;  /* 0x000000cac700720c */ /* 0x000fc40003fa5070 */
[----:B-1----:R-:W-:Y:S01]  /*be20*/  SHF.R.S32.HI R89, RZ, 0x1f, R10 ;  /* 0x0000001fff597819 */ /* 0x002fe2000001140a */
[----:B------:R-:W0:Y:S01]  /*be30*/  LDGDEPBAR ;  /* 0x00000000000079af */ /* 0x000e220000000000 */
[C---:B------:R-:W-:Y:S02]  /*be40*/  LEA R3, P4, R10.reuse, R3, 0x2 ;  /* 0x000000030a037211 */ /* 0x040fe400078810ff */
[----:B------:R-:W-:Y:S01]  /*be50*/  SHF.L.U64.HI R89, R10, 0x2, R89 ;  /* 0x000000020a597819 */ /* 0x000fe20000010259 */
[----:B------:R-:W-:-:S04]  /*be60*/  VIADD R6, R6, 0xffffffe0 ;  /* 0xffffffe006067836 */ /* 0x000fc80000000000 */
[----:B------:R-:W-:Y:S02]  /*be70*/  IMAD.X R5, R5, 0x1, R89, P4 ;  /* 0x0000000105057824 */ /* 0x000fe400020e0659 */
[----:B--2---:R-:W-:Y:S05]  /*be80*/  @P5 BRA `(.L_x_1) ;  /* 0xffffffc400c85947 */ /* 0x004fea000383ffff */
.L_x_0:
[----:B------:R-:W2:Y:S01]  /*be90*/  LDL.LU R13, [R1+0x244] ;  /* 0x00024400010d7983 */ /* 0x000ea20000300800 */
[----:B------:R-:W-:-:S04]  /*bea0*/  DEPBAR.LE SB0, 0x0 ;  /* 0x000080000000791a */ /* 0x000fc80000000000 */
[----:B------:R-:W3:Y:S01]  /*beb0*/  LDL.LU R12, [R1+0x240] ;  /* 0x00024000010c7983 */ /* 0x000ee20000300800 */
[----:B------:R-:W-:Y:S01]  /*bec0*/  ULDC.64 UR28, c[0x0][0x228] ;  /* 0x00008a00001c7ab9 */ /* 0x000fe20000000a00 */
[----:B------:R-:W-:Y:S01]  /*bed0*/  VIADD R5, R11, 0x1 ;  /* 0x000000010b057836 */ /* 0x000fe20000000000 */
[----:B------:R-:W-:Y:S01]  /*bee0*/  ULDC UR6, c[0x0][0x22c] ;  /* 0x00008b0000067ab9 */ /* 0x000fe20000000800 */
[----:B------:R-:W1:Y:S01]  /*bef0*/  S2R R4, SR_TID.X ;  /* 0x0000000000047919 */ /* 0x000e620000002100 */
[----:B------:R-:W-:Y:S01]  /*bf00*/  ULDC UR5, c[0x0][0x22c] ;  /* 0x00008b0000057ab9 */ /* 0x000fe20000000800 */
[----:B------:R-:W-:Y:S01]  /*bf10*/  IMAD.MOV.U32 R6, RZ, RZ, R76 ;  /* 0x000000ffff067224 */ /* 0x000fe200078e004c */
[----:B------:R-:W-:Y:S01]  /*bf20*/  ISETP.GE.AND P2, PT, R5, UR5, PT ;  /* 0x0000000505007c0c */ /* 0x000fe2000bf46270 */
[----:B------:R-:W-:Y:S01]  /*bf30*/  IMAD.MOV.U32 R5, RZ, RZ, R190 ;  /* 0x000000ffff057224 */ /* 0x000fe200078e00be */
[----:B------:R-:W4:Y:S01]  /*bf40*/  LDC R10, c[0x0][0x244] ;  /* 0x00009100ff0a7b82 */ /* 0x000f220000000800 */
[----:B------:R-:W-:Y:S01]  /*bf50*/  IMAD.MOV.U32 R7, RZ, RZ, R78 ;  /* 0x000000ffff077224 */ /* 0x000fe200078e004e */
[----:B------:R-:W-:Y:S01]  /*bf60*/  ULDC UR5, c[0x0][0x22c] ;  /* 0x00008b0000057ab9 */ /* 0x000fe20000000800 */
[----:B------:R-:W-:Y:S01]  /*bf70*/  IMAD.MOV.U32 R16, RZ, RZ, R104 ;  /* 0x000000ffff107224 */ /* 0x000fe200078e0068 */
[----:B------:R-:W-:Y:S01]  /*bf80*/  ULDC.64 UR30, c[0x0][0x228] ;  /* 0x00008a00001e7ab9 */ /* 0x000fe20000000a00 */
[----:B------:R-:W-:Y:S01]  /*bf90*/  IMAD.MOV.U32 R17, RZ, RZ, R106 ;  /* 0x000000ffff117224 */ /* 0x000fe200078e006a */
[----:B------:R-:W-:Y:S01]  /*bfa0*/  ULDC UR26, c[0x0][0x248] ;  /* 0x00009200001a7ab9 */ /* 0x000fe20000000800 */
[----:B------:R-:W-:Y:S01]  /*bfb0*/  IMAD.MOV.U32 R18, RZ, RZ, R144 ;  /* 0x000000ffff127224 */ /* 0x000fe200078e0090 */
[----:B------:R-:W-:Y:S01]  /*bfc0*/  ULDC.64 UR12, c[0x0][0x228] ;  /* 0x00008a00000c7ab9 */ /* 0x000fe20000000a00 */
        /* <DEDUP_REMOVED lines=14> */
[----:B------:R-:W-:-:S02]  /*c0b0*/  IMAD.MOV.U32 R94, RZ, RZ, R145 ;  /* 0x000000ffff5e7224 */ /* 0x000fc400078e0091 */
[----:B------:R-:W-:Y:S02]  /*c0c0*/  IMAD.MOV.U32 R95, RZ, RZ, R147 ;  /* 0x000000ffff5f7224 */ /* 0x000fe400078e0093 */
[C---:B-1----:R-:W-:Y:S02]  /*c0d0*/  IMAD.SHL.U32 R2, R4.reuse, 0x20, RZ ;  /* 0x0000002004027824 */ /* 0x042fe400078e00ff */
[----:B------:R-:W-:Y:S02]  /*c0e0*/  IMAD.SHL.U32 R0, R4, 0x10, RZ ;  /* 0x0000001004007824 */ /* 0x000fe400078e00ff */
[----:B------:R-:W-:Y:S01]  /*c0f0*/  IMAD.MOV.U32 R104, RZ, RZ, R184 ;  /* 0x000000ffff687224 */ /* 0x000fe200078e00b8 */
[----:B------:R-:W-:Y:S01]  /*c100*/  LOP3.LUT R3, R2, 0x200, RZ, 0xc0, !PT ;  /* 0x0000020002037812 */ /* 0x000fe200078ec0ff */
[----:B------:R-:W-:Y:S01]  /*c110*/  VIADD R2, R11, 0x3f ;  /* 0x0000003f0b027836 */ /* 0x000fe20000000000 */
[----:B------:R-:W-:Y:S01]  /*c120*/  LOP3.LUT R0, R0, 0xf0, RZ, 0xc0, !PT ;  /* 0x000000f000007812 */ /* 0x000fe200078ec0ff */
[----:B------:R-:W-:-:S02]  /*c130*/  IMAD.MOV.U32 R105, RZ, RZ, R186 ;  /* 0x000000ffff697224 */ /* 0x000fc400078e00ba */
[----:B------:R-:W-:Y:S01]  /*c140*/  IMAD.MOV.U32 R106, RZ, RZ, R80 ;  /* 0x000000ffff6a7224 */ /* 0x000fe200078e0050 */
[----:B------:R-:W-:Y:S01]  /*c150*/  ISETP.GE.AND P0, PT, R2, UR29, PT ;  /* 0x0000001d02007c0c */ /* 0x000fe2000bf06270 */
[----:B------:R-:W-:Y:S01]  /*c160*/  VIADD R2, R11, 0x3 ;  /* 0x000000030b027836 */ /* 0x000fe20000000000 */
[----:B------:R-:W-:Y:S01]  /*c170*/  IADD3 R0, R3, UR4, R0 ;  /* 0x0000000403007c10 */ /* 0x000fe2000fffe000 */
[----:B------:R-:W-:Y:S01]  /*c180*/  IMAD.MOV.U32 R107, RZ, RZ, R82 ;  /* 0x000000ffff6b7224 */ /* 0x000fe200078e0052 */
[----:B------:R-:W-:Y:S01]  /*c190*/  LOP3.LUT R3, R4, 0x20, RZ, 0xc0, !PT ;  /* 0x0000002004037812 */ /* 0x000fe200078ec0ff */
[----:B------:R-:W-:Y:S01]  /*c1a0*/  IMAD.MOV.U32 R108, RZ, RZ, R116 ;  /* 0x000000ffff6c7224 */ /* 0x000fe200078e0074 */
[----:B------:R-:W-:Y:S01]  /*c1b0*/  ISETP.GE.AND P1, PT, R2, UR6, PT ;  /* 0x0000000602007c0c */ /* 0x000fe2000bf26270 */
[----:B------:R-:W-:Y:S01]  /*c1c0*/  IMAD.MOV.U32 R109, RZ, RZ, R118 ;  /* 0x000000ffff6d7224 */ /* 0x000fe200078e0076 */
[----:B------:R-:W-:Y:S01]  /*c1d0*/  LOP3.LUT R2, R4, 0x3f, RZ, 0xc0, !PT ;  /* 0x0000003f04027812 */ /* 0x000fe200078ec0ff */
[----:B------:R-:W-:Y:S01]  /*c1e0*/  IMAD R0, R3, 0x8, R0 ;  /* 0x0000000803007824 */ /* 0x000fe200078e0200 */
[----:B------:R-:W-:Y:S01]  /*c1f0*/  BAR.SYNC.DEFER_BLOCKING 0x0 ;  /* 0x0000000000007b1d */ /* 0x000fe20000010000 */
[----:B------:R-:W-:Y:S01]  /*c200*/  IMAD.MOV.U32 R4, RZ, RZ, R188 ;  /* 0x000000ffff047224 */ /* 0x000fe200078e00bc */
[----:B------:R-:W-:Y:S01]  /*c210*/  LEA R2, R2, UR4, 0x4 ;  /* 0x0000000402027c11 */ /* 0x000fe2000f8e20ff */
[----:B------:R-:W-:-:S02]  /*c220*/  IMAD.MOV.U32 R110, RZ, RZ, R148 ;  /* 0x000000ffff6e7224 */ /* 0x000fc400078e0094 */
[----:B------:R-:W-:Y:S01]  /*c230*/  IMAD.MOV.U32 R111, RZ, RZ, R150 ;  /* 0x000000ffff6f7224 */ /* 0x000fe200078e0096 */
[----:B------:R-:W-:Y:S01]  /*c240*/  ULDC.64 UR6, c[0x0][0x228] ;  /* 0x00008a0000067ab9 */ /* 0x000fe20000000a00 */
[----:B------:R-:W-:Y:S02]  /*c250*/  IMAD.MOV.U32 R114, RZ, RZ, R81 ;  /* 0x000000ffff727224 */ /* 0x000fe400078e0051 */
[----:B------:R-:W-:Y:S02]  /*c260*/  IMAD.MOV.U32 R115, RZ, RZ, R83 ;  /* 0x000000ffff737224 */ /* 0x000fe400078e0053 */
[----:B------:R-:W-:Y:S02]  /*c270*/  IMAD.MOV.U32 R112, RZ, RZ, R185 ;  /* 0x000000ffff707224 */ /* 0x000fe400078e00b9 */
[----:B------:R-:W-:Y:S02]  /*c280*/  IMAD.MOV.U32 R113, RZ, RZ, R187 ;  /* 0x000000ffff717224 */ /* 0x000fe400078e00bb */
[----:B------:R-:W-:-:S02]  /*c290*/  IMAD.MOV.U32 R116, RZ, RZ, R117 ;  /* 0x000000ffff747224 */ /* 0x000fc400078e0075 */
[----:B------:R-:W-:Y:S02]  /*c2a0*/  IMAD.MOV.U32 R117, RZ, RZ, R119 ;  /* 0x000000ffff757224 */ /* 0x000fe400078e0077 */
[----:B------:R-:W-:Y:S02]  /*c2b0*/  IMAD.MOV.U32 R118, RZ, RZ, R149 ;  /* 0x000000ffff767224 */ /* 0x000fe400078e0095 */
[----:B------:R-:W-:Y:S02]  /*c2c0*/  IMAD.MOV.U32 R119, RZ, RZ, R151 ;  /* 0x000000ffff777224 */ /* 0x000fe400078e0097 */
[----:B------:R-:W-:Y:S01]  /*c2d0*/  IMAD.MOV.U32 R144, RZ, RZ, R180 ;  /* 0x000000ffff907224 */ /* 0x000fe200078e00b4 */
[----:B------:R-:W-:Y:S01]  /*c2e0*/  STSM.16.M88.4 [R0], R4 ;  /* 0x0000000400007844 */ /* 0x000fe20000000200 */
[----:B------:R-:W-:Y:S02]  /*c2f0*/  IMAD.MOV.U32 R145, RZ, RZ, R182 ;  /* 0x000000ffff917224 */ /* 0x000fe400078e00b6 */
[----:B------:R-:W-:Y:S01]  /*c300*/  IMAD.MOV.U32 R146, RZ, RZ, R44 ;  /* 0x000000ffff927224 */ /* 0x000fe200078e002c */
[----:B------:R-:W-:Y:S01]  /*c310*/  BAR.SYNC.DEFER_BLOCKING 0x0 ;  /* 0x0000000000007b1d */ /* 0x000fe20000010000 */
[----:B------:R-:W-:-:S02]  /*c320*/  IMAD.MOV.U32 R147, RZ, RZ, R46 ;  /* 0x000000ffff937224 */ /* 0x000fc400078e002e */
[----:B------:R-:W-:Y:S02]  /*c330*/  IMAD.MOV.U32 R150, RZ, RZ, R45 ;  /* 0x000000ffff967224 */ /* 0x000fe400078e002d */
[----:B------:R-:W-:Y:S02]  /*c340*/  IMAD.MOV.U32 R151, RZ, RZ, R47 ;  /* 0x000000ffff977224 */ /* 0x000fe400078e002f */
[----:B------:R-:W-:Y:S02]  /*c350*/  IMAD.MOV.U32 R148, RZ, RZ, R181 ;  /* 0x000000ffff947224 */ /* 0x000fe400078e00b5 */
[----:B------:R-:W-:Y:S02]  /*c360*/  IMAD.MOV.U32 R149, RZ, RZ, R183 ;  /* 0x000000ffff957224 */ /* 0x000fe400078e00b7 */
[----:B------:R-:W-:-:S05]  /*c370*/  VIADD R3, R11, 0x2 ;  /* 0x000000020b037836 */ /* 0x000fca0000000000 */
[----:B------:R-:W-:Y:S01]  /*c380*/  ISETP.GE.AND P4, PT, R3, UR5, PT ;  /* 0x0000000503007c0c */ /* 0x000fe2000bf86270 */
[----:B----4-:R-:W-:Y:S01]  /*c390*/  IMAD R3, R200, R10, RZ ;  /* 0x0000000ac8037224 */ /* 0x010fe200078e02ff */
[----:B------:R-:W-:-:S03]  /*c3a0*/  ULDC.64 UR4, c[0x0][0x220] ;  /* 0x0000880000047ab9 */ /* 0x000fc60000000a00 */
[----:B------:R-:W-:Y:S01]  /*c3b0*/  IMAD R10, R10, 0x40, R3 ;  /* 0x000000400a0a7824 */ /* 0x000fe200078e0203 */
[----:B------:R-:W-:-:S04]  /*c3c0*/  LEA R8, P6, R3, UR4, 0x2 ;  /* 0x0000000403087c11 */ /* 0x000fc8000f8c10ff */
[----:B------:R-:W-:Y:S01]  /*c3d0*/  LEA.HI.X.SX32 R9, R3, UR5, 0x2, P6 ;  /* 0x0000000503097c11 */ /* 0x000fe2000b0f16ff */
[C---:B------:R-:W-:Y:S01]  /*c3e0*/  IMAD R3, R11.reuse, UR26, RZ ;  /* 0x0000001a0b037c24 */ /* 0x040fe2000f8e02ff */
[----:B--2---:R-:W-:-:S04]  /*c3f0*/  ISETP.GE.AND P5, PT, R11, R13, PT ;  /* 0x0000000d0b00720c */ /* 0x004fc80003fa6270 */
[----:B------:R-:W-:Y:S02]  /*c400*/  ISETP.LT.AND P5, PT, R201, UR12, !P5 ;  /* 0x0000000cc9007c0c */ /* 0x000fe4000efa1270 */
[----:B---3--:R-:W-:Y:S02]  /*c410*/  ISETP.GE.AND P3, PT, R200, R12, PT ;  /* 0x0000000cc800720c */ /* 0x008fe40003f66270 */
[----:B------:R-:W1:Y:S01]  /*c420*/  LDS.128 R12, [R2] ;  /* 0x00000000020c7984 */ /* 0x000e620000000c00 */
[----:B------:R-:W-:Y:S01]  /*c430*/  BAR.SYNC.DEFER_BLOCKING 0x0 ;  /* 0x0000000000007b1d */ /* 0x000fe20000010000 */
[----:B------:R-:W-:-:S05]  /*c440*/  ISETP.LT.AND P3, PT, R11, UR31, !P3 ;  /* 0x0000001f0b007c0c */ /* 0x000fca000df61270 */
[----:B------:R-:W-:Y:S02]  /*c450*/  STSM.16.M88.4 [R0], R16 ;  /* 0x0000001000007844 */ /* 0x000fe40000000200 */
[----:B------:R-:W-:Y:S06]  /*c460*/  BAR.SYNC.DEFER_BLOCKING 0x0 ;  /* 0x0000000000007b1d */ /* 0x000fec0000010000 */
[----:B------:R-:W2:Y:S02]  /*c470*/  LDS.128 R4, [R2] ;  /* 0x0000000002047984 */ /* 0x000ea40000000c00 */
[----:B------:R-:W-:Y:S06]  /*c480*/  BAR.SYNC.DEFER_BLOCKING 0x0 ;  /* 0x0000000000007b1d */ /* 0x000fec0000010000 */
[----:B------:R-:W-:Y:S02]  /*c490*/  STSM.16.M88.4 [R0], R88 ;  /* 0x0000005800007844 */ /* 0x000fe40000000200 */
[----:B------:R-:W-:Y:S06]  /*c4a0*/  BAR.SYNC.DEFER_BLOCKING 0x0 ;  /* 0x0000000000007b1d */ /* 0x000fec0000010000 */
[----:B------:R-:W3:Y:S02]  /*c4b0*/  LDS.128 R16, [R2] ;  /* 0x0000000002107984 */ /* 0x000ee40000000c00 */
[----:B------:R-:W-:Y:S06]  /*c4c0*/  BAR.SYNC.DEFER_BLOCKING 0x0 ;  /* 0x0000000000007b1d */ /* 0x000fec0000010000 */
[----:B------:R-:W-:Y:S02]  /*c4d0*/  STSM.16.M88.4 [R0], R92 ;  /* 0x0000005c00007844 */ /* 0x000fe40000000200 */
[----:B------:R-:W-:Y:S06]  /*c4e0*/  BAR.SYNC.DEFER_BLOCKING 0x0 ;  /* 0x0000000000007b1d */ /* 0x000fec0000010000 */
[----:B------:R-:W4:Y:S02]  /*c4f0*/  LDS.128 R76, [R2] ;  /* 0x00000000024c7984 */ /* 0x000f240000000c00 */
[----:B------:R-:W-:Y:S06]  /*c500*/  BAR.SYNC.DEFER_BLOCKING 0x0 ;  /* 0x0000000000007b1d */ /* 0x000fec0000010000 */
[----:B------:R-:W-:Y:S02]  /*c510*/  STSM.16.M88.4 [R0], R104 ;  /* 0x0000006800007844 */ /* 0x000fe40000000200 */
[----:B------:R-:W-:Y:S06]  /*c520*/  BAR.SYNC.DEFER_BLOCKING 0x0 ;  /* 0x0000000000007b1d */ /* 0x000fec0000010000 */
[----:B------:R-:W5:Y:S02]  /*c530*/  LDS.128 R88, [R2] ;  /* 0x0000000002587984 */ /* 0x000f640000000c00 */
[----:B------:R-:W-:Y:S06]  /*c540*/  BAR.SYNC.DEFER_BLOCKING 0x0 ;  /* 0x0000000000007b1d */ /* 0x000fec0000010000 */
[----:B------:R-:W-:Y:S02]  /*c550*/  STSM.16.M88.4 [R0], R108 ;  /* 0x0000006c00007844 */ /* 0x000fe40000000200 */
[----:B------:R-:W-:Y:S06]  /*c560*/  BAR.SYNC.DEFER_BLOCKING 0x0 ;  /* 0x0000000000007b1d */ /* 0x000fec0000010000 */
[----:B------:R-:W5:Y:S02]  /*c570*/  LDS.128 R80, [R2] ;  /* 0x0000000002507984 */ /* 0x000f640000000c00 */
[----:B------:R-:W-:Y:S06]  /*c580*/  BAR.SYNC.DEFER_BLOCKING 0x0 ;  /* 0x0000000000007b1d */ /* 0x000fec0000010000 */
[----:B------:R1:W-:Y:S02]  /*c590*/  STSM.16.M88.4 [R0], R112 ;  /* 0x0000007000007844 */ /* 0x0003e40000000200 */
[----:B------:R-:W-:Y:S01]  /*c5a0*/  BAR.SYNC.DEFER_BLOCKING 0x0 ;  /* 0x0000000000007b1d */ /* 0x000fe20000010000 */
[----:B-1----:R-:W-:-:S02]  /*c5b0*/  IMAD.MOV.U32 R112, RZ, RZ, R120 ;  /* 0x000000ffff707224 */ /* 0x002fc400078e0078 */
[----:B------:R-:W-:Y:S02]  /*c5c0*/  IMAD.MOV.U32 R113, RZ, RZ, R122 ;  /* 0x000000ffff717224 */ /* 0x000fe400078e007a */
[----:B------:R-:W-:Y:S02]  /*c5d0*/  IMAD.MOV.U32 R114, RZ, RZ, R20 ;  /* 0x000000ffff727224 */ /* 0x000fe400078e0014 */
[----:B------:R-:W-:Y:S02]  /*c5e0*/  IMAD.MOV.U32 R115, RZ, RZ, R22 ;  /* 0x000000ffff737224 */ /* 0x000fe400078e0016 */
[----:B------:R-:W-:Y:S02]  /*c5f0*/  IMAD.MOV.U32 R120, RZ, RZ, R56 ;  /* 0x000000ffff787224 */ /* 0x000fe400078e0038 */
[----:B------:R-:W-:Y:S01]  /*c600*/  IMAD.MOV.U32 R122, RZ, RZ, R48 ;  /* 0x000000ffff7a7224 */ /* 0x000fe200078e0030 */
[----:B------:R-:W1:Y:S01]  /*c610*/  LDS.128 R92, [R2] ;  /* 0x00000000025c7984 */ /* 0x000e620000000c00 */
[----:B------:R-:W-:Y:S06]  /*c620*/  BAR.SYNC.DEFER_BLOCKING 0x0 ;  /* 0x0000000000007b1d */ /* 0x000fec0000010000 */
[----:B------:R2:W-:Y:S02]  /*c630*/  STSM.16.M88.4 [R0], R116 ;  /* 0x0000007400007844 */ /* 0x0005e40000000200 */
[----:B------:R-:W-:Y:S01]  /*c640*/  BAR.SYNC.DEFER_BLOCKING 0x0 ;  /* 0x0000000000007b1d */ /* 0x000fe20000010000 */
[----:B--2---:R-:W-:-:S02]  /*c650*/  IMAD.MOV.U32 R118, RZ, RZ, R21 ;  /* 0x000000ffff767224 */ /* 0x004fc400078e0015 */
[----:B------:R-:W-:Y:S02]  /*c660*/  IMAD.MOV.U32 R119, RZ, RZ, R23 ;  /* 0x000000ffff777224 */ /* 0x000fe400078e0017 */
[----:B------:R-:W-:Y:S02]  /*c670*/  IMAD.MOV.U32 R116, RZ, RZ, R121 ;  /* 0x000000ffff747224 */ /* 0x000fe400078e0079 */
[----:B------:R-:W-:Y:S02]  /*c680*/  IMAD.MOV.U32 R117, RZ, RZ, R123 ;  /* 0x000000ffff757224 */ /* 0x000fe400078e007b */
[----:B------:R-:W-:Y:S02]  /*c690*/  IMAD.MOV.U32 R121, RZ, RZ, R58 ;  /* 0x000000ffff797224 */ /* 0x000fe400078e003a */
[----:B------:R-:W-:Y:S01]  /*c6a0*/  IMAD.MOV.U32 R123, RZ, RZ, R50 ;  /* 0x000000ffff7b7224 */ /* 0x000fe200078e0032 */
[----:B------:R-:W2:Y:S01]  /*c6b0*/  LDS.128 R104, [R2] ;  /* 0x0000000002687984 */ /* 0x000ea20000000c00 */
[----:B------:R-:W-:Y:S06]  /*c6c0*/  BAR.SYNC.DEFER_BLOCKING 0x0 ;  /* 0x0000000000007b1d */ /* 0x000fec0000010000 */
[----:B------:R3:W-:Y:S02]  /*c6d0*/  STSM.16.M88.4 [R0], R144 ;  /* 0x0000009000007844 */ /* 0x0007e40000000200 */
[----:B------:R-:W-:Y:S01]  /*c6e0*/  BAR.SYNC.DEFER_BLOCKING 0x0 ;  /* 0x0000000000007b1d */ /* 0x000fe20000010000 */
[----:B---3--:R-:W-:-:S02]  /*c6f0*/  IMAD.MOV.U32 R144, RZ, RZ, R124 ;  /* 0x000000ffff907224 */ /* 0x008fc400078e007c */
[----:B------:R-:W-:Y:S02]  /*c700*/  IMAD.MOV.U32 R145, RZ, RZ, R126 ;  /* 0x000000ffff917224 */ /* 0x000fe400078e007e */
[----:B------:R-:W-:Y:S02]  /*c710*/  IMAD.MOV.U32 R146, RZ, RZ, R24 ;  /* 0x000000ffff927224 */ /* 0x000fe400078e0018 */
[----:B------:R-:W-:Y:S02]  /*c720*/  IMAD.MOV.U32 R147, RZ, RZ, R26 ;  /* 0x000000ffff937224 */ /* 0x000fe400078e001a */
[----:B------:R-:W-:Y:S02]  /*c730*/  IMAD.MOV.U32 R124, RZ, RZ, R60 ;  /* 0x000000ffff7c7224 */ /* 0x000fe400078e003c */
[----:B------:R-:W-:Y:S01]  /*c740*/  IMAD.MOV.U32 R126, RZ, RZ, R52 ;  /* 0x000000ffff7e7224 */ /* 0x000fe200078e0034 */
[----:B------:R-:W3:Y:S01]  /*c750*/  LDS.128 R108, [R2] ;  /* 0x00000000026c7984 */ /* 0x000ee20000000c00 */
[----:B------:R-:W-:Y:S06]  /*c760*/  BAR.SYNC.DEFER_BLOCKING 0x0 ;  /* 0x0000000000007b1d */ /* 0x000fec0000010000 */
[----:B------:R-:W-:Y:S02]  /*c770*/  STSM.16.M88.4 [R0], R112 ;  /* 0x0000007000007844 */ /* 0x000fe40000000200 */
[----:B------:R-:W-:Y:S06]  /*c780*/  BAR.SYNC.DEFER_BLOCKING 0x0 ;  /* 0x0000000000007b1d */ /* 0x000fec0000010000 */
[----:B------:R-:W3:Y:S02]  /*c790*/  LDS.128 R44, [R2] ;  /* 0x00000000022c7984 */ /* 0x000ee40000000c00 */
[----:B------:R-:W-:Y:S06]  /*c7a0*/  BAR.SYNC.DEFER_BLOCKING 0x0 ;  /* 0x0000000000007b1d */ /* 0x000fec0000010000 */
[----:B------:R4:W-:Y:S02]  /*c7b0*/  STSM.16.M88.4 [R0], R148 ;  /* 0x0000009400007844 */ /* 0x0009e40000000200 */
[----:B------:R-:W-:Y:S01]  /*c7c0*/  BAR.SYNC.DEFER_BLOCKING 0x0 ;  /* 0x0000000000007b1d */ /* 0x000fe20000010000 */
[----:B----4-:R-:W-:-:S02]  /*c7d0*/  IMAD.MOV.U32 R150, RZ, RZ, R49 ;  /* 0x000000ffff967224 */ /* 0x010fc400078e0031 */
[----:B------:R-:W-:Y:S02]  /*c7e0*/  IMAD.MOV.U32 R151, RZ, RZ, R51 ;  /* 0x000000ffff977224 */ /* 0x000fe400078e0033 */
[----:B------:R-:W-:Y:S02]  /*c7f0*/  IMAD.MOV.U32 R148, RZ, RZ, R57 ;  /* 0x000000ffff947224 */ /* 0x000fe400078e0039 */
[----:B------:R-:W-:Y:S01]  /*c800*/  IMAD.MOV.U32 R149, RZ, RZ, R59 ;  /* 0x000000ffff957224 */ /* 0x000fe200078e003b */
[----:B------:R-:W4:Y:S01]  /*c810*/  LDS.128 R20, [R2] ;  /* 0x0000000002147984 */ /* 0x000f220000000c00 */
[----:B------:R-:W-:Y:S06]  /*c820*/  BAR.SYNC.DEFER_BLOCKING 0x0 ;  /* 0x0000000000007b1d */ /* 0x000fec0000010000 */
[----:B------:R-:W-:Y:S02]  /*c830*/  STSM.16.M88.4 [R0], R116 ;  /* 0x0000007400007844 */ /* 0x000fe40000000200 */
[----:B------:R-:W-:Y:S06]  /*c840*/  BAR.SYNC.DEFER_BLOCKING 0x0 ;  /* 0x0000000000007b1d */ /* 0x000fec0000010000 */
[----:B------:R-:W4:Y:S02]  /*c850*/  LDS.128 R112, [R2] ;  /* 0x0000000002707984 */ /* 0x000f240000000c00 */
[----:B------:R-:W-:Y:S06]  /*c860*/  BAR.SYNC.DEFER_BLOCKING 0x0 ;  /* 0x0000000000007b1d */ /* 0x000fec0000010000 */
[----:B------:R5:W-:Y:S02]  /*c870*/  STSM.16.M88.4 [R0], R120 ;  /* 0x0000007800007844 */ /* 0x000be40000000200 */
[----:B------:R-:W-:Y:S01]  /*c880*/  BAR.SYNC.DEFER_BLOCKING 0x0 ;  /* 0x0000000000007b1d */ /* 0x000fe20000010000 */
[----:B-----5:R-:W-:-:S02]  /*c890*/  IMAD.MOV.U32 R120, RZ, RZ, R125 ;  /* 0x000000ffff787224 */ /* 0x020fc400078e007d */
[----:B------:R-:W-:Y:S02]  /*c8a0*/  IMAD.MOV.U32 R121, RZ, RZ, R127 ;  /* 0x000000ffff797224 */ /* 0x000fe400078e007f */
[----:B------:R-:W-:Y:S02]  /*c8b0*/  IMAD.MOV.U32 R122, RZ, RZ, R25 ;  /* 0x000000ffff7a7224 */ /* 0x000fe400078e0019 */
[----:B------:R-:W-:Y:S02]  /*c8c0*/  IMAD.MOV.U32 R123, RZ, RZ, R27 ;  /* 0x000000ffff7b7224 */ /* 0x000fe400078e001b */
[----:B------:R-:W-:Y:S02]  /*c8d0*/  IMAD.MOV.U32 R125, RZ, RZ, R62 ;  /* 0x000000ffff7d7224 */ /* 0x000fe400078e003e */
[----:B------:R-:W-:Y:S01]  /*c8e0*/  IMAD.MOV.U32 R127, RZ, RZ, R54 ;  /* 0x000000ffff7f7224 */ /* 0x000fe200078e0036 */
[----:B------:R-:W5:Y:S01]  /*c8f0*/  LDS.128 R48, [R2] ;  /* 0x0000000002307984 */ /* 0x000f620000000c00 */
        /* <DEDUP_REMOVED lines=16> */
[----:B------:R-:W-:Y:S01]  /*ca00*/  IMAD.MOV.U32 R149, RZ, RZ, R63 ;  /* 0x000000ffff957224 */ /* 0x000fe200078e003f */
[----:B------:R-:W2:Y:S01]  /*ca10*/  LDS.128 R116, [R2] ;  /* 0x0000000002747984 */ /* 0x000ea20000000c00 */
[----:B------:R-:W-:Y:S06]  /*ca20*/  BAR.SYNC.DEFER_BLOCKING 0x0 ;  /* 0x0000000000007b1d */ /* 0x000fec0000010000 */
[----:B------:R-:W-:Y:S02]  /*ca30*/  STSM.16.M88.4 [R0], R120 ;  /* 0x0000007800007844 */ /* 0x000fe40000000200 */
[----:B------:R-:W-:Y:S06]  /*ca40*/  BAR.SYNC.DEFER_BLOCKING 0x0 ;  /* 0x0000000000007b1d */ /* 0x000fec0000010000 */
[----:B------:R-:W2:Y:S02]  /*ca50*/  LDS.128 R24, [R2] ;  /* 0x0000000002187984 */ /* 0x000ea40000000c00 */
        /* <DEDUP_REMOVED lines=11> */
[----:B------:R4:W-:Y:S02]  /*cb10*/  STSM.16.M88.4 [R0], R144 ;  /* 0x0000009000007844 */ /* 0x0009e40000000200 */
[----:B------:R-:W-:Y:S01]  /*cb20*/  BAR.SYNC.DEFER_BLOCKING 0x0 ;  /* 0x0000000000007b1d */ /* 0x000fe20000010000 */
[----:B----4-:R-:W-:-:S02]  /*cb30*/  IMAD.MOV.U32 R144, RZ, RZ, R132 ;  /* 0x000000ffff907224 */ /* 0x010fc400078e0084 */
[----:B------:R-:W-:Y:S02]  /*cb40*/  IMAD.MOV.U32 R145, RZ, RZ, R134 ;  /* 0x000000ffff917224 */ /* 0x000fe400078e0086 */
[----:B------:R-:W-:Y:S02]  /*cb50*/  IMAD.MOV.U32 R146, RZ, RZ, R32 ;  /* 0x000000ffff927224 */ /* 0x000fe400078e0020 */
[----:B------:R-:W-:Y:S02]  /*cb60*/  IMAD.MOV.U32 R147, RZ, RZ, R34 ;  /* 0x000000ffff937224 */ /* 0x000fe400078e0022 */
[----:B------:R-:W-:Y:S02]  /*cb70*/  IMAD.MOV.U32 R132, RZ, RZ, R68 ;  /* 0x000000ffff847224 */ /* 0x000fe400078e0044 */
[----:B------:R-:W-:Y:S01]  /*cb80*/  IMAD.MOV.U32 R134, RZ, RZ, R96 ;  /* 0x000000ffff867224 */ /* 0x000fe200078e0060 */
[----:B------:R-:W4:Y:S01]  /*cb90*/  LDS.128 R60, [R2] ;  /* 0x00000000023c7984 */ /* 0x000f220000000c00 */
[----:B------:R-:W-:Y:S06]  /*cba0*/  BAR.SYNC.DEFER_BLOCKING 0x0 ;  /* 0x0000000000007b1d */ /* 0x000fec0000010000 */
[----:B------:R5:W-:Y:S02]  /*cbb0*/  STSM.16.M88.4 [R0], R148 ;  /* 0x0000009400007844 */ /* 0x000be40000000200 */
[----:B------:R-:W-:Y:S01]  /*cbc0*/  BAR.SYNC.DEFER_BLOCKING 0x0 ;  /* 0x0000000000007b1d */ /* 0x000fe20000010000 */
[----:B-----5:R-:W-:-:S02]  /*cbd0*/  IMAD.MOV.U32 R150, RZ, RZ, R85 ;  /* 0x000000ffff967224 */ /* 0x020fc400078e0055 */
[----:B------:R-:W-:Y:S02]  /*cbe0*/  IMAD.MOV.U32 R151, RZ, RZ, R87 ;  /* 0x000000ffff977224 */ /* 0x000fe400078e0057 */
[----:B------:R-:W-:Y:S02]  /*cbf0*/  IMAD.MOV.U32 R148, RZ, RZ, R65 ;  /* 0x000000ffff947224 */ /* 0x000fe400078e0041 */
[----:B------:R-:W-:Y:S01]  /*cc00*/  IMAD.MOV.U32 R149, RZ, RZ, R67 ;  /* 0x000000ffff957224 */ /* 0x000fe200078e0043 */
[----:B------:R-:W5:Y:S01]  /*cc10*/  LDS.128 R120, [R2] ;  /* 0x0000000002787984 */ /* 0x000f620000000c00 */
        /* <DEDUP_REMOVED lines=24> */
[----:B------:R-:W-:-:S02]  /*cda0*/  IMAD.MOV.U32 R138, RZ, RZ, R37 ;  /* 0x000000ffff8a7224 */ /* 0x000fc400078e0025 */
[----:B------:R-:W-:Y:S01]  /*cdb0*/  IMAD.MOV.U32 R139, RZ, RZ, R39 ;  /* 0x000000ffff8b7224 */ /* 0x000fe200078e0027 */
[----:B------:R-:W-:Y:S06]  /*cdc0*/  BAR.SYNC.DEFER_BLOCKING 0x0 ;  /* 0x0000000000007b1d */ /* 0x000fec0000010000 */
[----:B------:R3:W-:Y:S02]  /*cdd0*/  STSM.16.M88.4 [R0], R148 ;  /* 0x0000009400007844 */ /* 0x0007e40000000200 */
[----:B------:R-:W-:Y:S01]  /*cde0*/  BAR.SYNC.DEFER_BLOCKING 0x0 ;  /* 0x0000000000007b1d */ /* 0x000fe20000010000 */
[----:B---3--:R-:W-:-:S02]  /*cdf0*/  IMAD.MOV.U32 R150, RZ, RZ, R97 ;  /* 0x000000ffff967224 */ /* 0x008fc400078e0061 */
        /* <DEDUP_REMOVED lines=17> */
[----:B------:R-:W-:Y:S01]  /*cf10*/  IMAD.MOV.U32 R146, RZ, RZ, R100 ;  /* 0x000000ffff927224 */ /* 0x000fe200078e0064 */
[----:B------:R-:W-:Y:S01]  /*cf20*/  LEA R100, P6, R10, UR4, 0x2 ;  /* 0x000000040a647c11 */ /* 0x000fe2000f8c10ff */
        /* <DEDUP_REMOVED lines=12> */
[----:B------:R-:W-:-:S02]  /*cff0*/  IMAD.MOV.U32 R142, RZ, RZ, R41 ;  /* 0x000000ffff8e7224 */ /* 0x000fc400078e0029 */
[----:B------:R-:W-:Y:S01]  /*d000*/  IMAD.MOV.U32 R143, RZ, RZ, R43 ;  /* 0x000000ffff8f7224 */ /* 0x000fe200078e002b */
[----:B------:R-:W-:Y:S06]  /*d010*/  BAR.SYNC.DEFER_BLOCKING 0x0 ;  /* 0x0000000000007b1d */ /* 0x000fec0000010000 */
[----:B------:R1:W-:Y:S02]  /*d020*/  STSM.16.M88.4 [R0], R136 ;  /* 0x0000008800007844 */ /* 0x0003e40000000200 */
[----:B------:R-:W-:Y:S01]  /*d030*/  BAR.SYNC.DEFER_BLOCKING 0x0 ;  /* 0x0000000000007b1d */ /* 0x000fe20000010000 */
[----:B-1----:R-:W-:-:S02]  /*d040*/  IMAD.MOV.U32 R136, RZ, RZ, R73 ;  /* 0x000000ffff887224 */ /* 0x002fc400078e0049 */
[----:B------:R-:W-:Y:S02]  /*d050*/  IMAD.MOV.U32 R137, RZ, RZ, R75 ;  /* 0x000000ffff897224 */ /* 0x000fe400078e004b */
[----:B------:R-:W-:Y:S01]  /*d060*/  IMAD.MOV.U32 R138, RZ, RZ, R101 ;  /* 0x000000ffff8a7224 */ /* 0x000fe200078e0065 */
[----:B------:R-:W-:Y:S01]  /*d070*/  LEA.HI.X.SX32 R101, R10, UR5, 0x2, P6 ;  /* 0x000000050a657c11 */ /* 0x000fe2000b0f16ff */
[----:B------:R-:W-:Y:S01]  /*d080*/  IMAD.MOV.U32 R139, RZ, RZ, R103 ;  /* 0x000000ffff8b7224 */ /* 0x000fe200078e0067 */
[----:B------:R-:W-:Y:S01]  /*d090*/  ISETP.LT.AND P6, PT, R200, UR10, !P2 ;  /* 0x0000000ac8007c0c */ /* 0x000fe2000d7c1270 */
[----:B------:R-:W-:Y:S01]  /*d0a0*/  IMAD.WIDE R102, R3, 0x4, R8 ;  /* 0x0000000403667825 */ /* 0x000fe200078e0208 */
[----:B------:R-:W-:Y:S01]  /*d0b0*/  ULDC.64 UR4, c[0x0][0x228] ;  /* 0x00008a0000047ab9 */ /* 0x000fe20000000a00 */
[----:B------:R-:W-:Y:S01]  /*d0c0*/  ISETP.LT.AND P2, PT, R201, UR6, !P2 ;  /* 0x00000006c9007c0c */ /* 0x000fe2000d741270 */
[----:B------:R-:W-:Y:S01]  /*d0d0*/  ULDC UR6, c[0x0][0x22c] ;  /* 0x00008b0000067ab9 */ /* 0x000fe20000000800 */
[----:B------:R-:W1:Y:S01]  /*d0e0*/  LDS.128 R128, [R2] ;  /* 0x0000000002807984 */ /* 0x000e620000000c00 */
[----:B------:R-:W-:Y:S01]  /*d0f0*/  ULDC UR10, c[0x0][0x228] ;  /* 0x00008a00000a7ab9 */ /* 0x000fe20000000800 */
[----:B------:R-:W-:Y:S06]  /*d100*/  BAR.SYNC.DEFER_BLOCKING 0x0 ;  /* 0x0000000000007b1d */ /* 0x000fec0000010000 */
[----:B------:R-:W-:Y:S02]  /*d110*/  STSM.16.M88.4 [R0], R144 ;  /* 0x0000009000007844 */ /* 0x000fe40000000200 */
[----:B------:R-:W-:Y:S06]  /*d120*/  BAR.SYNC.DEFER_BLOCKING 0x0 ;  /* 0x0000000000007b1d */ /* 0x000fec0000010000 */
[----:B------:R-:W1:Y:S02]  /*d130*/  LDS.128 R36, [R2] ;  /* 0x0000000002247984 */ /* 0x000e640000000c00 */
[----:B------:R-:W-:Y:S06]  /*d140*/  BAR.SYNC.DEFER_BLOCKING 0x0 ;  /* 0x0000000000007b1d */ /* 0x000fec0000010000 */
[----:B------:R-:W-:Y:S02]  /*d150*/  STSM.16.M88.4 [R0], R148 ;  /* 0x0000009400007844 */ /* 0x000fe40000000200 */
[----:B------:R-:W-:Y:S06]  /*d160*/  BAR.SYNC.DEFER_BLOCKING 0x0 ;  /* 0x0000000000007b1d */ /* 0x000fec0000010000 */
[----:B------:R-:W1:Y:S02]  /*d170*/  LDS.128 R72, [R2] ;  /* 0x0000000002487984 */ /* 0x000e640000000c00 */
[----:B------:R-:W-:Y:S06]  /*d180*/  BAR.SYNC.DEFER_BLOCKING 0x0 ;  /* 0x0000000000007b1d */ /* 0x000fec0000010000 */
[----:B------:R2:W-:Y:S02]  /*d190*/  STSM.16.M88.4 [R0], R136 ;  /* 0x0000008800007844 */ /* 0x0005e40000000200 */
[----:B------:R-:W-:Y:S01]  /*d1a0*/  BAR.SYNC.DEFER_BLOCKING 0x0 ;  /* 0x0000000000007b1d */ /* 0x000fe20000010000 */
[----:B--2---:R-:W-:-:S04]  /*d1b0*/  IMAD.WIDE R136, R3, 0x4, R100 ;  /* 0x0000000403887825 */ /* 0x004fc800078e0264 */
[----:B------:R-:W-:-:S04]  /*d1c0*/  VIADD R3, R3, UR26 ;  /* 0x0000001a03037c36 */ /* 0x000fc80008000000 */
[----:B------:R-:W-:Y:S01]  /*d1d0*/  IMAD.WIDE R138, R3, 0x4, R8 ;  /* 0x00000004038a7825 */ /* 0x000fe200078e0208 */
[----:B------:R-:W2:Y:S01]  /*d1e0*/  LDS.128 R40, [R2] ;  /* 0x0000000002287984 */ /* 0x000ea20000000c00 */
[----:B------:R-:W-:Y:S06]  /*d1f0*/  BAR.SYNC.DEFER_BLOCKING 0x0 ;  /* 0x0000000000007b1d */ /* 0x000fec0000010000 */
[----:B------:R3:W-:Y:S02]  /*d200*/  STSM.16.M88.4 [R0], R140 ;  /* 0x0000008c00007844 */ /* 0x0007e40000000200 */
[----:B------:R-:W-:Y:S01]  /*d210*/  BAR.SYNC.DEFER_BLOCKING 0x0 ;  /* 0x0000000000007b1d */ /* 0x000fe20000010000 */
[----:B---3--:R-:W-:-:S02]  /*d220*/  VIADD R0, R11, 0x4 ;  /* 0x000000040b007836 */ /* 0x008fc40000000000 */
[----:B------:R-:W-:-:S04]  /*d230*/  IMAD.WIDE R140, R3, 0x4, R100 ;  /* 0x00000004038c7825 */ /* 0x000fc800078e0264 */
[----:B------:R-:W-:-:S04]  /*d240*/  VIADD R3, R3, UR26 ;  /* 0x0000001a03037c36 */ /* 0x000fc80008000000 */
[----:B------:R-:W-:Y:S01]  /*d250*/  VIADD R143, R3, UR26 ;  /* 0x0000001a038f7c36 */ /* 0x000fe20008000000 */
[----:B------:R3:W-:Y:S01]  /*d260*/  @P3 STG.E desc[UR8][R102.64], R12 ;  /* 0x0000000c66003986 */ /* 0x0007e2000c101908 */
[----:B------:R-:W-:Y:S01]  /*d270*/  ISETP.LT.AND P3, PT, R200, UR4, !P4 ;  /* 0x00000004c8007c0c */ /* 0x000fe2000e761270 */
[----:B------:R-:W-:Y:S01]  /*d280*/  ULDC UR4, c[0x0][0x22c] ;  /* 0x00008b0000047ab9 */ /* 0x000fe20000000800 */
[----:B------:R-:W-:Y:S01]  /*d290*/  ISETP.LT.AND P4, PT, R201, UR16, !P4 ;  /* 0x00000010c9007c0c */ /* 0x000fe2000e781270 */
[----:B------:R4:W-:Y:S01]  /*d2a0*/  @P5 STG.E desc[UR8][R136.64], R4 ;  /* 0x0000000488005986 */ /* 0x0009e2000c101908 */
[----:B------:R-:W-:Y:S01]  /*d2b0*/  ISETP.GE.AND P5, PT, R0, UR6, PT ;  /* 0x0000000600007c0c */ /* 0x000fe2000bfa6270 */
[----:B------:R-:W-:Y:S01]  /*d2c0*/  VIADD R0, R11, 0x5 ;  /* 0x000000050b007836 */ /* 0x000fe20000000000 */
[----:B------:R-:W-:Y:S01]  /*d2d0*/  ULDC UR6, c[0x0][0x228] ;  /* 0x00008a0000067ab9 */ /* 0x000fe20000000800 */
[----:B------:R5:W-:Y:S01]  /*d2e0*/  @P6 STG.E desc[UR8][R138.64], R16 ;  /* 0x000000108a006986 */ /* 0x000be2000c101908 */
[----:B------:R-:W-:-:S02]  /*d2f0*/  ISETP.LT.AND P6, PT, R200, UR14, !P1 ;  /* 0x0000000ec8007c0c */ /* 0x000fc4000cfc1270 */
[----:B------:R-:W-:Y:S01]  /*d300*/  ISETP.LT.AND P1, PT, R201, UR18, !P1 ;  /* 0x00000012c9007c0c */ /* 0x000fe2000cf21270 */
[C---:B---3--:R-:W-:Y:S01]  /*d310*/  IMAD.WIDE R102, R3.reuse, 0x4, R8 ;  /* 0x0000000403667825 */ /* 0x048fe200078e0208 */
[----:B------:R-:W-:Y:S01]  /*d320*/  @P2 STG.E desc[UR8][R140.64], R76 ;  /* 0x0000004c8c002986 */ /* 0x000fe2000c101908 */
[----:B------:R-:W-:Y:S01]  /*d330*/  ISETP.GE.AND P2, PT, R0, UR4, PT ;  /* 0x0000000400007c0c */ /* 0x000fe2000bf46270 */
[----:B------:R-:W-:Y:S01]  /*d340*/  ULDC UR4, c[0x0][0x22c] ;  /* 0x00008b0000047ab9 */ /* 0x000fe20000000800 */
[----:B----4-:R-:W-:Y:S01]  /*d350*/  IMAD.WIDE R136, R3, 0x4, R100 ;  /* 0x0000000403887825 */ /* 0x010fe200078e0264 */
[----:B------:R3:W-:Y:S03]  /*d360*/  @P3 STG.E desc[UR8][R102.64], R13 ;  /* 0x0000000d66003986 */ /* 0x0007e6000c101908 */
[----:B------:R-:W-:Y:S01]  /*d370*/  VIADD R0, R11, 0x6 ;  /* 0x000000060b007836 */ /* 0x000fe20000000000 */
[----:B------:R4:W-:Y:S01]  /*d380*/  @P4 STG.E desc[UR8][R136.64], R5 ;  /* 0x0000000588004986 */ /* 0x0009e2000c101908 */
[----:B------:R-:W-:Y:S01]  /*d390*/  ISETP.LT.AND P4, PT, R200, UR24, !P5 ;  /* 0x00000018c8007c0c */ /* 0x000fe2000ef81270 */
[----:B-----5:R-:W-:Y:S01]  /*d3a0*/  IMAD.WIDE R138, R143, 0x4, R8 ;  /* 0x000000048f8a7825 */ /* 0x020fe200078e0208 */
[----:B------:R-:W-:-:S02]  /*d3b0*/  ISETP.LT.AND P5, PT, R201, UR22, !P5 ;  /* 0x00000016c9007c0c */ /* 0x000fc4000efa1270 */
[----:B------:R-:W-:Y:S01]  /*d3c0*/  ISETP.GE.AND P3, PT, R0, UR4, PT ;  /* 0x0000000400007c0c */ /* 0x000fe2000bf66270 */
[C---:B------:R-:W-:Y:S01]  /*d3d0*/  VIADD R3, R143.reuse, UR26 ;  /* 0x0000001a8f037c36 */ /* 0x040fe20008000000 */
[----:B------:R5:W-:Y:S01]  /*d3e0*/  @P6 STG.E desc[UR8][R138.64], R17 ;  /* 0x000000118a006986 */ /* 0x000be2000c101908 */
[----:B---3--:R-:W-:Y:S01]  /*d3f0*/  IMAD.WIDE R12, R143, 0x4, R100 ;  /* 0x000000048f0c7825 */ /* 0x008fe200078e0264 */
[----:B------:R-:W-:Y:S01]  /*d400*/  ISETP.LT.AND P6, PT, R200, UR20, !P2 ;  /* 0x00000014c8007c0c */ /* 0x000fe2000d7c1270 */
[----:B------:R-:W-:Y:S01]  /*d410*/  ULDC UR4, c[0x0][0x22c] ;  /* 0x00008b0000047ab9 */ /* 0x000fe20000000800 */
[----:B------:R-:W-:Y:S01]  /*d420*/  ISETP.LT.AND P2, PT, R201, UR28, !P2 ;  /* 0x0000001cc9007c0c */ /* 0x000fe2000d741270 */
[----:B------:R-:W-:Y:S01]  /*d430*/  VIADD R0, R11, 0x7 ;  /* 0x000000070b007836 */ /* 0x000fe20000000000 */
[----:B------:R-:W-:Y:S01]  /*d440*/  @P1 STG.E desc[UR8][R12.64], R77 ;  /* 0x0000004d0c001986 */ /* 0x000fe2000c101908 */
[----:B----4-:R-:W-:-:S03]  /*d450*/  IMAD.WIDE R4, R3, 0x4, R8 ;  /* 0x0000000403047825 */ /* 0x010fc600078e0208 */
[----:B------:R-:W-:Y:S01]  /*d460*/  ISETP.GE.AND P1, PT, R0, UR4, PT ;  /* 0x0000000400007c0c */ /* 0x000fe2000bf26270 */
[C---:B------:R-:W-:Y:S01]  /*d470*/  VIADD R137, R3.reuse, UR26 ;  /* 0x0000001a03897c36 */ /* 0x040fe20008000000 */
[----:B------:R3:W-:Y:S01]  /*d480*/  @P4 STG.E desc[UR8][R4.64], R14 ;  /* 0x0000000e04004986 */ /* 0x0007e2000c101908 */
[----:B-----5:R-:W-:Y:S01]  /*d490*/  IMAD.WIDE R16, R3, 0x4, R100 ;  /* 0x0000000403107825 */ /* 0x020fe200078e0264 */
[----:B------:R-:W-:-:S03]  /*d4a0*/  ULDC UR4, c[0x0][0x22c] ;  /* 0x00008b0000047ab9 */ /* 0x000fc60000000800 */
[----:B------:R-:W-:Y:S01]  /*d4b0*/  VIADD R0, R11, 0x8 ;  /* 0x000000080b007836 */ /* 0x000fe20000000000 */
[----:B------:R4:W-:Y:S01]  /*d4c0*/  @P5 STG.E desc[UR8][R16.64], R6 ;  /* 0x0000000610005986 */ /* 0x0009e2000c101908 */
[----:B------:R-:W-:Y:S01]  /*d4d0*/  IMAD.WIDE R102, R137, 0x4, R8 ;  /* 0x0000000489667825 */ /* 0x000fe200078e0208 */
[----:B------:R-:W-:Y:S02]  /*d4e0*/  ISETP.LT.AND P5, PT, R200, UR30, !P3 ;  /* 0x0000001ec8007c0c */ /* 0x000fe4000dfa1270 */
[----:B------:R-:W-:Y:S01]  /*d4f0*/  ISETP.GE.AND P4, PT, R0, UR4, PT ;  /* 0x0000000400007c0c */ /* 0x000fe2000bf86270 */
[----:B------:R-:W-:Y:S01]  /*d500*/  VIADD R0, R11, 0x9 ;  /* 0x000000090b007836 */ /* 0x000fe20000000000 */
[----:B------:R-:W-:Y:S01]  /*d510*/  @P6 STG.E desc[UR8][R102.64], R18 ;  /* 0x0000001266006986 */ /* 0x000fe2000c101908 */
[----:B---3--:R-:W-:Y:S01]  /*d520*/  IMAD.WIDE R4, R137, 0x4, R100 ;  /* 0x0000000489047825 */ /* 0x008fe200078e0264 */
[----:B------:R-:W-:Y:S01]  /*d530*/  ISETP.LT.AND P3, PT, R201, UR6, !P3 ;  /* 0x00000006c9007c0c */ /* 0x000fe2000df61270 */
[----:B------:R-:W-:Y:S01]  /*d540*/  ULDC UR4, c[0x0][0x22c] ;  /* 0x00008b0000047ab9 */ /* 0x000fe20000000800 */
[----:B------:R-:W-:Y:S01]  /*d550*/  ISETP.LT.AND P6, PT, R200, UR10, !P1 ;  /* 0x0000000ac8007c0c */ /* 0x000fe2000cfc1270 */
[----:B------:R-:W-:Y:S01]  /*d560*/  VIADD R137, R137, UR26 ;  /* 0x0000001a89897c36 */ /* 0x000fe20008000000 */
[----:B------:R-:W-:Y:S01]  /*d570*/  @P2 STG.E desc[UR8][R4.64], R78 ;  /* 0x0000004e04002986 */ /* 0x000fe2000c101908 */
[----:B------:R-:W-:Y:S01]  /*d580*/  ISETP.GE.AND P2, PT, R0, UR4, PT ;  /* 0x0000000400007c0c */ /* 0x000fe2000bf46270 */
[----:B------:R-:W-:Y:S01]  /*d590*/  VIADD R0, R11, 0xa ;  /* 0x0000000a0b007836 */ /* 0x000fe20000000000 */
[----:B------:R-:W-:Y:S01]  /*d5a0*/  ULDC UR4, c[0x0][0x22c] ;  /* 0x00008b0000047ab9 */ /* 0x000fe20000000800 */
[----:B------:R-:W-:Y:S01]  /*d5b0*/  IMAD.WIDE R12, R137, 0x4, R8 ;  /* 0x00000004890c7825 */ /* 0x000fe200078e0208 */
[----:B------:R-:W-:Y:S01]  /*d5c0*/  ULDC UR6, c[0x0][0x228] ;  /* 0x00008a0000067ab9 */ /* 0x000fe20000000800 */
[----:B------:R-:W-:-:S02]  /*d5d0*/  ULDC UR10, c[0x0][0x228] ;  /* 0x00008a00000a7ab9 */ /* 0x000fc40000000800 */
[C---:B------:R-:W-:Y:S01]  /*d5e0*/  VIADD R3, R137.reuse, UR26 ;  /* 0x0000001a89037c36 */ /* 0x040fe20008000000 */
[----:B------:R3:W-:Y:S01]  /*d5f0*/  @P5 STG.E desc[UR8][R12.64], R15 ;  /* 0x0000000f0c005986 */ /* 0x0007e2000c101908 */
[----:B----4-:R-:W-:Y:S01]  /*d600*/  IMAD.WIDE R16, R137, 0x4, R100 ;  /* 0x0000000489107825 */ /* 0x010fe200078e0264 */
[----:B------:R-:W-:Y:S01]  /*d610*/  ISETP.GE.AND P5, PT, R0, UR4, PT ;  /* 0x0000000400007c0c */ /* 0x000fe2000bfa6270 */
[----:B------:R-:W-:Y:S02]  /*d620*/  ULDC UR4, c[0x0][0x228] ;  /* 0x00008a0000047ab9 */ /* 0x000fe40000000800 */
[----:B------:R-:W-:Y:S01]  /*d630*/  IMAD.WIDE R76, R3, 0x4, R8 ;  /* 0x00000004034c7825 */ /* 0x000fe200078e0208 */
[----:B------:R-:W-:Y:S01]  /*d640*/  ISETP.LT.AND P1, PT, R201, UR4, !P1 ;  /* 0x00000004c9007c0c */ /* 0x000fe2000cf21270 */
[----:B------:R4:W-:Y:S01]  /*d650*/  @P3 STG.E desc[UR8][R16.64], R7 ;  /* 0x0000000710003986 */ /* 0x0009e2000c101908 */
[----:B------:R-:W-:Y:S01]  /*d660*/  ULDC UR4, c[0x0][0x228] ;  /* 0x00008a0000047ab9 */ /* 0x000fe20000000800 */
[----:B------:R-:W-:-:S02]  /*d670*/  VIADD R0, R11, 0xb ;  /* 0x0000000b0b007836 */ /* 0x000fc40000000000 */
[----:B------:R-:W-:Y:S01]  /*d680*/  @P6 STG.E desc[UR8][R76.64], R19 ;  /* 0x000000134c006986 */ /* 0x000fe2000c101908 */
[----:B------:R-:W-:Y:S01]  /*d690*/  ISETP.LT.AND P6, PT, R200, UR4, !P4 ;  /* 0x00000004c8007c0c */ /* 0x000fe2000e7c1270 */
[----:B------:R-:W-:Y:S01]  /*d6a0*/  ULDC UR4, c[0x0][0x22c] ;  /* 0x00008b0000047ab9 */ /* 0x000fe20000000800 */
[C---:B---3--:R-:W-:Y:S01]  /*d6b0*/  VIADD R15, R3.reuse, UR26 ;  /* 0x0000001a030f7c36 */ /* 0x048fe20008000000 */
[----:B------:R-:W-:Y:S01]  /*d6c0*/  ISETP.GE.AND P3, PT, R0, UR4, PT ;  /* 0x0000000400007c0c */ /* 0x000fe2000bf66270 */
[----:B------:R-:W-:Y:S01]  /*d6d0*/  IMAD.WIDE R4, R3, 0x4, R100 ;  /* 0x0000000403047825 */ /* 0x000fe200078e0264 */
[----:B------:R-:W-:Y:S01]  /*d6e0*/  ISETP.LT.AND P4, PT, R201, UR6, !P4 ;  /* 0x00000006c9007c0c */ /* 0x000fe2000e781270 */
[----:B------:R-:W-:Y:S01]  /*d6f0*/  ULDC UR4, c[0x0][0x22c] ;  /* 0x00008b0000047ab9 */ /* 0x000fe20000000800 */
[----:B------:R-:W-:Y:S01]  /*d700*/  ULDC UR6, c[0x0][0x228] ;  /* 0x00008a0000067ab9 */ /* 0x000fe20000000800 */
[----:B------:R-:W-:Y:S01]  /*d710*/  VIADD R0, R11, 0xc ;  /* 0x0000000c0b007836 */ /* 0x000fe20000000000 */
[----:B------:R3:W-:Y:S01]  /*d720*/  @P1 STG.E desc[UR8][R4.64], R79 ;  /* 0x0000004f04001986 */ /* 0x0007e2000c101908 */
[----:B----4-:R-:W-:-:S03]  /*d730*/  IMAD.WIDE R6, R15, 0x4, R8 ;  /* 0x000000040f067825 */ /* 0x010fc600078e0208 */
[----:B------:R-:W-:Y:S01]  /*d740*/  ISETP.GE.AND P1, PT, R0, UR4, PT ;  /* 0x0000000400007c0c */ /* 0x000fe2000bf26270 */
[----:B------:R-:W-:Y:S01]  /*d750*/  ULDC UR4, c[0x0][0x228] ;  /* 0x00008a0000047ab9 */ /* 0x000fe20000000800 */
[----:B------:R4:W-:Y:S01]  /*d760*/  @P6 STG.E desc[UR8][R6.64], R88 ;  /* 0x0000005806006986 */ /* 0x0009e2000c101908 */
[----:B------:R-:W-:Y:S01]  /*d770*/  IMAD.WIDE R12, R15, 0x4, R100 ;  /* 0x000000040f0c7825 */ /* 0x000fe200078e0264 */
[C---:B------:R-:W-:Y:S01]  /*d780*/  ISETP.LT.AND P6, PT, R200.reuse, UR4, !P2 ;  /* 0x00000004c8007c0c */ /* 0x040fe2000d7c1270 */
[----:B------:R-:W-:Y:S01]  /*d790*/  ULDC UR4, c[0x0][0x228] ;  /* 0x00008a0000047ab9 */ /* 0x000fe20000000800 */
[----:B------:R-:W-:Y:S01]  /*d7a0*/  ISETP.LT.AND P2, PT, R201, UR6, !P2 ;  /* 0x00000006c9007c0c */ /* 0x000fe2000d741270 */
[----:B------:R-:W-:Y:S01]  /*d7b0*/  VIADD R15, R15, UR26 ;  /* 0x0000001a0f0f7c36 */ /* 0x000fe20008000000 */
[----:B------:R5:W-:Y:S01]  /*d7c0*/  @P4 STG.E desc[UR8][R12.64], R80 ;  /* 0x000000500c004986 */ /* 0x000be2000c101908 */
[----:B------:R-:W-:Y:S01]  /*d7d0*/  ISETP.LT.AND P4, PT, R200, UR4, !P5 ;  /* 0x00000004c8007c0c */ /* 0x000fe2000ef81270 */
[----:B------:R-:W-:Y:S01]  /*d7e0*/  VIADD R0, R11, 0xd ;  /* 0x0000000d0b007836 */ /* 0x000fe20000000000 */
[----:B------:R-:W-:Y:S01]  /*d7f0*/  ULDC UR6, c[0x0][0x228] ;  /* 0x00008a0000067ab9 */ /* 0x000fe20000000800 */
[----:B---3--:R-:W-:Y:S01]  /*d800*/  IMAD.WIDE R4, R15, 0x4, R8 ;  /* 0x000000040f047825 */ /* 0x008fe200078e0208 */
[----:B------:R-:W-:Y:S01]  /*d810*/  ULDC UR4, c[0x0][0x22c] ;  /* 0x00008b0000047ab9 */ /* 0x000fe20000000800 */
[----:B------:R-:W-:Y:S01]  /*d820*/  ISETP.LT.AND P5, PT, R201, UR6, !P5 ;  /* 0x00000006c9007c0c */ /* 0x000fe2000efa1270 */
[----:B------:R-:W-:Y:S01]  /*d830*/  ULDC UR6, c[0x0][0x228] ;  /* 0x00008a0000067ab9 */ /* 0x000fe20000000800 */
[C---:B------:R-:W-:Y:S01]  /*d840*/  VIADD R3, R15.reuse, UR26 ;  /* 0x0000001a0f037c36 */ /* 0x040fe20008000000 */
[----:B------:R3:W-:Y:S01]  /*d850*/  @P6 STG.E desc[UR8][R4.64], R92 ;  /* 0x0000005c04006986 */ /* 0x0007e2000c101908 */
[----:B----4-:R-:W-:Y:S01]  /*d860*/  IMAD.WIDE R6, R15, 0x4, R100 ;  /* 0x000000040f067825 */ /* 0x010fe200078e0264 */
[----:B------:R-:W-:Y:S01]  /*d870*/  ISETP.GE.AND P6, PT, R0, UR4, PT ;  /* 0x0000000400007c0c */ /* 0x000fe2000bfc6270 */
[----:B------:R-:W-:-:S02]  /*d880*/  ULDC UR4, c[0x0][0x228] ;  /* 0x00008a0000047ab9 */ /* 0x000fc40000000800 */
[----:B-----5:R-:W-:Y:S01]  /*d890*/  IMAD.WIDE R12, R3, 0x4, R8 ;  /* 0x00000004030c7825 */ /* 0x020fe200078e0208 */
[----:B------:R4:W-:Y:S01]  /*d8a0*/  @P2 STG.E desc[UR8][R6.64], R104 ;  /* 0x0000006806002986 */ /* 0x0009e2000c101908 */
[----:B------:R-:W-:Y:S01]  /*d8b0*/  ISETP.LT.AND P2, PT, R200, UR4, !P3 ;  /* 0x00000004c8007c0c */ /* 0x000fe2000df41270 */
[----:B------:R-:W-:Y:S01]  /*d8c0*/  ULDC UR4, c[0x0][0x22c] ;  /* 0x00008b0000047ab9 */ /* 0x000fe20000000800 */
[----:B------:R-:W-:Y:S01]  /*d8d0*/  VIADD R0, R11, 0xe ;  /* 0x0000000e0b007836 */ /* 0x000fe20000000000 */
[----:B------:R5:W-:Y:S01]  /*d8e0*/  @P4 STG.E desc[UR8][R12.64], R89 ;  /* 0x000000590c004986 */ /* 0x000be2000c101908 */
[----:B------:R-:W-:-:S03]  /*d8f0*/  IMAD.WIDE R14, R3, 0x4, R100 ;  /* 0x00000004030e7825 */ /* 0x000fc600078e0264 */
[----:B------:R-:W-:Y:S01]  /*d900*/  ISETP.GE.AND P4, PT, R0, UR4, PT ;  /* 0x0000000400007c0c */ /* 0x000fe2000bf86270 */
[----:B------:R-:W-:Y:S01]  /*d910*/  VIADD R3, R3, UR26 ;  /* 0x0000001a03037c36 */ /* 0x000fe20008000000 */
[----:B------:R-:W-:Y:S01]  /*d920*/  ULDC UR4, c[0x0][0x228] ;  /* 0x00008a0000047ab9 */ /* 0x000fe20000000800 */
[----:B------:R-:W-:Y:S01]  /*d930*/  @P5 STG.E desc[UR8][R14.64], R81 ;  /* 0x000000510e005986 */ /* 0x000fe2000c101908 */
[----:B------:R-:W-:Y:S01]  /*d940*/  ISETP.LT.AND P3, PT, R201, UR4, !P3 ;  /* 0x00000004c9007c0c */ /* 0x000fe2000df61270 */
[----:B---3--:R-:W-:Y:S01]  /*d950*/  IMAD.WIDE R4, R3, 0x4, R8 ;  /* 0x0000000403047825 */ /* 0x008fe200078e0208 */
[----:B------:R-:W-:Y:S01]  /*d960*/  ISETP.LT.AND P5, PT, R200, UR6, !P1 ;  /* 0x00000006c8007c0c */ /* 0x000fe2000cfa1270 */
[----:B------:R-:W-:Y:S01]  /*d970*/  ULDC UR4, c[0x0][0x22c] ;  /* 0x00008b0000047ab9 */ /* 0x000fe20000000800 */
[----:B------:R-:W-:Y:S01]  /*d980*/  ULDC UR6, c[0x0][0x228] ;  /* 0x00008a0000067ab9 */ /* 0x000fe20000000800 */
[----:B------:R-:W-:Y:S01]  /*d990*/  VIADD R0, R11, 0xf ;  /* 0x0000000f0b007836 */ /* 0x000fe20000000000 */
[----:B------:R3:W-:Y:S01]  /*d9a0*/  @P2 STG.E desc[UR8][R4.64], R93 ;  /* 0x0000005d04002986 */ /* 0x0007e2000c101908 */
[----:B------:R-:W-:-:S02]  /*d9b0*/  VIADD R17, R3, UR26 ;  /* 0x0000001a03117c36 */ /* 0x000fc40008000000 */
[----:B----4-:R-:W-:Y:S01]  /*d9c0*/  IMAD.WIDE R6, R3, 0x4, R100 ;  /* 0x0000000403067825 */ /* 0x010fe200078e0264 */
[----:B------:R-:W-:Y:S01]  /*d9d0*/  ISETP.GE.AND P2, PT, R0, UR4, PT ;  /* 0x0000000400007c0c */ /* 0x000fe2000bf46270 */
[----:B------:R-:W-:Y:S02]  /*d9e0*/  ULDC UR4, c[0x0][0x228] ;  /* 0x00008a0000047ab9 */ /* 0x000fe40000000800 */
[----:B------:R-:W-:Y:S01]  /*d9f0*/  VIADD R0, R11, 0x10 ;  /* 0x000000100b007836 */ /* 0x000fe20000000000 */
[----:B------:R-:W-:Y:S01]  /*da00*/  ISETP.LT.AND P1, PT, R201, UR4, !P1 ;  /* 0x00000004c9007c0c */ /* 0x000fe2000cf21270 */
[C---:B-----5:R-:W-:Y:S01]  /*da10*/  IMAD.WIDE R12, R17.reuse, 0x4, R8 ;  /* 0x00000004110c7825 */ /* 0x060fe200078e0208 */
[----:B------:R-:W-:Y:S01]  /*da20*/  ULDC UR4, c[0x0][0x22c] ;  /* 0x00008b0000047ab9 */ /* 0x000fe20000000800 */
[----:B------:R4:W-:Y:S01]  /*da30*/  @P3 STG.E desc[UR8][R6.64], R105 ;  /* 0x0000006906003986 */ /* 0x0009e2000c101908 */
[----:B------:R-:W-:Y:S01]  /*da40*/  ISETP.GE.AND P3, PT, R0, UR4, PT ;  /* 0x0000000400007c0c */ /* 0x000fe2000bf66270 */
[----:B------:R-:W-:Y:S01]  /*da50*/  ULDC UR4, c[0x0][0x228] ;  /* 0x00008a0000047ab9 */ /* 0x000fe20000000800 */
[C---:B---3--:R-:W-:Y:S01]  /*da60*/  IMAD.WIDE R4, R17.reuse, 0x4, R100 ;  /* 0x0000000411047825 */ /* 0x048fe200078e0264 */
[----:B------:R3:W-:Y:S01]  /*da70*/  @P5 STG.E desc[UR8][R12.64], R90 ;  /* 0x0000005a0c005986 */ /* 0x0007e2000c101908 */
[C---:B------:R-:W-:Y:S01]  /*da80*/  ISETP.LT.AND P5, PT, R200.reuse, UR4, !P6 ;  /* 0x00000004c8007c0c */ /* 0x040fe2000f7a1270 */
[----:B------:R-:W-:Y:S01]  /*da90*/  ULDC UR4, c[0x0][0x228] ;  /* 0x00008a0000047ab9 */ /* 0x000fe20000000800 */
[----:B------:R-:W-:Y:S01]  /*daa0*/  VIADD R17, R17, UR26 ;  /* 0x0000001a11117c36 */ /* 0x000fe20008000000 */
[----:B------:R-:W-:Y:S01]  /*dab0*/  ISETP.LT.AND P6, PT, R201, UR4, !P6 ;  /* 0x00000004c9007c0c */ /* 0x000fe2000f7c1270 */
[----:B------:R-:W-:Y:S01]  /*dac0*/  ULDC UR4, c[0x0][0x228] ;  /* 0x00008a0000047ab9 */ /* 0x000fe20000000800 */
[----:B------:R5:W-:Y:S01]  /*dad0*/  @P1 STG.E desc[UR8][R4.64], R82 ;  /* 0x0000005204001986 */ /* 0x000be2000c101908 */
[----:B------:R-:W-:Y:S01]  /*dae0*/  ISETP.LT.AND P1, PT, R200, UR4, !P4 ;  /* 0x00000004c8007c0c */ /* 0x000fe2000e721270 */
[----:B----4-:R-:W-:Y:S01]  /*daf0*/  IMAD.WIDE R6, R17, 0x4, R8 ;  /* 0x0000000411067825 */ /* 0x010fe200078e0208 */
[----:B------:R-:W-:-:S03]  /*db00*/  ULDC UR4, c[0x0][0x22c] ;  /* 0x00008b0000047ab9 */ /* 0x000fc60000000800 */
[----:B------:R-:W-:Y:S02]  /*db10*/  VIADD R0, R11, 0x11 ;  /* 0x000000110b007836 */ /* 0x000fe40000000000 */
[C---:B------:R-:W-:Y:S01]  /*db20*/  VIADD R3, R17.reuse, UR26 ;  /* 0x0000001a11037c36 */ /* 0x040fe20008000000 */
[----:B------:R4:W-:Y:S01]  /*db30*/  @P5 STG.E desc[UR8][R6.64], R94 ;  /* 0x0000005e06005986 */ /* 0x0009e2000c101908 */
[----:B---3--:R-:W-:Y:S01]  /*db40*/  IMAD.WIDE R12, R17, 0x4, R100 ;  /* 0x00000004110c7825 */ /* 0x008fe200078e0264 */
[----:B------:R-:W-:Y:S01]  /*db50*/  ISETP.GE.AND P5, PT, R0, UR4, PT ;  /* 0x0000000400007c0c */ /* 0x000fe2000bfa6270 */
[----:B------:R-:W-:Y:S02]  /*db60*/  ULDC UR4, c[0x0][0x228] ;  /* 0x00008a0000047ab9 */ /* 0x000fe40000000800 */
[----:B------:R-:W-:Y:S01]  /*db70*/  IMAD.WIDE R14, R3, 0x4, R8 ;  /* 0x00000004030e7825 */ /* 0x000fe200078e0208 */
[----:B------:R-:W-:Y:S01]  /*db80*/  ISETP.LT.AND P4, PT, R201, UR4, !P4 ;  /* 0x00000004c9007c0c */ /* 0x000fe2000e781270 */
[----:B------:R3:W-:Y:S01]  /*db90*/  @P6 STG.E desc[UR8][R12.64], R106 ;  /* 0x0000006a0c006986 */ /* 0x0007e2000c101908 */
[----:B------:R-:W-:Y:S01]  /*dba0*/  ULDC UR4, c[0x0][0x228] ;  /* 0x00008a0000047ab9 */ /* 0x000fe20000000800 */
[----:B-----5:R-:W-:Y:S01]  /*dbb0*/  IMAD.WIDE R4, R3, 0x4, R100 ;  /* 0x0000000403047825 */ /* 0x020fe200078e0264 */
[C---:B------:R-:W-:Y:S01]  /*dbc0*/  ISETP.LT.AND P6, PT, R200.reuse, UR10, !P3 ;  /* 0x0000000ac8007c0c */ /* 0x040fe2000dfc1270 */
[----:B------:R5:W-:Y:S01]  /*dbd0*/  @P1 STG.E desc[UR8][R14.64], R91 ;  /* 0x0000005b0e001986 */ /* 0x000be2000c101908 */
[----:B------:R-:W-:Y:S01]  /*dbe0*/  ISETP.LT.AND P1, PT, R200, UR4, !P2 ;  /* 0x00000004c8007c0c */ /* 0x000fe2000d721270 */
[----:B------:R-:W-:Y:S01]  /*dbf0*/  VIADD R0, R11, 0x12 ;  /* 0x000000120b007836 */ /* 0x000fe20000000000 */
[----:B------:R-:W-:Y:S01]  /*dc00*/  ISETP.LT.AND P2, PT, R201, UR6, !P2 ;  /* 0x00000006c9007c0c */ /* 0x000fe2000d741270 */
[----:B------:R-:W-:Y:S01]  /*dc10*/  VIADD R17, R3, UR26 ;  /* 0x0000001a03117c36 */ /* 0x000fe20008000000 */
[----:B------:R-:W-:Y:S01]  /*dc20*/  ULDC UR4, c[0x0][0x22c] ;  /* 0x00008b0000047ab9 */ /* 0x000fe20000000800 */
[----:B------:R-:W-:Y:S01]  /*dc30*/  ULDC UR6, c[0x0][0x228] ;  /* 0x00008a0000067ab9 */ /* 0x000fe20000000800 */
[----:B------:R-:W-:Y:S01]  /*dc40*/  ULDC UR10, c[0x0][0x228] ;  /* 0x00008a00000a7ab9 */ /* 0x000fe20000000800 */
[----:B------:R1:W-:Y:S01]  /*dc50*/  @P4 STG.E desc[UR8][R4.64], R83 ;  /* 0x0000005304004986 */ /* 0x0003e2000c101908 */
[----:B----4-:R-:W-:Y:S01]  /*dc60*/  IMAD.WIDE R6, R17, 0x4, R8 ;  /* 0x0000000411067825 */ /* 0x010fe200078e0208 */
[----:B------:R-:W-:Y:S01]  /*dc70*/  ISETP.GE.AND P4, PT, R0, UR4, PT ;  /* 0x0000000400007c0c */ /* 0x000fe2000bf86270 */
[----:B------:R-:W-:Y:S01]  /*dc80*/  ULDC UR4, c[0x0][0x22c] ;  /* 0x00008b0000047ab9 */ /* 0x000fe20000000800 */
[----:B------:R-:W-:Y:S01]  /*dc90*/  ISETP.LT.AND P3, PT, R201, UR6, !P3 ;  /* 0x00000006c9007c0c */ /* 0x000fe2000df61270 */
[----:B------:R-:W-:Y:S01]  /*dca0*/  VIADD R0, R11, 0x13 ;  /* 0x000000130b007836 */ /* 0x000fe20000000000 */
[----:B------:R4:W-:Y:S01]  /*dcb0*/  @P1 STG.E desc[UR8][R6.64], R95 ;  /* 0x0000005f06001986 */ /* 0x0009e2000c101908 */
[----:B---3--:R-:W-:Y:S01]  /*dcc0*/  IMAD.WIDE R12, R17, 0x4, R100 ;  /* 0x00000004110c7825 */ /* 0x008fe200078e0264 */
[----:B------:R-:W-:-:S02]  /*dcd0*/  ULDC UR6, c[0x0][0x228] ;  /* 0x00008a0000067ab9 */ /* 0x000fc40000000800 */
[----:B------:R-:W-:Y:S01]  /*dce0*/  ISETP.GE.AND P1, PT, R0, UR4, PT ;  /* 0x0000000400007c0c */ /* 0x000fe2000bf26270 */
[----:B------:R-:W-:Y:S01]  /*dcf0*/  VIADD R3, R17, UR26 ;  /* 0x0000001a11037c36 */ /* 0x000fe20008000000 */
[----:B------:R-:W-:Y:S01]  /*dd00*/  ULDC UR4, c[0x0][0x228] ;  /* 0x00008a0000047ab9 */ /* 0x000fe20000000800 */
[----:B------:R3:W-:Y:S01]  /*dd10*/  @P2 STG.E desc[UR8][R12.64], R107 ;  /* 0x0000006b0c002986 */ /* 0x0007e2000c101908 */
[C---:B------:R-:W-:Y:S01]  /*dd20*/  ISETP.LT.AND P2, PT, R200.reuse, UR4, !P5 ;  /* 0x00000004c8007c0c */ /* 0x040fe2000ef41270 */
[----:B-----5:R-:W-:Y:S01]  /*dd30*/  IMAD.WIDE R14, R3, 0x4, R8 ;  /* 0x00000004030e7825 */ /* 0x020fe200078e0208 */
[----:B------:R-:W-:Y:S01]  /*dd40*/  ULDC UR4, c[0x0][0x22c] ;  /* 0x00008b0000047ab9 */ /* 0x000fe20000000800 */
[----:B------:R-:W-:Y:S01]  /*dd50*/  ISETP.LT.AND P5, PT, R201, UR6, !P5 ;  /* 0x00000006c9007c0c */ /* 0x000fe2000efa1270 */
[----:B------:R-:W-:Y:S01]  /*dd60*/  ULDC UR6, c[0x0][0x228] ;  /* 0x00008a0000067ab9 */ /* 0x000fe20000000800 */
[----:B-1----:R-:W-:Y:S01]  /*dd70*/  IMAD.WIDE R4, R3, 0x4, R100 ;  /* 0x0000000403047825 */ /* 0x002fe200078e0264 */
[----:B------:R1:W-:Y:S01]  /*dd80*/  @P6 STG.E desc[UR8][R14.64], R108 ;  /* 0x0000006c0e006986 */ /* 0x0003e2000c101908 */
[----:B------:R-:W-:Y:S01]  /*dd90*/  ISETP.LT.AND P6, PT, R200, UR10, !P4 ;  /* 0x0000000ac8007c0c */ /* 0x000fe2000e7c1270 */
[----:B------:R-:W-:Y:S01]  /*dda0*/  ULDC UR10, c[0x0][0x228] ;  /* 0x00008a00000a7ab9 */ /* 0x000fe20000000800 */
[----:B------:R-:W-:Y:S01]  /*ddb0*/  VIADD R0, R11, 0x14 ;  /* 0x000000140b007836 */ /* 0x000fe20000000000 */
[----:B------:R5:W-:Y:S01]  /*ddc0*/  @P3 STG.E desc[UR8][R4.64], R44 ;  /* 0x0000002c04003986 */ /* 0x000be2000c101908 */
[----:B------:R-:W-:-:S03]  /*ddd0*/  VIADD R3, R3, UR26 ;  /* 0x0000001a03037c36 */ /* 0x000fc60008000000 */
[----:B------:R-:W-:Y:S01]  /*dde0*/  ISETP.GE.AND P3, PT, R0, UR4, PT ;  /* 0x0000000400007c0c */ /* 0x000fe2000bf66270 */
[----:B----4-:R-:W-:Y:S01]  /*ddf0*/  IMAD.WIDE R6, R3, 0x4, R8 ;  /* 0x0000000403067825 */ /* 0x010fe200078e0208 */
[----:B------:R-:W-:-:S03]  /*de00*/  ULDC UR4, c[0x0][0x22c] ;  /* 0x00008b0000047ab9 */ /* 0x000fc60000000800 */
[----:B------:R-:W-:Y:S01]  /*de10*/  VIADD R0, R11, 0x15 ;  /* 0x000000150b007836 */ /* 0x000fe20000000000 */
[----:B------:R4:W-:Y:S01]  /*de20*/  @P2 STG.E desc[UR8][R6.64], R20 ;  /* 0x0000001406002986 */ /* 0x0009e2000c101908 */
[----:B---3--:R-:W-:-:S03]  /*de30*/  IMAD.WIDE R12, R3, 0x4, R100 ;  /* 0x00000004030c7825 */ /* 0x008fc600078e0264 */
[----:B------:R-:W-:Y:S01]  /*de40*/  ISETP.GE.AND P2, PT, R0, UR4, PT ;  /* 0x0000000400007c0c */ /* 0x000fe2000bf46270 */
[----:B------:R-:W-:Y:S01]  /*de50*/  VIADD R17, R3, UR26 ;  /* 0x0000001a03117c36 */ /* 0x000fe20008000000 */
[----:B------:R-:W-:Y:S01]  /*de60*/  ULDC UR4, c[0x0][0x228] ;  /* 0x00008a0000047ab9 */ /* 0x000fe20000000800 */
[----:B------:R3:W-:Y:S01]  /*de70*/  @P5 STG.E desc[UR8][R12.64], R112 ;  /* 0x000000700c005986 */ /* 0x0007e2000c101908 */
[----:B------:R-:W-:Y:S01]  /*de80*/  ISETP.LT.AND P4, PT, R201, UR4, !P4 ;  /* 0x00000004c9007c0c */ /* 0x000fe2000e781270 */
[----:B------:R-:W-:Y:S01]  /*de90*/  ULDC UR4, c[0x0][0x228] ;  /* 0x00008a0000047ab9 */ /* 0x000fe20000000800 */
[----:B-1----:R-:W-:Y:S01]  /*dea0*/  IMAD.WIDE R14, R17, 0x4, R8 ;  /* 0x00000004110e7825 */ /* 0x002fe200078e0208 */
[----:B------:R-:W-:Y:S01]  /*deb0*/  ISETP.LT.AND P5, PT, R200, UR4, !P1 ;  /* 0x00000004c8007c0c */ /* 0x000fe2000cfa1270 */
[----:B------:R-:W-:Y:S01]  /*dec0*/  ULDC UR4, c[0x0][0x22c] ;  /* 0x00008b0000047ab9 */ /* 0x000fe20000000800 */
[----:B------:R-:W-:Y:S01]  /*ded0*/  ISETP.LT.AND P1, PT, R201, UR6, !P1 ;  /* 0x00000006c9007c0c */ /* 0x000fe2000cf21270 */
[----:B------:R-:W-:Y:S01]  /*dee0*/  VIADD R0, R11, 0x16 ;  /* 0x000000160b007836 */ /* 0x000fe20000000000 */
[----:B------:R-:W-:Y:S01]  /*def0*/  @P6 STG.E desc[UR8][R14.64], R109 ;  /* 0x0000006d0e006986 */ /* 0x000fe2000c101908 */
[C---:B------:R-:W-:Y:S01]  /*df00*/  VIADD R3, R17.reuse, UR26 ;  /* 0x0000001a11037c36 */ /* 0x040fe20008000000 */
[----:B------:R-:W-:Y:S01]  /*df10*/  ULDC UR6, c[0x0][0x228] ;  /* 0x00008a0000067ab9 */ /* 0x000fe20000000800 */
[----:B-----5:R-:W-:Y:S01]  /*df20*/  IMAD.WIDE R4, R17, 0x4, R100 ;  /* 0x0000000411047825 */ /* 0x020fe200078e0264 */
[----:B------:R-:W-:Y:S01]  /*df30*/  ISETP.GE.AND P6, PT, R0, UR4, PT ;  /* 0x0000000400007c0c */ /* 0x000fe2000bfc6270 */
[----:B------:R-:W-:-:S02]  /*df40*/  ULDC UR4, c[0x0][0x22c] ;  /* 0x00008b0000047ab9 */ /* 0x000fc40000000800 */
[----:B------:R-:W-:Y:S01]  /*df50*/  VIADD R0, R11, 0x17 ;  /* 0x000000170b007836 */ /* 0x000fe20000000000 */
[----:B------:R1:W-:Y:S01]  /*df60*/  @P4 STG.E desc[UR8][R4.64], R45 ;  /* 0x0000002d04004986 */ /* 0x0003e2000c101908 */
[----:B----4-:R-:W-:-:S03]  /*df70*/  IMAD.WIDE R6, R3, 0x4, R8 ;  /* 0x0000000403067825 */ /* 0x010fc600078e0208 */
[----:B------:R-:W-:Y:S01]  /*df80*/  ISETP.GE.AND P4, PT, R0, UR4, PT ;  /* 0x0000000400007c0c */ /* 0x000fe2000bf86270 */
[----:B------:R-:W-:Y:S01]  /*df90*/  ULDC UR4, c[0x0][0x228] ;  /* 0x00008a0000047ab9 */ /* 0x000fe20000000800 */
[----:B------:R4:W-:Y:S01]  /*dfa0*/  @P5 STG.E desc[UR8][R6.64], R21 ;  /* 0x0000001506005986 */ /* 0x0009e2000c101908 */
[----:B---3--:R-:W-:Y:S01]  /*dfb0*/  IMAD.WIDE R12, R3, 0x4, R100 ;  /* 0x00000004030c7825 */ /* 0x008fe200078e0264 */
        /* <DEDUP_REMOVED lines=8> */
[----:B-1----:R-:W-:Y:S01]  /*e040*/  IMAD.WIDE R4, R3, 0x4, R8 ;  /* 0x0000000403047825 */ /* 0x002fe200078e0208 */
[----:B------:R-:W-:Y:S01]  /*e050*/  ULDC UR4, c[0x0][0x22c] ;  /* 0x00008b0000047ab9 */ /* 0x000fe20000000800 */
[----:B------:R-:W-:Y:S01]  /*e060*/  ISETP.LT.AND P2, PT, R201, UR6, !P2 ;  /* 0x00000006c9007c0c */ /* 0x000fe2000d741270 */
[----:B------:R-:W-:Y:S01]  /*e070*/  ULDC UR6, c[0x0][0x228] ;  /* 0x00008a0000067ab9 */ /* 0x000fe20000000800 */
[C---:B----4-:R-:W-:Y:S01]  /*e080*/  IMAD.WIDE R6, R3.reuse, 0x4, R100 ;  /* 0x0000000403067825 */ /* 0x050fe200078e0264 */
[----:B------:R1:W-:Y:S01]  /*e090*/  @P5 STG.E desc[UR8][R4.64], R110 ;  /* 0x0000006e04005986 */ /* 0x0003e2000c101908 */
[----:B------:R-:W-:Y:S01]  /*e0a0*/  ISETP.GE.AND P5, PT, R0, UR4, PT ;  /* 0x0000000400007c0c */ /* 0x000fe2000bfa6270 */
[----:B------:R-:W-:Y:S01]  /*e0b0*/  ULDC UR4, c[0x0][0x228] ;  /* 0x00008a0000047ab9 */ /* 0x000fe20000000800 */
[----:B------:R-:W-:Y:S01]  /*e0c0*/  VIADD R3, R3, UR26 ;  /* 0x0000001a03037c36 */ /* 0x000fe20008000000 */
[----:B------:R4:W-:Y:S01]  /*e0d0*/  @P3 STG.E desc[UR8][R6.64], R46 ;  /* 0x0000002e06003986 */ /* 0x0009e2000c101908 */
[----:B------:R-:W-:Y:S01]  /*e0e0*/  VIADD R0, R11, 0x19 ;  /* 0x000000190b007836 */ /* 0x000fe20000000000 */
[----:B------:R-:W-:Y:S01]  /*e0f0*/  ISETP.LT.AND P3, PT, R200, UR4, !P6 ;  /* 0x00000004c8007c0c */ /* 0x000fe2000f761270 */
[----:B---3--:R-:W-:Y:S01]  /*e100*/  IMAD.WIDE R12, R3, 0x4, R8 ;  /* 0x00000004030c7825 */ /* 0x008fe200078e0208 */
[----:B------:R-:W-:-:S03]  /*e110*/  ULDC UR4, c[0x0][0x22c] ;  /* 0x00008b0000047ab9 */ /* 0x000fc60000000800 */
[C---:B------:R-:W-:Y:S01]  /*e120*/  IMAD.WIDE R14, R3.reuse, 0x4, R100 ;  /* 0x00000004030e7825 */ /* 0x040fe200078e0264 */
[----:B------:R3:W-:Y:S01]  /*e130*/  @P1 STG.E desc[UR8][R12.64], R22 ;  /* 0x000000160c001986 */ /* 0x0007e2000c101908 */
[----:B------:R-:W-:Y:S01]  /*e140*/  ISETP.GE.AND P1, PT, R0, UR4, PT ;  /* 0x0000000400007c0c */ /* 0x000fe2000bf26270 */
[----:B------:R-:W-:Y:S01]  /*e150*/  ULDC UR4, c[0x0][0x228] ;  /* 0x00008a0000047ab9 */ /* 0x000fe20000000800 */
[----:B------:R-:W-:Y:S01]  /*e160*/  VIADD R3, R3, UR26 ;  /* 0x0000001a03037c36 */ /* 0x000fe20008000000 */
[----:B------:R-:W-:Y:S01]  /*e170*/  ISETP.LT.AND P6, PT, R201, UR4, !P6 ;  /* 0x00000004c9007c0c */ /* 0x000fe2000f7c1270 */
[----:B------:R-:W-:Y:S01]  /*e180*/  @P2 STG.E desc[UR8][R14.64], R114 ;  /* 0x000000720e002986 */ /* 0x000fe2000c101908 */
[----:B------:R-:W-:Y:S01]  /*e190*/  VIADD R0, R11, 0x1a ;  /* 0x0000001a0b007836 */ /* 0x000fe20000000000 */
[----:B------:R-:W-:Y:S01]  /*e1a0*/  ISETP.LT.AND P2, PT, R200, UR6, !P4 ;  /* 0x00000006c8007c0c */ /* 0x000fe2000e741270 */
[----:B-1----:R-:W-:Y:S01]  /*e1b0*/  IMAD.WIDE R4, R3, 0x4, R8 ;  /* 0x0000000403047825 */ /* 0x002fe200078e0208 */
[----:B------:R-:W-:Y:S01]  /*e1c0*/  ULDC UR4, c[0x0][0x22c] ;  /* 0x00008b0000047ab9 */ /* 0x000fe20000000800 */
[----:B------:R-:W-:-:S02]  /*e1d0*/  ULDC UR6, c[0x0][0x228] ;  /* 0x00008a0000067ab9 */ /* 0x000fc40000000800 */
[C---:B------:R-:W-:Y:S01]  /*e1e0*/  VIADD R17, R3.reuse, UR26 ;  /* 0x0000001a03117c36 */ /* 0x040fe20008000000 */
[----:B------:R1:W-:Y:S01]  /*e1f0*/  @P3 STG.E desc[UR8][R4.64], R111 ;  /* 0x0000006f04003986 */ /* 0x0003e2000c101908 */
[----:B------:R-:W-:Y:S01]  /*e200*/  ISETP.GE.AND P3, PT, R0, UR4, PT ;  /* 0x0000000400007c0c */ /* 0x000fe2000bf66270 */
[----:B----4-:R-:W-:Y:S01]  /*e210*/  IMAD.WIDE R6, R3, 0x4, R100 ;  /* 0x0000000403067825 */ /* 0x010fe200078e0264 */
[----:B------:R-:W-:Y:S02]  /*e220*/  ULDC UR4, c[0x0][0x228] ;  /* 0x00008a0000047ab9 */ /* 0x000fe40000000800 */
[----:B------:R-:W-:Y:S01]  /*e230*/  ISETP.LT.AND P4, PT, R201, UR4, !P4 ;  /* 0x00000004c9007c0c */ /* 0x000fe2000e781270 */
[----:B------:R-:W-:Y:S01]  /*e240*/  VIADD R0, R11, 0x1b ;  /* 0x0000001b0b007836 */ /* 0x000fe20000000000 */
[----:B------:R-:W-:Y:S01]  /*e250*/  ULDC UR4, c[0x0][0x22c] ;  /* 0x00008b0000047ab9 */ /* 0x000fe20000000800 */
[C---:B---3--:R-:W-:Y:S01]  /*e260*/  IMAD.WIDE R12, R17.reuse, 0x4, R8 ;  /* 0x00000004110c7825 */ /* 0x048fe200078e0208 */
[----:B------:R3:W-:Y:S02]  /*e270*/  @P6 STG.E desc[UR8][R6.64], R47 ;  /* 0x0000002f06006986 */ /* 0x0007e4000c101908 */
[----:B------:R-:W-:Y:S01]  /*e280*/  ISETP.GE.AND P6, PT, R0, UR4, PT ;  /* 0x0000000400007c0c */ /* 0x000fe2000bfc6270 */
[----:B------:R-:W-:Y:S01]  /*e290*/  ULDC UR4, c[0x0][0x228] ;  /* 0x00008a0000047ab9 */ /* 0x000fe20000000800 */
[----:B------:R4:W-:Y:S01]  /*e2a0*/  @P2 STG.E desc[UR8][R12.64], R23 ;  /* 0x000000170c002986 */ /* 0x0009e2000c101908 */
[C---:B------:R-:W-:Y:S01]  /*e2b0*/  ISETP.LT.AND P2, PT, R200.reuse, UR4, !P5 ;  /* 0x00000004c8007c0c */ /* 0x040fe2000ef41270 */
[----:B-1----:R-:W-:Y:S01]  /*e2c0*/  IMAD.WIDE R4, R17, 0x4, R100 ;  /* 0x0000000411047825 */ /* 0x002fe200078e0264 */
[----:B------:R-:W-:Y:S01]  /*e2d0*/  ULDC UR4, c[0x0][0x228] ;  /* 0x00008a0000047ab9 */ /* 0x000fe20000000800 */
[----:B------:R-:W1:Y:S01]  /*e2e0*/  LDS.128 R20, [R2] ;  /* 0x0000000002147984 */ /* 0x000e620000000c00 */
[----:B------:R-:W-:Y:S01]  /*e2f0*/  ISETP.LT.AND P5, PT, R201, UR4, !P5 ;  /* 0x00000004c9007c0c */ /* 0x000fe2000efa1270 */
[----:B------:R-:W-:Y:S01]  /*e300*/  VIADD R17, R17, UR26 ;  /* 0x0000001a11117c36 */ /* 0x000fe20008000000 */
[----:B------:R-:W-:Y:S01]  /*e310*/  ULDC UR4, c[0x0][0x228] ;  /* 0x00008a0000047ab9 */ /* 0x000fe20000000800 */
[----:B------:R-:W-:Y:S01]  /*e320*/  VIADD R0, R11, 0x1c ;  /* 0x0000001c0b007836 */ /* 0x000fe20000000000 */
[----:B------:R5:W-:Y:S01]  /*e330*/  @P4 STG.E desc[UR8][R4.64], R115 ;  /* 0x0000007304004986 */ /* 0x000be2000c101908 */
[----:B---3--:R-:W-:Y:S01]  /*e340*/  IMAD.WIDE R6, R17, 0x4, R8 ;  /* 0x0000000411067825 */ /* 0x008fe200078e0208 */
[----:B------:R-:W-:Y:S01]  /*e350*/  ISETP.LT.AND P4, PT, R200, UR4, !P1 ;  /* 0x00000004c8007c0c */ /* 0x000fe2000cf81270 */
[----:B------:R-:W-:-:S02]  /*e360*/  ULDC UR4, c[0x0][0x22c] ;  /* 0x00008b0000047ab9 */ /* 0x000fc40000000800 */
[C---:B----4-:R-:W-:Y:S01]  /*e370*/  IMAD.WIDE R12, R17.reuse, 0x4, R100 ;  /* 0x00000004110c7825 */ /* 0x050fe200078e0264 */
[----:B------:R3:W-:Y:S01]  /*e380*/  @P2 STG.E desc[UR8][R6.64], R48 ;  /* 0x0000003006002986 */ /* 0x0007e2000c101908 */
[----:B------:R-:W-:Y:S01]  /*e390*/  ISETP.GE.AND P2, PT, R0, UR4, PT ;  /* 0x0000000400007c0c */ /* 0x000fe2000bf46270 */
[----:B------:R-:W-:Y:S01]  /*e3a0*/  ULDC UR4, c[0x0][0x228] ;  /* 0x00008a0000047ab9 */ /* 0x000fe20000000800 */
[----:B------:R-:W-:Y:S01]  /*e3b0*/  VIADD R3, R17, UR26 ;  /* 0x0000001a11037c36 */ /* 0x000fe20008000000 */
[----:B------:R-:W-:Y:S01]  /*e3c0*/  ISETP.LT.AND P1, PT, R201, UR4, !P1 ;  /* 0x00000004c9007c0c */ /* 0x000fe2000cf21270 */
[----:B------:R-:W-:Y:S01]  /*e3d0*/  ULDC UR4, c[0x0][0x228] ;  /* 0x00008a0000047ab9 */ /* 0x000fe20000000800 */
[----:B------:R4:W-:Y:S01]  /*e3e0*/  @P5 STG.E desc[UR8][R12.64], R56 ;  /* 0x000000380c005986 */ /* 0x0009e2000c101908 */
[C---:B------:R-:W-:Y:S01]  /*e3f0*/  ISETP.LT.AND P5, PT, R200.reuse, UR4, !P3 ;  /* 0x00000004c8007c0c */ /* 0x040fe2000dfa1270 */
[----:B------:R-:W-:Y:S01]  /*e400*/  IMAD.WIDE R14, R3, 0x4, R8 ;  /* 0x00000004030e7825 */ /* 0x000fe200078e0208 */
[----:B------:R-:W-:Y:S01]  /*e410*/  ISETP.LT.AND P3, PT, R201, UR6, !P3 ;  /* 0x00000006c9007c0c */ /* 0x000fe2000df61270 */
[----:B------:R-:W-:Y:S01]  /*e420*/  ULDC UR4, c[0x0][0x22c] ;  /* 0x00008b0000047ab9 */ /* 0x000fe20000000800 */
[----:B------:R-:W-:Y:S01]  /*e430*/  ULDC UR6, c[0x0][0x228] ;  /* 0x00008a0000067ab9 */ /* 0x000fe20000000800 */
[----:B-----5:R-:W-:Y:S01]  /*e440*/  IMAD.WIDE R4, R3, 0x4, R100 ;  /* 0x0000000403047825 */ /* 0x020fe200078e0264 */
[----:B------:R5:W-:Y:S01]  /*e450*/  @P4 STG.E desc[UR8][R14.64], R116 ;  /* 0x000000740e004986 */ /* 0x000be2000c101908 */
[----:B------:R-:W-:Y:S01]  /*e460*/  ISETP.LT.AND P4, PT, R200, UR10, !P6 ;  /* 0x0000000ac8007c0c */ /* 0x000fe2000f781270 */
[----:B------:R-:W-:Y:S01]  /*e470*/  ULDC UR10, c[0x0][0x228] ;  /* 0x00008a00000a7ab9 */ /* 0x000fe20000000800 */
[----:B------:R-:W-:Y:S01]  /*e480*/  VIADD R0, R11, 0x1d ;  /* 0x0000001d0b007836 */ /* 0x000fe20000000000 */
[----:B------:R2:W-:Y:S01]  /*e490*/  @P1 STG.E desc[UR8][R4.64], R24 ;  /* 0x0000001804001986 */ /* 0x0005e2000c101908 */
[----:B------:R-:W-:Y:S01]  /*e4a0*/  VIADD R17, R3, UR26 ;  /* 0x0000001a03117c36 */ /* 0x000fe20008000000 */
[----:B------:R-:W-:Y:S01]  /*e4b0*/  ISETP.LT.AND P6, PT, R201, UR6, !P6 ;  /* 0x00000006c9007c0c */ /* 0x000fe2000f7c1270 */
[----:B------:R-:W-:Y:S01]  /*e4c0*/  ULDC UR6, c[0x0][0x228] ;  /* 0x00008a0000067ab9 */ /* 0x000fe20000000800 */
[----:B------:R-:W-:Y:S01]  /*e4d0*/  ISETP.GE.AND P1, PT, R0, UR4, PT ;  /* 0x0000000400007c0c */ /* 0x000fe2000bf26270 */
[----:B---3--:R-:W-:Y:S01]  /*e4e0*/  IMAD.WIDE R6, R17, 0x4, R8 ;  /* 0x0000000411067825 */ /* 0x008fe200078e0208 */
[----:B------:R-:W-:-:S03]  /*e4f0*/  ULDC UR4, c[0x0][0x22c] ;  /* 0x00008b0000047ab9 */ /* 0x000fc60000000800 */
[----:B------:R-:W-:Y:S01]  /*e500*/  VIADD R0, R11, 0x1e ;  /* 0x0000001e0b007836 */ /* 0x000fe20000000000 */
[----:B------:R3:W-:Y:S01]  /*e510*/  @P5 STG.E desc[UR8][R6.64], R49 ;  /* 0x0000003106005986 */ /* 0x0007e2000c101908 */
[----:B----4-:R-:W-:-:S03]  /*e520*/  IMAD.WIDE R12, R17, 0x4, R100 ;  /* 0x00000004110c7825 */ /* 0x010fc600078e0264 */
[----:B------:R-:W-:Y:S01]  /*e530*/  ISETP.GE.AND P5, PT, R0, UR4, PT ;  /* 0x0000000400007c0c */ /* 0x000fe2000bfa6270 */
[----:B------:R-:W-:Y:S01]  /*e540*/  VIADD R3, R17, UR26 ;  /* 0x0000001a11037c36 */ /* 0x000fe20008000000 */
[----:B------:R-:W-:Y:S01]  /*e550*/  ULDC UR4, c[0x0][0x228] ;  /* 0x00008a0000047ab9 */ /* 0x000fe20000000800 */
[----:B------:R4:W-:Y:S01]  /*e560*/  @P3 STG.E desc[UR8][R12.64], R57 ;  /* 0x000000390c003986 */ /* 0x0009e2000c101908 */
[C---:B------:R-:W-:Y:S01]  /*e570*/  ISETP.LT.AND P3, PT, R200.reuse, UR4, !P2 ;  /* 0x00000004c8007c0c */ /* 0x040fe2000d761270 */
[----:B-----5:R-:W-:Y:S01]  /*e580*/  IMAD.WIDE R14, R3, 0x4, R8 ;  /* 0x00000004030e7825 */ /* 0x020fe200078e0208 */
[----:B------:R-:W-:Y:S01]  /*e590*/  ISETP.LT.AND P2, PT, R201, UR6, !P2 ;  /* 0x00000006c9007c0c */ /* 0x000fe2000d741270 */
[----:B------:R-:W-:Y:S01]  /*e5a0*/  ULDC UR4, c[0x0][0x22c] ;  /* 0x00008b0000047ab9 */ /* 0x000fe20000000800 */
[----:B------:R-:W-:Y:S01]  /*e5b0*/  ULDC UR6, c[0x0][0x228] ;  /* 0x00008a0000067ab9 */ /* 0x000fe20000000800 */
[----:B--2---:R-:W-:Y:S01]  /*e5c0*/  IMAD.WIDE R4, R3, 0x4, R100 ;  /* 0x0000000403047825 */ /* 0x004fe200078e0264 */
[----:B------:R2:W-:Y:S01]  /*e5d0*/  @P4 STG.E desc[UR8][R14.64], R117 ;  /* 0x000000750e004986 */ /* 0x0005e2000c101908 */
[----:B------:R-:W-:Y:S01]  /*e5e0*/  ISETP.LT.AND P4, PT, R200, UR10, !P1 ;  /* 0x0000000ac8007c0c */ /* 0x000fe2000cf81270 */
[----:B------:R-:W-:Y:S01]  /*e5f0*/  ULDC UR10, c[0x0][0x228] ;  /* 0x00008a00000a7ab9 */ /* 0x000fe20000000800 */
[----:B------:R-:W-:Y:S01]  /*e600*/  VIADD R0, R11, 0x1f ;  /* 0x0000001f0b007836 */ /* 0x000fe20000000000 */
[----:B------:R5:W-:Y:S01]  /*e610*/  @P6 STG.E desc[UR8][R4.64], R25 ;  /* 0x0000001904006986 */ /* 0x000be2000c101908 */
[----:B------:R-:W-:-:S03]  /*e620*/  VIADD R3, R3, UR26 ;  /* 0x0000001a03037c36 */ /* 0x000fc60008000000 */
[----:B------:R-:W-:Y:S01]  /*e630*/  ISETP.GE.AND P6, PT, R0, UR4, PT ;  /* 0x0000000400007c0c */ /* 0x000fe2000bfc6270 */
[----:B---3--:R-:W-:Y:S01]  /*e640*/  IMAD.WIDE R6, R3, 0x4, R8 ;  /* 0x0000000403067825 */ /* 0x008fe200078e0208 */
[----:B------:R-:W-:-:S03]  /*e650*/  ULDC UR4, c[0x0][0x22c] ;  /* 0x00008b0000047ab9 */ /* 0x000fc60000000800 */
[----:B------:R-:W-:Y:S01]  /*e660*/  VIADD R0, R11, 0x20 ;  /* 0x000000200b007836 */ /* 0x000fe20000000000 */
[----:B------:R3:W-:Y:S01]  /*e670*/  @P3 STG.E desc[UR8][R6.64], R50 ;  /* 0x0000003206003986 */ /* 0x0007e2000c101908 */
[C---:B------:R-:W-:Y:S02]  /*e680*/  VIADD R17, R3.reuse, UR26 ;  /* 0x0000001a03117c36 */ /* 0x040fe40008000000 */
[----:B----4-:R-:W-:Y:S01]  /*e690*/  IMAD.WIDE R12, R3, 0x4, R100 ;  /* 0x00000004030c7825 */ /* 0x010fe200078e0264 */
[----:B------:R-:W-:Y:S01]  /*e6a0*/  ISETP.GE.AND P3, PT, R0, UR4, PT ;  /* 0x0000000400007c0c */ /* 0x000fe2000bf66270 */
[----:B------:R-:W-:Y:S02]  /*e6b0*/  ULDC UR4, c[0x0][0x228] ;  /* 0x00008a0000047ab9 */ /* 0x000fe40000000800 */
[----:B--2---:R-:W-:Y:S01]  /*e6c0*/  IMAD.WIDE R14, R17, 0x4, R8 ;  /* 0x00000004110e7825 */ /* 0x004fe200078e0208 */
[----:B------:R-:W-:Y:S01]  /*e6d0*/  ISETP.LT.AND P1, PT, R201, UR4, !P1 ;  /* 0x00000004c9007c0c */ /* 0x000fe2000cf21270 */
[----:B------:R2:W-:Y:S01]  /*e6e0*/  @P2 STG.E desc[UR8][R12.64], R58 ;  /* 0x0000003a0c002986 */ /* 0x0005e2000c101908 */
[----:B------:R-:W-:Y:S01]  /*e6f0*/  ULDC UR4, c[0x0][0x228] ;  /* 0x00008a0000047ab9 */ /* 0x000fe20000000800 */
[----:B------:R-:W-:-:S02]  /*e700*/  VIADD R0, R11, 0x21 ;  /* 0x000000210b007836 */ /* 0x000fc40000000000 */
[----:B------:R-:W-:Y:S01]  /*e710*/  @P4 STG.E desc[UR8][R14.64], R118 ;  /* 0x000000760e004986 */ /* 0x000fe2000c101908 */
[----:B------:R-:W-:Y:S01]  /*e720*/  ISETP.LT.AND P4, PT, R200, UR4, !P5 ;  /* 0x00000004c8007c0c */ /* 0x000fe2000ef81270 */
[----:B------:R-:W-:Y:S01]  /*e730*/  ULDC UR4, c[0x0][0x22c] ;  /* 0x00008b0000047ab9 */ /* 0x000fe20000000800 */
[C---:B------:R-:W-:Y:S01]  /*e740*/  VIADD R3, R17.reuse, UR26 ;  /* 0x0000001a11037c36 */ /* 0x040fe20008000000 */
[----:B------:R-:W-:Y:S01]  /*e750*/  ISETP.GE.AND P2, PT, R0, UR4, PT ;  /* 0x0000000400007c0c */ /* 0x000fe2000bf46270 */
[----:B-----5:R-:W-:Y:S01]  /*e760*/  IMAD.WIDE R4, R17, 0x4, R100 ;  /* 0x0000000411047825 */ /* 0x020fe200078e0264 */
[----:B------:R-:W-:Y:S01]  /*e770*/  ISETP.LT.AND P5, PT, R201, UR6, !P5 ;  /* 0x00000006c9007c0c */ /* 0x000fe2000efa1270 */
[----:B------:R-:W-:Y:S01]  /*e780*/  ULDC UR4, c[0x0][0x22c] ;  /* 0x00008b0000047ab9 */ /* 0x000fe20000000800 */
[----:B------:R-:W-:Y:S01]  /*e790*/  ULDC UR6, c[0x0][0x228] ;  /* 0x00008a0000067ab9 */ /* 0x000fe20000000800 */
[----:B------:R-:W-:Y:S01]  /*e7a0*/  VIADD R0, R11, 0x22 ;  /* 0x000000220b007836 */ /* 0x000fe20000000000 */
[----:B------:R4:W-:Y:S01]  /*e7b0*/  @P1 STG.E desc[UR8][R4.64], R26 ;  /* 0x0000001a04001986 */ /* 0x0009e2000c101908 */
[----:B---3--:R-:W-:-:S03]  /*e7c0*/  IMAD.WIDE R6, R3, 0x4, R8 ;  /* 0x0000000403067825 */ /* 0x008fc600078e0208 */
[----:B------:R-:W-:Y:S01]  /*e7d0*/  ISETP.GE.AND P1, PT, R0, UR4, PT ;  /* 0x0000000400007c0c */ /* 0x000fe2000bf26270 */
[----:B------:R-:W-:Y:S01]  /*e7e0*/  ULDC UR4, c[0x0][0x228] ;  /* 0x00008a0000047ab9 */ /* 0x000fe20000000800 */
[----:B------:R3:W-:Y:S01]  /*e7f0*/  @P4 STG.E desc[UR8][R6.64], R51 ;  /* 0x0000003306004986 */ /* 0x0007e2000c101908 */
[----:B--2---:R-:W-:Y:S01]  /*e800*/  IMAD.WIDE R12, R3, 0x4, R100 ;  /* 0x00000004030c7825 */ /* 0x004fe200078e0264 */
        /* <DEDUP_REMOVED lines=8> */
[----:B----4-:R-:W-:Y:S01]  /*e890*/  IMAD.WIDE R4, R3, 0x4, R8 ;  /* 0x0000000403047825 */ /* 0x010fe200078e0208 */
[----:B------:R-:W-:Y:S01]  /*e8a0*/  ULDC UR4, c[0x0][0x22c] ;  /* 0x00008b0000047ab9 */ /* 0x000fe20000000800 */
[----:B------:R-:W-:Y:S01]  /*e8b0*/  ISETP.LT.AND P3, PT, R201, UR6, !P3 ;  /* 0x00000006c9007c0c */ /* 0x000fe2000df61270 */
[----:B------:R-:W-:Y:S01]  /*e8c0*/  ULDC UR6, c[0x0][0x228] ;  /* 0x00008a0000067ab9 */ /* 0x000fe20000000800 */
[C---:B---3--:R-:W-:Y:S01]  /*e8d0*/  IMAD.WIDE R6, R3.reuse, 0x4, R100 ;  /* 0x0000000403067825 */ /* 0x048fe200078e0264 */
[----:B------:R3:W-:Y:S01]  /*e8e0*/  @P4 STG.E desc[UR8][R4.64], R119 ;  /* 0x0000007704004986 */ /* 0x0007e2000c101908 */
[----:B------:R-:W-:Y:S01]  /*e8f0*/  ISETP.GE.AND P4, PT, R0, UR4, PT ;  /* 0x0000000400007c0c */ /* 0x000fe2000bf86270 */
[----:B------:R-:W-:Y:S01]  /*e900*/  ULDC UR4, c[0x0][0x228] ;  /* 0x00008a0000047ab9 */ /* 0x000fe20000000800 */
[----:B------:R-:W-:Y:S01]  /*e910*/  VIADD R3, R3, UR26 ;  /* 0x0000001a03037c36 */ /* 0x000fe20008000000 */
[----:B------:R4:W-:Y:S01]  /*e920*/  @P6 STG.E desc[UR8][R6.64], R27 ;  /* 0x0000001b06006986 */ /* 0x0009e2000c101908 */
[----:B------:R-:W-:Y:S01]  /*e930*/  VIADD R0, R11, 0x24 ;  /* 0x000000240b007836 */ /* 0x000fe20000000000 */
[----:B------:R-:W-:Y:S01]  /*e940*/  ISETP.LT.AND P6, PT, R200, UR4, !P2 ;  /* 0x00000004c8007c0c */ /* 0x000fe2000d7c1270 */
[----:B--2---:R-:W-:Y:S01]  /*e950*/  IMAD.WIDE R12, R3, 0x4, R8 ;  /* 0x00000004030c7825 */ /* 0x004fe200078e0208 */
        /* <DEDUP_REMOVED lines=10> */
[----:B---3--:R-:W-:Y:S01]  /*ea00*/  IMAD.WIDE R4, R3, 0x4, R8 ;  /* 0x0000000403047825 */ /* 0x008fe200078e0208 */
        /* <DEDUP_REMOVED lines=10> */
[C---:B--2---:R-:W-:Y:S01]  /*eab0*/  IMAD.WIDE R12, R17.reuse, 0x4, R8 ;  /* 0x00000004110c7825 */ /* 0x044fe200078e0208 */
[----:B------:R2:W-:Y:S02]  /*eac0*/  @P2 STG.E desc[UR8][R6.64], R28 ;  /* 0x0000001c06002986 */ /* 0x0005e4000c101908 */
[----:B------:R-:W-:Y:S01]  /*ead0*/  ISETP.GE.AND P2, PT, R0, UR4, PT ;  /* 0x0000000400007c0c */ /* 0x000fe2000bf46270 */
[----:B------:R-:W-:Y:S01]  /*eae0*/  ULDC UR4, c[0x0][0x228] ;  /* 0x00008a0000047ab9 */ /* 0x000fe20000000800 */
[----:B------:R4:W-:Y:S01]  /*eaf0*/  @P3 STG.E desc[UR8][R12.64], R53 ;  /* 0x000000350c003986 */ /* 0x0009e2000c101908 */
[----:B------:R-:W-:Y:S01]  /*eb00*/  ISETP.LT.AND P3, PT, R200, UR4, !P4 ;  /* 0x00000004c8007c0c */ /* 0x000fe2000e761270 */
[----:B---3--:R-:W-:Y:S01]  /*eb10*/  IMAD.WIDE R4, R17, 0x4, R100 ;  /* 0x0000000411047825 */ /* 0x008fe200078e0264 */
[----:B------:R-:W-:-:S02]  /*eb20*/  ULDC UR4, c[0x0][0x228] ;  /* 0x00008a0000047ab9 */ /* 0x000fc40000000800 */
[----:B------:R-:W-:Y:S01]  /*eb30*/  ISETP.LT.AND P4, PT, R201, UR4, !P4 ;  /* 0x00000004c9007c0c */ /* 0x000fe2000e781270 */
[----:B------:R-:W-:Y:S01]  /*eb40*/  VIADD R17, R17, UR26 ;  /* 0x0000001a11117c36 */ /* 0x000fe20008000000 */
[----:B------:R-:W-:Y:S01]  /*eb50*/  ULDC UR4, c[0x0][0x228] ;  /* 0x00008a0000047ab9 */ /* 0x000fe20000000800 */
[----:B------:R3:W-:Y:S01]  /*eb60*/  @P1 STG.E desc[UR8][R4.64], R61 ;  /* 0x0000003d04001986 */ /* 0x0007e2000c101908 */
[----:B------:R-:W-:Y:S01]  /*eb70*/  ISETP.LT.AND P1, PT, R200, UR4, !P5 ;  /* 0x00000004c8007c0c */ /* 0x000fe2000ef21270 */
[----:B--2---:R-:W-:Y:S01]  /*eb80*/  IMAD.WIDE R6, R17, 0x4, R8 ;  /* 0x0000000411067825 */ /* 0x004fe200078e0208 */
[----:B------:R-:W-:-:S03]  /*eb90*/  ULDC UR4, c[0x0][0x22c] ;  /* 0x00008b0000047ab9 */ /* 0x000fc60000000800 */
[----:B------:R-:W-:Y:S01]  /*eba0*/  VIADD R0, R11, 0x27 ;  /* 0x000000270b007836 */ /* 0x000fe20000000000 */
[----:B------:R2:W-:Y:S01]  /*ebb0*/  @P3 STG.E desc[UR8][R6.64], R121 ;  /* 0x0000007906003986 */ /* 0x0005e2000c101908 */
[C---:B------:R-:W-:Y:S02]  /*ebc0*/  VIADD R3, R17.reuse, UR26 ;  /* 0x0000001a11037c36 */ /* 0x040fe40008000000 */
[----:B----4-:R-:W-:Y:S01]  /*ebd0*/  IMAD.WIDE R12, R17, 0x4, R100 ;  /* 0x00000004110c7825 */ /* 0x010fe200078e0264 */
[----:B------:R-:W-:Y:S01]  /*ebe0*/  ISETP.GE.AND P3, PT, R0, UR4, PT ;  /* 0x0000000400007c0c */ /* 0x000fe2000bf66270 */
[----:B------:R-:W-:Y:S02]  /*ebf0*/  ULDC UR4, c[0x0][0x228] ;  /* 0x00008a0000047ab9 */ /* 0x000fe40000000800 */
[----:B------:R-:W-:Y:S01]  /*ec00*/  IMAD.WIDE R14, R3, 0x4, R8 ;  /* 0x00000004030e7825 */ /* 0x000fe200078e0208 */
[----:B------:R-:W-:Y:S01]  /*ec10*/  ISETP.LT.AND P5, PT, R201, UR4, !P5 ;  /* 0x00000004c9007c0c */ /* 0x000fe2000efa1270 */
[----:B------:R4:W-:Y:S01]  /*ec20*/  @P4 STG.E desc[UR8][R12.64], R29 ;  /* 0x0000001d0c004986 */ /* 0x0009e2000c101908 */
[----:B------:R-:W-:Y:S01]  /*ec30*/  ULDC UR4, c[0x0][0x228] ;  /* 0x00008a0000047ab9 */ /* 0x000fe20000000800 */
[----:B---3--:R-:W-:Y:S01]  /*ec40*/  IMAD.WIDE R4, R3, 0x4, R100 ;  /* 0x0000000403047825 */ /* 0x008fe200078e0264 */
        /* <DEDUP_REMOVED lines=10> */
[C---:B------:R-:W-:Y:S01]  /*ecf0*/  VIADD R3, R17.reuse, UR26 ;  /* 0x0000001a11037c36 */ /* 0x040fe20008000000 */
[----:B------:R-:W-:Y:S01]  /*ed00*/  ISETP.GE.AND P5, PT, R0, UR4, PT ;  /* 0x0000000400007c0c */ /* 0x000fe2000bfa6270 */
[----:B--2---:R-:W-:Y:S01]  /*ed10*/  IMAD.WIDE R6, R17, 0x4, R8 ;  /* 0x0000000411067825 */ /* 0x004fe200078e0208 */
[----:B------:R-:W-:Y:S01]  /*ed20*/  ISETP.LT.AND P2, PT, R201, UR6, !P2 ;  /* 0x00000006c9007c0c */ /* 0x000fe2000d741270 */
[----:B------:R-:W-:Y:S01]  /*ed30*/  ULDC UR4, c[0x0][0x22c] ;  /* 0x00008b0000047ab9 */ /* 0x000fe20000000800 */
[----:B------:R-:W-:Y:S01]  /*ed40*/  ULDC UR6, c[0x0][0x228] ;  /* 0x00008a0000067ab9 */ /* 0x000fe20000000800 */
[----:B------:R-:W-:Y:S01]  /*ed50*/  VIADD R0, R11, 0x29 ;  /* 0x000000290b007836 */ /* 0x000fe20000000000 */
[----:B------:R2:W-:Y:S01]  /*ed60*/  @P1 STG.E desc[UR8][R6.64], R122 ;  /* 0x0000007a06001986 */ /* 0x0005e2000c101908 */
[----:B----4-:R-:W-:-:S03]  /*ed70*/  IMAD.WIDE R12, R17, 0x4, R100 ;  /* 0x00000004110c7825 */ /* 0x010fc600078e0264 */
[----:B------:R-:W-:Y:S01]  /*ed80*/  ISETP.GE.AND P1, PT, R0, UR4, PT ;  /* 0x0000000400007c0c */ /* 0x000fe2000bf26270 */
[C---:B---3--:R-:W-:Y:S01]  /*ed90*/  IMAD.WIDE R14, R3.reuse, 0x4, R8 ;  /* 0x00000004030e7825 */ /* 0x048fe200078e0208 */
[----:B------:R3:W-:Y:S01]  /*eda0*/  @P6 STG.E desc[UR8][R12.64], R30 ;  /* 0x0000001e0c006986 */ /* 0x0007e2000c101908 */
[----:B------:R-:W-:Y:S01]  /*edb0*/  ULDC UR4, c[0x0][0x228] ;  /* 0x00008a0000047ab9 */ /* 0x000fe20000000800 */
[C---:B------:R-:W-:Y:S01]  /*edc0*/  ISETP.LT.AND P6, PT, R200.reuse, UR10, !P5 ;  /* 0x0000000ac8007c0c */ /* 0x040fe2000efc1270 */
[----:B-----5:R-:W-:Y:S01]  /*edd0*/  IMAD.WIDE R4, R3, 0x4, R100 ;  /* 0x0000000403047825 */ /* 0x020fe200078e0264 */
[----:B------:R4:W-:Y:S01]  /*ede0*/  @P4 STG.E desc[UR8][R14.64], R55 ;  /* 0x000000370e004986 */ /* 0x0009e2000c101908 */
[----:B------:R-:W-:Y:S01]  /*edf0*/  ISETP.LT.AND P4, PT, R200, UR4, !P3 ;  /* 0x00000004c8007c0c */ /* 0x000fe2000df81270 */
[----:B------:R-:W-:Y:S01]  /*ee00*/  ULDC UR4, c[0x0][0x22c] ;  /* 0x00008b0000047ab9 */ /* 0x000fe20000000800 */
[----:B------:R-:W-:Y:S01]  /*ee10*/  VIADD R0, R11, 0x2a ;  /* 0x0000002a0b007836 */ /* 0x000fe20000000000 */
[----:B------:R-:W-:Y:S01]  /*ee20*/  ISETP.LT.AND P3, PT, R201, UR6, !P3 ;  /* 0x00000006c9007c0c */ /* 0x000fe2000df61270 */
[----:B------:R-:W-:Y:S01]  /*ee30*/  VIADD R3, R3, UR26 ;  /* 0x0000001a03037c36 */ /* 0x000fe20008000000 */
[----:B------:R5:W-:Y:S01]  /*ee40*/  @P2 STG.E desc[UR8][R4.64], R63 ;  /* 0x0000003f04002986 */ /* 0x000be2000c101908 */
[----:B------:R-:W-:Y:S01]  /*ee50*/  ULDC UR6, c[0x0][0x228] ;  /* 0x00008a0000067ab9 */ /* 0x000fe20000000800 */
[----:B------:R-:W-:Y:S01]  /*ee60*/  ISETP.GE.AND P2, PT, R0, UR4, PT ;  /* 0x0000000400007c0c */ /* 0x000fe2000bf46270 */
[----:B--2---:R-:W-:Y:S01]  /*ee70*/  IMAD.WIDE R6, R3, 0x4, R8 ;  /* 0x0000000403067825 */ /* 0x004fe200078e0208 */
[----:B------:R-:W-:Y:S01]  /*ee80*/  ULDC UR4, c[0x0][0x22c] ;  /* 0x00008b0000047ab9 */ /* 0x000fe20000000800 */
[----:B------:R-:W-:-:S02]  /*ee90*/  ULDC UR10, c[0x0][0x228] ;  /* 0x00008a00000a7ab9 */ /* 0x000fc40000000800 */
        /* <DEDUP_REMOVED lines=9> */
[----:B----4-:R-:W-:Y:S01]  /*ef30*/  IMAD.WIDE R14, R17, 0x4, R8 ;  /* 0x00000004110e7825 */ /* 0x010fe200078e0208 */
        /* <DEDUP_REMOVED lines=12> */
[----:B--2---:R-:W-:-:S03]  /*f000*/  IMAD.WIDE R6, R3, 0x4, R8 ;  /* 0x0000000403067825 */ /* 0x004fc600078e0208 */
        /* <DEDUP_REMOVED lines=16> */
[C---:B--2---:R-:W-:Y:S01]  /*f110*/  IMAD.WIDE R6, R3.reuse, 0x4, R100 ;  /* 0x0000000403067825 */ /* 0x044fe200078e0264 */
        /* <DEDUP_REMOVED lines=18> */
[----:B--2---:R-:W-:Y:S01]  /*f240*/  IMAD.WIDE R4, R3, 0x4, R8 ;  /* 0x0000000403047825 */ /* 0x004fe200078e0208 */
        /* <DEDUP_REMOVED lines=15> */
[----:B------:R-:W-:Y:S01]  /*f340*/  ISETP.LT.AND P4, PT, R200, UR4, !P3 ;  /* 0x00000004c8007c0c */ /* 0x000fe2000df81270 */
[----:B--2---:R-:W-:Y:S01]  /*f350*/  IMAD.WIDE R4, R17, 0x4, R100 ;  /* 0x0000000411047825 */ /* 0x004fe200078e0264 */
[----:B------:R-:W-:-:S02]  /*f360*/  ULDC UR4, c[0x0][0x228] ;  /* 0x00008a0000047ab9 */ /* 0x000fc40000000800 */
[----:B------:R-:W-:Y:S01]  /*f370*/  ISETP.LT.AND P3, PT, R201, UR4, !P3 ;  /* 0x00000004c9007c0c */ /* 0x000fe2000df61270 */
[----:B------:R-:W-:Y:S01]  /*f380*/  VIADD R17, R17, UR26 ;  /* 0x0000001a11117c36 */ /* 0x000fe20008000000 */
[----:B------:R-:W-:Y:S01]  /*f390*/  ULDC UR4, c[0x0][0x228] ;  /* 0x00008a0000047ab9 */ /* 0x000fe20000000800 */
[----:B------:R-:W-:Y:S01]  /*f3a0*/  VIADD R0, R11, 0x32 ;  /* 0x000000320b007836 */ /* 0x000fe20000000000 */
[----:B------:R2:W-:Y:S01]  /*f3b0*/  @P5 STG.E desc[UR8][R4.64], R34 ;  /* 0x0000002204005986 */ /* 0x0005e2000c101908 */
[C---:B---3--:R-:W-:Y:S01]  /*f3c0*/  IMAD.WIDE R6, R17.reuse, 0x4, R8 ;  /* 0x0000000411067825 */ /* 0x048fe200078e0208 */
[----:B------:R-:W-:Y:S01]  /*f3d0*/  ISETP.LT.AND P5, PT, R200, UR4, !P1 ;  /* 0x00000004c8007c0c */ /* 0x000fe2000cfa1270 */
[----:B------:R-:W-:Y:S02]  /*f3e0*/  ULDC UR4, c[0x0][0x22c] ;  /* 0x00008b0000047ab9 */ /* 0x000fe40000000800 */
        /* <DEDUP_REMOVED lines=29> */
[----:B------:R-:W-:Y:S01]  /*f5c0*/  ULDC UR4, c[0x0][0x228] ;  /* 0x00008a0000047ab9 */ /* 0x000fe20000000800 */
[----:B------:R-:W-:Y:S01]  /*f5d0*/  VIADD R3, R17, UR26 ;  /* 0x0000001a11037c36 */ /* 0x000fe20008000000 */
[----:B------:R4:W-:Y:S01]  /*f5e0*/  @P2 STG.E desc[UR8][R12.64], R68 ;  /* 0x000000440c002986 */ /* 0x0009e2000c101908 */
[----:B------:R-:W-:Y:S01]  /*f5f0*/  ISETP.LT.AND P2, PT, R200, UR4, !P4 ;  /* 0x00000004c8007c0c */ /* 0x000fe2000e741270 */
[----:B------:R-:W-:Y:S01]  /*f600*/  ULDC UR4, c[0x0][0x228] ;  /* 0x00008a0000047ab9 */ /* 0x000fe20000000800 */
[----:B------:R-:W-:Y:S01]  /*f610*/  ISETP.LT.AND P4, PT, R201, UR6, !P4 ;  /* 0x00000006c9007c0c */ /* 0x000fe2000e781270 */
[----:B--2---:R-:W-:Y:S01]  /*f620*/  IMAD.WIDE R14, R3, 0x4, R8 ;  /* 0x00000004030e7825 */ /* 0x004fe200078e0208 */
[----:B------:R-:W-:-:S03]  /*f630*/  ULDC UR6, c[0x0][0x228] ;  /* 0x00008a0000067ab9 */ /* 0x000fc60000000800 */
[C---:B-----5:R-:W-:Y:S01]  /*f640*/  IMAD.WIDE R4, R3.reuse, 0x4, R100 ;  /* 0x0000000403047825 */ /* 0x060fe200078e0264 */
[----:B------:R2:W-:Y:S01]  /*f650*/  @P5 STG.E desc[UR8][R14.64], R132 ;  /* 0x000000840e005986 */ /* 0x0005e2000c101908 */
[----:B------:R-:W-:Y:S02]  /*f660*/  ISETP.LT.AND P5, PT, R200, UR10, !P1 ;  /* 0x0000000ac8007c0c */ /* 0x000fe4000cfa1270 */
[----:B------:R-:W-:Y:S01]  /*f670*/  VIADD R3, R3, UR26 ;  /* 0x0000001a03037c36 */ /* 0x000fe20008000000 */
[----:B------:R5:W-:Y:S01]  /*f680*/  @P6 STG.E desc[UR8][R4.64], R128 ;  /* 0x0000008004006986 */ /* 0x000be2000c101908 */
[----:B------:R-:W-:Y:S01]  /*f690*/  VIADD R0, R11, 0x35 ;  /* 0x000000350b007836 */ /* 0x000fe20000000000 */
[----:B------:R-:W-:Y:S01]  /*f6a0*/  ISETP.LT.AND P1, PT, R201, UR4, !P1 ;  /* 0x00000004c9007c0c */ /* 0x000fe2000cf21270 */
[C---:B---3--:R-:W-:Y:S01]  /*f6b0*/  IMAD.WIDE R6, R3.reuse, 0x4, R8 ;  /* 0x0000000403067825 */ /* 0x048fe200078e0208 */
[----:B------:R-:W-:Y:S02]  /*f6c0*/  ULDC UR4, c[0x0][0x228] ;  /* 0x00008a0000047ab9 */ /* 0x000fe40000000800 */
[----:B------:R-:W-:Y:S01]  /*f6d0*/  ISETP.GE.AND P6, PT, R0, UR13, PT ;  /* 0x0000000d00007c0c */ /* 0x000fe2000bfc6270 */
[C---:B----4-:R-:W-:Y:S01]  /*f6e0*/  IMAD.WIDE R12, R3.reuse, 0x4, R100 ;  /* 0x00000004030c7825 */ /* 0x050fe200078e0264 */
[----:B------:R3:W-:Y:S03]  /*f6f0*/  @P2 STG.E desc[UR8][R6.64], R97 ;  /* 0x0000006106002986 */ /* 0x0007e6000c101908 */
[----:B------:R-:W-:Y:S01]  /*f700*/  VIADD R17, R3, UR26 ;  /* 0x0000001a03117c36 */ /* 0x000fe20008000000 */
[----:B------:R4:W-:Y:S01]  /*f710*/  @P4 STG.E desc[UR8][R12.64], R69 ;  /* 0x000000450c004986 */ /* 0x0009e2000c101908 */
[----:B------:R-:W-:Y:S01]  /*f720*/  ISETP.LT.AND P4, PT, R200, UR4, !P3 ;  /* 0x00000004c8007c0c */ /* 0x000fe2000df81270 */
[----:B------:R-:W-:Y:S01]  /*f730*/  VIADD R0, R11, 0x36 ;  /* 0x000000360b007836 */ /* 0x000fe20000000000 */
[----:B------:R-:W-:Y:S01]  /*f740*/  ISETP.LT.AND P3, PT, R201, UR6, !P3 ;  /* 0x00000006c9007c0c */ /* 0x000fe2000df61270 */
[C---:B--2---:R-:W-:Y:S01]  /*f750*/  IMAD.WIDE R14, R17.reuse, 0x4, R8 ;  /* 0x00000004110e7825 */ /* 0x044fe200078e0208 */
[----:B------:R-:W-:Y:S01]  /*f760*/  ULDC UR4, c[0x0][0x228] ;  /* 0x00008a0000047ab9 */ /* 0x000fe20000000800 */
[----:B------:R-:W-:Y:S01]  /*f770*/  ULDC UR6, c[0x0][0x228] ;  /* 0x00008a0000067ab9 */ /* 0x000fe20000000800 */
[----:B------:R-:W-:Y:S01]  /*f780*/  ISETP.GE.AND P2, PT, R0, UR11, PT ;  /* 0x0000000b00007c0c */ /* 0x000fe2000bf46270 */
[C---:B-----5:R-:W-:Y:S01]  /*f790*/  IMAD.WIDE R4, R17.reuse, 0x4, R100 ;  /* 0x0000000411047825 */ /* 0x060fe200078e0264 */
[----:B------:R2:W-:Y:S01]  /*f7a0*/  @P5 STG.E desc[UR8][R14.64], R133 ;  /* 0x000000850e005986 */ /* 0x0005e2000c101908 */
[----:B------:R-:W-:Y:S01]  /*f7b0*/  ISETP.LT.AND P5, PT, R200, UR4, !P6 ;  /* 0x00000004c8007c0c */ /* 0x000fe2000f7a1270 */
[----:B------:R-:W-:Y:S01]  /*f7c0*/  ULDC UR4, c[0x0][0x228] ;  /* 0x00008a0000047ab9 */ /* 0x000fe20000000800 */
[----:B------:R-:W-:Y:S01]  /*f7d0*/  VIADD R17, R17, UR26 ;  /* 0x0000001a11117c36 */ /* 0x000fe20008000000 */
[----:B------:R5:W-:Y:S01]  /*f7e0*/  @P1 STG.E desc[UR8][R4.64], R129 ;  /* 0x0000008104001986 */ /* 0x000be2000c101908 */
[----:B------:R-:W-:Y:S01]  /*f7f0*/  VIADD R0, R11, 0x38 ;  /* 0x000000380b007836 */ /* 0x000fe20000000000 */
[----:B------:R-:W-:Y:S01]  /*f800*/  ISETP.LT.AND P6, PT, R201, UR4, !P6 ;  /* 0x00000004c9007c0c */ /* 0x000fe2000f7c1270 */
[----:B---3--:R-:W-:Y:S01]  /*f810*/  IMAD.WIDE R6, R17, 0x4, R8 ;  /* 0x0000000411067825 */ /* 0x008fe200078e0208 */
[----:B------:R-:W-:-:S03]  /*f820*/  ULDC UR4, c[0x0][0x228] ;  /* 0x00008a0000047ab9 */ /* 0x000fc60000000800 */
[C---:B----4-:R-:W-:Y:S01]  /*f830*/  IMAD.WIDE R12, R17.reuse, 0x4, R100 ;  /* 0x00000004110c7825 */ /* 0x050fe200078e0264 */
[----:B------:R-:W-:Y:S01]  /*f840*/  @P4 STG.E desc[UR8][R6.64], R98 ;  /* 0x0000006206004986 */ /* 0x000fe2000c101908 */
[----:B------:R-:W-:Y:S01]  /*f850*/  ISETP.GE.AND P4, PT, R0, UR5, PT ;  /* 0x0000000500007c0c */ /* 0x000fe2000bf86270 */
[----:B------:R-:W-:Y:S01]  /*f860*/  ULDC UR5, c[0x0][0x228] ;  /* 0x00008a0000057ab9 */ /* 0x000fe20000000800 */
[----:B------:R-:W-:Y:S01]  /*f870*/  VIADD R19, R17, UR26 ;  /* 0x0000001a11137c36 */ /* 0x000fe20008000000 */
[----:B------:R3:W-:Y:S01]  /*f880*/  @P3 STG.E desc[UR8][R12.64], R70 ;  /* 0x000000460c003986 */ /* 0x0007e2000c101908 */
[----:B------:R-:W-:Y:S01]  /*f890*/  VIADD R3, R11, 0x37 ;  /* 0x000000370b037836 */ /* 0x000fe20000000000 */
[C---:B------:R-:W-:Y:S01]  /*f8a0*/  ISETP.LT.AND P3, PT, R200.reuse, UR4, !P2 ;  /* 0x00000004c8007c0c */ /* 0x040fe2000d761270 */
[----:B--2---:R-:W-:Y:S01]  /*f8b0*/  IMAD.WIDE R14, R19, 0x4, R8 ;  /* 0x00000004130e7825 */ /* 0x004fe200078e0208 */
[----:B------:R-:W-:Y:S01]  /*f8c0*/  ISETP.LT.AND P2, PT, R201, UR5, !P2 ;  /* 0x00000005c9007c0c */ /* 0x000fe2000d741270 */
[----:B------:R-:W-:Y:S01]  /*f8d0*/  ULDC UR4, c[0x0][0x228] ;  /* 0x00008a0000047ab9 */ /* 0x000fe20000000800 */
[----:B------:R-:W-:Y:S01]  /*f8e0*/  ISETP.GE.AND P1, PT, R3, UR7, PT ;  /* 0x0000000703007c0c */ /* 0x000fe2000bf26270 */
[----:B------:R-:W-:Y:S01]  /*f8f0*/  ULDC UR7, c[0x0][0x228] ;  /* 0x00008a0000077ab9 */ /* 0x000fe20000000800 */
[----:B------:R2:W-:Y:S01]  /*f900*/  @P5 STG.E desc[UR8][R14.64], R134 ;  /* 0x000000860e005986 */ /* 0x0005e2000c101908 */
[----:B-----5:R-:W-:Y:S01]  /*f910*/  IMAD.WIDE R4, R19, 0x4, R100 ;  /* 0x0000000413047825 */ /* 0x020fe200078e0264 */
[----:B------:R-:W-:Y:S01]  /*f920*/  ISETP.LT.AND P5, PT, R200, UR6, !P1 ;  /* 0x00000006c8007c0c */ /* 0x000fe2000cfa1270 */
[----:B------:R-:W-:Y:S01]  /*f930*/  ULDC UR5, c[0x0][0x228] ;  /* 0x00008a0000057ab9 */ /* 0x000fe20000000800 */
[----:B------:R-:W-:Y:S01]  /*f940*/  ISETP.LT.AND P1, PT, R201, UR7, !P1 ;  /* 0x00000007c9007c0c */ /* 0x000fe2000cf21270 */
[----:B---3--:R-:W-:Y:S01]  /*f950*/  VIADD R13, R19, UR26 ;  /* 0x0000001a130d7c36 */ /* 0x008fe20008000000 */
[----:B------:R3:W-:Y:S01]  /*f960*/  @P6 STG.E desc[UR8][R4.64], R130 ;  /* 0x0000008204006986 */ /* 0x0007e2000c101908 */
[----:B------:R-:W-:Y:S01]  /*f970*/  VIADD R0, R11, 0x39 ;  /* 0x000000390b007836 */ /* 0x000fe20000000000 */
[----:B------:R-:W-:Y:S01]  /*f980*/  ULDC UR6, c[0x0][0x228] ;  /* 0x00008a0000067ab9 */ /* 0x000fe20000000800 */
[C---:B------:R-:W-:Y:S01]  /*f990*/  VIADD R17, R13.reuse, UR26 ;  /* 0x0000001a0d117c36 */ /* 0x040fe20008000000 */
[----:B------:R-:W-:Y:S01]  /*f9a0*/  ULDC UR7, c[0x0][0x228] ;  /* 0x00008a0000077ab9 */ /* 0x000fe20000000800 */
[----:B------:R-:W-:Y:S01]  /*f9b0*/  IMAD.WIDE R6, R13, 0x4, R8 ;  /* 0x000000040d067825 */ /* 0x000fe200078e0208 */
[----:B------:R-:W-:-:S03]  /*f9c0*/  ISETP.GE.AND P6, PT, R0, UR17, PT ;  /* 0x0000001100007c0c */ /* 0x000fc6000bfc6270 */
[----:B------:R-:W-:Y:S01]  /*f9d0*/  IMAD.WIDE R12, R13, 0x4, R100 ;  /* 0x000000040d0c7825 */ /* 0x000fe200078e0264 */
[----:B------:R-:W-:Y:S03]  /*f9e0*/  @P3 STG.E desc[UR8][R6.64], R99 ;  /* 0x0000006306003986 */ /* 0x000fe6000c101908 */
[----:B------:R-:W-:Y:S01]  /*f9f0*/  IMAD.WIDE R2, R17, 0x4, R8 ;  /* 0x0000000411027825 */ /* 0x000fe200078e0208 */
[----:B------:R-:W-:Y:S01]  /*fa00*/  @P2 STG.E desc[UR8][R12.64], R71 ;  /* 0x000000470c002986 */ /* 0x000fe2000c101908 */
[C---:B------:R-:W-:Y:S01]  /*fa10*/  ISETP.LT.AND P2, PT, R200.reuse, UR4, !P4 ;  /* 0x00000004c8007c0c */ /* 0x040fe2000e741270 */
[----:B------:R-:W-:Y:S01]  /*fa20*/  ULDC UR4, c[0x0][0x228] ;  /* 0x00008a0000047ab9 */ /* 0x000fe20000000800 */
[----:B------:R-:W-:Y:S01]  /*fa30*/  ISETP.LT.AND P4, PT, R201, UR5, !P4 ;  /* 0x00000005c9007c0c */ /* 0x000fe2000e781270 */
[----:B--2---:R-:W-:Y:S01]  /*fa40*/  IMAD.WIDE R14, R17, 0x4, R100 ;  /* 0x00000004110e7825 */ /* 0x004fe200078e0264 */
[----:B------:R2:W-:Y:S01]  /*fa50*/  @P5 STG.E desc[UR8][R2.64], R135 ;  /* 0x0000008702005986 */ /* 0x0005e2000c101908 */
[----:B------:R-:W-:Y:S01]  /*fa60*/  ISETP.LT.AND P5, PT, R200, UR6, !P6 ;  /* 0x00000006c8007c0c */ /* 0x000fe2000f7a1270 */
[----:B------:R-:W-:Y:S01]  /*fa70*/  ULDC UR5, c[0x0][0x228] ;  /* 0x00008a0000057ab9 */ /* 0x000fe20000000800 */
[----:B------:R-:W-:Y:S01]  /*fa80*/  VIADD R0, R11, 0x3a ;  /* 0x0000003a0b007836 */ /* 0x000fe20000000000 */
[----:B------:R4:W-:Y:S01]  /*fa90*/  @P1 STG.E desc[UR8][R14.64], R131 ;  /* 0x000000830e001986 */ /* 0x0009e2000c101908 */
[----:B---3--:R-:W-:Y:S01]  /*faa0*/  VIADD R5, R17, UR26 ;  /* 0x0000001a11057c36 */ /* 0x008fe20008000000 */
[----:B------:R-:W-:Y:S01]  /*fab0*/  ISETP.LT.AND P6, PT, R201, UR4, !P6 ;  /* 0x00000004c9007c0c */ /* 0x000fe2000f7c1270 */
[----:B------:R-:W-:Y:S01]  /*fac0*/  ULDC UR4, c[0x0][0x228] ;  /* 0x00008a0000047ab9 */ /* 0x000fe20000000800 */
[----:B------:R-:W-:Y:S01]  /*fad0*/  ISETP.GE.AND P3, PT, R0, UR15, PT ;  /* 0x0000000f00007c0c */ /* 0x000fe2000bf66270 */
[----:B------:R-:W-:Y:S01]  /*fae0*/  VIADD R0, R11, 0x3b ;  /* 0x0000003b0b007836 */ /* 0x000fe20000000000 */
[----:B------:R-:W-:Y:S01]  /*faf0*/  ULDC UR6, c[0x0][0x228] ;  /* 0x00008a0000067ab9 */ /* 0x000fe20000000800 */
[----:B--2---:R-:W-:-:S03]  /*fb00*/  IMAD.WIDE R2, R5, 0x4, R8 ;  /* 0x0000000405027825 */ /* 0x004fc600078e0208 */
[----:B------:R-:W-:Y:S01]  /*fb10*/  ISETP.GE.AND P1, PT, R0, UR19, PT ;  /* 0x0000001300007c0c */ /* 0x000fe2000bf26270 */
[C---:B----4-:R-:W-:Y:S01]  /*fb20*/  VIADD R15, R5.reuse, UR26 ;  /* 0x0000001a050f7c36 */ /* 0x050fe20008000000 */
[----:B------:R2:W-:Y:S01]  /*fb30*/  @P2 STG.E desc[UR8][R2.64], R36 ;  /* 0x0000002402002986 */ /* 0x0005e2000c101908 */
[----:B------:R-:W-:-:S04]  /*fb40*/  IMAD.WIDE R4, R5, 0x4, R100 ;  /* 0x0000000405047825 */ /* 0x000fc800078e0264 */
[----:B------:R-:W-:Y:S01]  /*fb50*/  VIADD R0, R11, 0x3c ;  /* 0x0000003c0b007836 */ /* 0x000fe20000000000 */
[----:B------:R3:W-:Y:S01]  /*fb60*/  @P4 STG.E desc[UR8][R4.64], R72 ;  /* 0x0000004804004986 */ /* 0x0007e2000c101908 */
[----:B------:R-:W-:Y:S01]  /*fb70*/  ISETP.LT.AND P4, PT, R200, UR4, !P3 ;  /* 0x00000004c8007c0c */ /* 0x000fe2000df81270 */
[C---:B------:R-:W-:Y:S01]  /*fb80*/  IMAD.WIDE R6, R15.reuse, 0x4, R8 ;  /* 0x000000040f067825 */ /* 0x040fe200078e0208 */
[----:B------:R-:W-:Y:S01]  /*fb90*/  ULDC UR4, c[0x0][0x228] ;  /* 0x00008a0000047ab9 */ /* 0x000fe20000000800 */
[----:B------:R-:W-:Y:S02]  /*fba0*/  ISETP.GE.AND P2, PT, R0, UR25, PT ;  /* 0x0000001900007c0c */ /* 0x000fe4000bf46270 */
[----:B------:R-:W-:Y:S01]  /*fbb0*/  IMAD.WIDE R12, R15, 0x4, R100 ;  /* 0x000000040f0c7825 */ /* 0x000fe200078e0264 */
[----:B------:R-:W-:Y:S01]  /*fbc0*/  @P5 STG.E desc[UR8][R6.64], R40 ;  /* 0x0000002806005986 */ /* 0x000fe2000c101908 */
[----:B------:R-:W-:Y:S01]  /*fbd0*/  ISETP.LT.AND P3, PT, R201, UR4, !P3 ;  /* 0x00000004c9007c0c */ /* 0x000fe2000df61270 */
[----:B------:R-:W-:Y:S01]  /*fbe0*/  ULDC UR4, c[0x0][0x228] ;  /* 0x00008a0000047ab9 */ /* 0x000fe20000000800 */
[----:B------:R-:W-:Y:S01]  /*fbf0*/  VIADD R15, R15, UR26 ;  /* 0x0000001a0f0f7c36 */ /* 0x000fe20008000000 */
[C---:B------:R-:W-:Y:S01]  /*fc00*/  ISETP.LT.AND P5, PT, R200.reuse, UR5, !P1 ;  /* 0x00000005c8007c0c */ /* 0x040fe2000cfa1270 */
[----:B-1----:R1:W-:Y:S01]  /*fc10*/  @P6 STG.E desc[UR8][R12.64], R20 ;  /* 0x000000140c006986 */ /* 0x0023e2000c101908 */
[----:B------:R-:W-:Y:S01]  /*fc20*/  ISETP.LT.AND P1, PT, R201, UR6, !P1 ;  /* 0x00000006c9007c0c */ /* 0x000fe2000cf21270 */
[----:B--2---:R-:W-:Y:S01]  /*fc30*/  IMAD.WIDE R2, R15, 0x4, R8 ;  /* 0x000000040f027825 */ /* 0x004fe200078e0208 */
[----:B------:R-:W-:Y:S01]  /*fc40*/  ISETP.LT.AND P6, PT, R200, UR7, !P2 ;  /* 0x00000007c8007c0c */ /* 0x000fe2000d7c1270 */
[----:B------:R-:W-:Y:S01]  /*fc50*/  ULDC UR5, c[0x0][0x228] ;  /* 0x00008a0000057ab9 */ /* 0x000fe20000000800 */
[----:B------:R-:W-:Y:S01]  /*fc60*/  ULDC UR6, c[0x0][0x228] ;  /* 0x00008a0000067ab9 */ /* 0x000fe20000000800 */
[----:B------:R-:W-:Y:S01]  /*fc70*/  VIADD R0, R11, 0x3d ;  /* 0x0000003d0b007836 */ /* 0x000fe20000000000 */
[----:B------:R-:W-:Y:S01]  /*fc80*/  @P4 STG.E desc[UR8][R2.64], R37 ;  /* 0x0000002502004986 */ /* 0x000fe2000c101908 */
[----:B---3--:R-:W-:Y:S01]  /*fc90*/  IMAD.WIDE R4, R15, 0x4, R100 ;  /* 0x000000040f047825 */ /* 0x008fe200078e0264 */
[----:B------:R-:W-:-:S02]  /*fca0*/  ULDC UR7, c[0x0][0x228] ;  /* 0x00008a0000077ab9 */ /* 0x000fc40000000800 */
[----:B------:R-:W-:Y:S01]  /*fcb0*/  ISETP.GE.AND P4, PT, R0, UR23, PT ;  /* 0x0000001700007c0c */ /* 0x000fe2000bf86270 */
[----:B-1----:R-:W-:Y:S01]  /*fcc0*/  VIADD R13, R15, UR26 ;  /* 0x0000001a0f0d7c36 */ /* 0x002fe20008000000 */
[----:B------:R-:W-:Y:S01]  /*fcd0*/  @P3 STG.E desc[UR8][R4.64], R73 ;  /* 0x0000004904003986 */ /* 0x000fe2000c101908 */
[----:B------:R-:W-:Y:S02]  /*fce0*/  VIADD R0, R11, 0x3e ;  /* 0x0000003e0b007836 */ /* 0x000fe40000000000 */
[C---:B------:R-:W-:Y:S02]  /*fcf0*/  VIADD R17, R13.reuse, UR26 ;  /* 0x0000001a0d117c36 */ /* 0x040fe40008000000 */
[----:B------:R-:W-:Y:S01]  /*fd00*/  IMAD.WIDE R6, R13, 0x4, R8 ;  /* 0x000000040d067825 */ /* 0x000fe200078e0208 */
[----:B------:R-:W-:-:S03]  /*fd10*/  ISETP.GE.AND P3, PT, R0, UR21, PT ;  /* 0x0000001500007c0c */ /* 0x000fc6000bf66270 */
[----:B------:R-:W-:Y:S01]  /*fd20*/  IMAD.WIDE R10, R13, 0x4, R100 ;  /* 0x000000040d0a7825 */ /* 0x000fe200078e0264 */
[----:B------:R1:W-:Y:S01]  /*fd30*/  @P5 STG.E desc[UR8][R6.64], R41 ;  /* 0x0000002906005986 */ /* 0x0003e2000c101908 */
[C---:B------:R-:W-:Y:S01]  /*fd40*/  ISETP.LT.AND P5, PT, R200.reuse, UR5, !P3 ;  /* 0x00000005c8007c0c */ /* 0x040fe2000dfa1270 */
[----:B------:R-:W-:Y:S01]  /*fd50*/  ULDC UR5, c[0x0][0x228] ;  /* 0x00008a0000057ab9 */ /* 0x000fe20000000800 */
[----:B------:R-:W-:Y:S01]  /*fd60*/  IMAD.WIDE R12, R17, 0x4, R8 ;  /* 0x00000004110c7825 */ /* 0x000fe200078e0208 */
[----:B------:R-:W-:Y:S01]  /*fd70*/  @P1 STG.E desc[UR8][R10.64], R21 ;  /* 0x000000150a001986 */ /* 0x000fe2000c101908 */
[C---:B------:R-:W-:Y:S01]  /*fd80*/  ISETP.LT.AND P1, PT, R200.reuse, UR6, !P0 ;  /* 0x00000006c8007c0c */ /* 0x040fe2000c721270 */
[----:B------:R-:W-:Y:S01]  /*fd90*/  ULDC UR6, c[0x0][0x228] ;  /* 0x00008a0000067ab9 */ /* 0x000fe20000000800 */
[C---:B------:R-:W-:Y:S01]  /*fda0*/  ISETP.LT.AND P0, PT, R201.reuse, UR7, !P0 ;  /* 0x00000007c9007c0c */ /* 0x040fe2000c701270 */
[----:B------:R2:W-:Y:S01]  /*fdb0*/  @P6 STG.E desc[UR8][R12.64], R38 ;  /* 0x000000260c006986 */ /* 0x0005e2000c101908 */
[----:B------:R-:W-:Y:S01]  /*fdc0*/  ISETP.LT.AND P6, PT, R200, UR4, !P4 ;  /* 0x00000004c8007c0c */ /* 0x000fe2000e7c1270 */
[----:B------:R-:W-:Y:S01]  /*fdd0*/  ULDC UR4, c[0x0][0x228] ;  /* 0x00008a0000047ab9 */ /* 0x000fe20000000800 */
[----:B------:R-:W-:Y:S01]  /*fde0*/  ISETP.LT.AND P4, PT, R201, UR5, !P4 ;  /* 0x00000005c9007c0c */ /* 0x000fe2000e781270 */
[----:B-1----:R-:W-:Y:S01]  /*fdf0*/  VIADD R7, R17, UR26 ;  /* 0x0000001a11077c36 */ /* 0x002fe20008000000 */
[----:B------:R-:W-:Y:S01]  /*fe00*/  ISETP.LT.AND P2, PT, R201, UR4, !P2 ;  /* 0x00000004c9007c0c */ /* 0x000fe2000d741270 */
[----:B------:R-:W-:Y:S01]  /*fe10*/  IMAD.WIDE R2, R17, 0x4, R100 ;  /* 0x0000000411027825 */ /* 0x000fe200078e0264 */
[----:B------:R-:W-:-:S03]  /*fe20*/  ISETP.LT.AND P3, PT, R201, UR6, !P3 ;  /* 0x00000006c9007c0c */ /* 0x000fc6000df61270 */
[----:B------:R-:W-:-:S04]  /*fe30*/  IMAD.WIDE R4, R7, 0x4, R8 ;  /* 0x0000000407047825 */ /* 0x000fc800078e0208 */
[C---:B--2---:R-:W-:Y:S02]  /*fe40*/  VIADD R13, R7.reuse, UR26 ;  /* 0x0000001a070d7c36 */ /* 0x044fe40008000000 */
[----:B------:R-:W-:Y:S02]  /*fe50*/  IMAD.WIDE R6, R7, 0x4, R100 ;  /* 0x0000000407067825 */ /* 0x000fe400078e0264 */
[----:B------:R1:W-:Y:S02]  /*fe60*/  @P2 STG.E desc[UR8][R2.64], R74 ;  /* 0x0000004a02002986 */ /* 0x0003e4000c101908 */
[C---:B------:R-:W-:Y:S02]  /*fe70*/  VIADD R15, R13.reuse, UR26 ;  /* 0x0000001a0d0f7c36 */ /* 0x040fe40008000000 */
[C---:B------:R-:W-:Y:S01]  /*fe80*/  IMAD.WIDE R10, R13.reuse, 0x4, R8 ;  /* 0x000000040d0a7825 */ /* 0x040fe200078e0208 */
[----:B------:R1:W-:Y:S03]  /*fe90*/  @P6 STG.E desc[UR8][R4.64], R42 ;  /* 0x0000002a04006986 */ /* 0x0003e6000c101908 */
[----:B------:R-:W-:Y:S01]  /*fea0*/  IMAD.WIDE R12, R13, 0x4, R100 ;  /* 0x000000040d0c7825 */ /* 0x000fe200078e0264 */
[----:B------:R1:W-:Y:S03]  /*feb0*/  @P4 STG.E desc[UR8][R6.64], R22 ;  /* 0x0000001606004986 */ /* 0x0003e6000c101908 */
[C---:B------:R-:W-:Y:S01]  /*fec0*/  IMAD.WIDE R8, R15.reuse, 0x4, R8 ;  /* 0x000000040f087825 */ /* 0x040fe200078e0208 */
[----:B------:R1:W-:Y:S03]  /*fed0*/  @P5 STG.E desc[UR8][R10.64], R39 ;  /* 0x000000270a005986 */ /* 0x0003e6000c101908 */
[----:B------:R-:W-:Y:S01]  /*fee0*/  IMAD.WIDE R100, R15, 0x4, R100 ;  /* 0x000000040f647825 */ /* 0x000fe200078e0264 */
[----:B------:R1:W-:Y:S04]  /*fef0*/  @P3 STG.E desc[UR8][R12.64], R75 ;  /* 0x0000004b0c003986 */ /* 0x0003e8000c101908 */
[----:B------:R1:W-:Y:S01]  /*ff00*/  @P1 STG.E desc[UR8][R8.64], R43 ;  /* 0x0000002b08001986 */ /* 0x0003e2000c101908 */
[----:B------:R-:W-:Y:S05]  /*ff10*/  @!P0 EXIT ;  /* 0x000000000000894d */ /* 0x000fea0003800000 */
[----:B------:R-:W-:Y:S01]  /*ff20*/  STG.E desc[UR8][R100.64], R23 ;  /* 0x0000001764007986 */ /* 0x000fe2000c101908 */
[----:B------:R-:W-:Y:S05]  /*ff30*/  EXIT ;  /* 0x000000000000794d */ /* 0x000fea0003800000 */
.L_x_2:
[----:B------:R-:W-:-:S00]  /*ff40*/  BRA `(.L_x_2) ;  /* 0xfffffffc00fc7947 */ /* 0x000fc0000383ffff */
[----:B------:R-:W-:-:S00]  /*ff50*/  NOP ;  /* 0x0000000000007918 */ /* 0x000fc00000000000 */
        /* <DEDUP_REMOVED lines=10> */
.L_x_3:


//--------------------- .nv.shared.matmul_kernel  --------------------------
	.section	.nv.shared.matmul_kernel,"aw",@nobits
	.sectionflags	@""
	.align	16
	.zero		1024


//--------------------- .nv.shared.reserved.0     --------------------------
	.section	.nv.shared.reserved.0,"aw",@nobits
	.weak		__nv_reservedSMEM_offset_0_alias
	.size		__nv_reservedSMEM_offset_0_alias, 0, 0
	.other		__nv_reservedSMEM_offset_0_alias,@"STO_CUDA_RESERVED_SHARED STV_DEFAULT"
__nv_reservedSMEM_offset_0_alias:
	.zero		0


//--------------------- .nv.constant0.matmul_kernel --------------------------
	.section	.nv.constant0.matmul_kernel,"a",@progbits
	.sectionflags	@""
	.align	4
.nv.constant0.matmul_kernel:
	.zero		608


//--------------------- SYMBOLS --------------------------

	.type		.nv.reservedSmem.offset0,@object
	.size		.nv.reservedSmem.offset0,0x4
